//
// Generated by NVIDIA NVVM Compiler
//
// Compiler Build ID: CL-36424714
// Cuda compilation tools, release 13.0, V13.0.88
// Based on NVVM 20.0.0
//

.version 9.0
.target sm_100
.address_size 64

	// .globl	_Z18max_element_kernelIN6thrust24THRUST_300001_SM_1000_NS6detail15normal_iteratorINS1_10device_ptrIiEEEENS1_16device_referenceImEEEvT_S9_T0_
.global .align 1 .b8 _ZN34_INTERNAL_7d36aa5d_4_k_cu_5157066d4cuda3std3__45__cpo5beginE[1];
.global .align 1 .b8 _ZN34_INTERNAL_7d36aa5d_4_k_cu_5157066d4cuda3std3__45__cpo3endE[1];
.global .align 1 .b8 _ZN34_INTERNAL_7d36aa5d_4_k_cu_5157066d4cuda3std3__45__cpo6cbeginE[1];
.global .align 1 .b8 _ZN34_INTERNAL_7d36aa5d_4_k_cu_5157066d4cuda3std3__45__cpo4cendE[1];
.global .align 1 .b8 _ZN34_INTERNAL_7d36aa5d_4_k_cu_5157066d4cuda3std3__45__cpo6rbeginE[1];
.global .align 1 .b8 _ZN34_INTERNAL_7d36aa5d_4_k_cu_5157066d4cuda3std3__45__cpo4rendE[1];
.global .align 1 .b8 _ZN34_INTERNAL_7d36aa5d_4_k_cu_5157066d4cuda3std3__45__cpo7crbeginE[1];
.global .align 1 .b8 _ZN34_INTERNAL_7d36aa5d_4_k_cu_5157066d4cuda3std3__45__cpo5crendE[1];
.global .align 1 .b8 _ZN34_INTERNAL_7d36aa5d_4_k_cu_5157066d4cuda3std3__436_GLOBAL__N__7d36aa5d_4_k_cu_5157066d6ignoreE[1];
.global .align 1 .b8 _ZN34_INTERNAL_7d36aa5d_4_k_cu_5157066d4cuda3std3__419piecewise_constructE[1];
.global .align 1 .b8 _ZN34_INTERNAL_7d36aa5d_4_k_cu_5157066d4cuda3std3__48in_placeE[1];
.global .align 1 .b8 _ZN34_INTERNAL_7d36aa5d_4_k_cu_5157066d4cuda3std3__420unreachable_sentinelE[1];
.global .align 1 .b8 _ZN34_INTERNAL_7d36aa5d_4_k_cu_5157066d4cuda3std3__47nulloptE[1];
.global .align 1 .b8 _ZN34_INTERNAL_7d36aa5d_4_k_cu_5157066d4cuda3std3__48unexpectE[1];
.global .align 1 .b8 _ZN34_INTERNAL_7d36aa5d_4_k_cu_5157066d4cuda3std6ranges3__45__cpo4swapE[1];
.global .align 1 .b8 _ZN34_INTERNAL_7d36aa5d_4_k_cu_5157066d4cuda3std6ranges3__45__cpo9iter_moveE[1];
.global .align 1 .b8 _ZN34_INTERNAL_7d36aa5d_4_k_cu_5157066d4cuda3std6ranges3__45__cpo5beginE[1];
.global .align 1 .b8 _ZN34_INTERNAL_7d36aa5d_4_k_cu_5157066d4cuda3std6ranges3__45__cpo3endE[1];
.global .align 1 .b8 _ZN34_INTERNAL_7d36aa5d_4_k_cu_5157066d4cuda3std6ranges3__45__cpo6cbeginE[1];
.global .align 1 .b8 _ZN34_INTERNAL_7d36aa5d_4_k_cu_5157066d4cuda3std6ranges3__45__cpo4cendE[1];
.global .align 1 .b8 _ZN34_INTERNAL_7d36aa5d_4_k_cu_5157066d4cuda3std6ranges3__45__cpo7advanceE[1];
.global .align 1 .b8 _ZN34_INTERNAL_7d36aa5d_4_k_cu_5157066d4cuda3std6ranges3__45__cpo9iter_swapE[1];
.global .align 1 .b8 _ZN34_INTERNAL_7d36aa5d_4_k_cu_5157066d4cuda3std6ranges3__45__cpo4nextE[1];
.global .align 1 .b8 _ZN34_INTERNAL_7d36aa5d_4_k_cu_5157066d4cuda3std6ranges3__45__cpo4prevE[1];
.global .align 1 .b8 _ZN34_INTERNAL_7d36aa5d_4_k_cu_5157066d4cuda3std6ranges3__45__cpo4dataE[1];
.global .align 1 .b8 _ZN34_INTERNAL_7d36aa5d_4_k_cu_5157066d4cuda3std6ranges3__45__cpo5cdataE[1];
.global .align 1 .b8 _ZN34_INTERNAL_7d36aa5d_4_k_cu_5157066d4cuda3std6ranges3__45__cpo4sizeE[1];
.global .align 1 .b8 _ZN34_INTERNAL_7d36aa5d_4_k_cu_5157066d4cuda3std6ranges3__45__cpo5ssizeE[1];
.global .align 1 .b8 _ZN34_INTERNAL_7d36aa5d_4_k_cu_5157066d4cuda3std6ranges3__45__cpo8distanceE[1];
.global .align 1 .b8 _ZN34_INTERNAL_7d36aa5d_4_k_cu_5157066d6thrust24THRUST_300001_SM_1000_NS8cuda_cub3parE[1];
.global .align 1 .b8 _ZN34_INTERNAL_7d36aa5d_4_k_cu_5157066d6thrust24THRUST_300001_SM_1000_NS8cuda_cub10par_nosyncE[1];
.global .align 1 .b8 _ZN34_INTERNAL_7d36aa5d_4_k_cu_5157066d6thrust24THRUST_300001_SM_1000_NS6system6detail10sequential3seqE[1];
.global .align 1 .b8 _ZN34_INTERNAL_7d36aa5d_4_k_cu_5157066d6thrust24THRUST_300001_SM_1000_NS6system3cpp3parE[1];
.global .align 1 .b8 _ZN34_INTERNAL_7d36aa5d_4_k_cu_5157066d6thrust24THRUST_300001_SM_1000_NS12placeholders2_1E[1];
.global .align 1 .b8 _ZN34_INTERNAL_7d36aa5d_4_k_cu_5157066d6thrust24THRUST_300001_SM_1000_NS12placeholders2_2E[1];
.global .align 1 .b8 _ZN34_INTERNAL_7d36aa5d_4_k_cu_5157066d6thrust24THRUST_300001_SM_1000_NS12placeholders2_3E[1];
.global .align 1 .b8 _ZN34_INTERNAL_7d36aa5d_4_k_cu_5157066d6thrust24THRUST_300001_SM_1000_NS12placeholders2_4E[1];
.global .align 1 .b8 _ZN34_INTERNAL_7d36aa5d_4_k_cu_5157066d6thrust24THRUST_300001_SM_1000_NS12placeholders2_5E[1];
.global .align 1 .b8 _ZN34_INTERNAL_7d36aa5d_4_k_cu_5157066d6thrust24THRUST_300001_SM_1000_NS12placeholders2_6E[1];
.global .align 1 .b8 _ZN34_INTERNAL_7d36aa5d_4_k_cu_5157066d6thrust24THRUST_300001_SM_1000_NS12placeholders2_7E[1];
.global .align 1 .b8 _ZN34_INTERNAL_7d36aa5d_4_k_cu_5157066d6thrust24THRUST_300001_SM_1000_NS12placeholders2_8E[1];
.global .align 1 .b8 _ZN34_INTERNAL_7d36aa5d_4_k_cu_5157066d6thrust24THRUST_300001_SM_1000_NS12placeholders2_9E[1];
.global .align 1 .b8 _ZN34_INTERNAL_7d36aa5d_4_k_cu_5157066d6thrust24THRUST_300001_SM_1000_NS12placeholders3_10E[1];
.global .align 1 .b8 _ZN34_INTERNAL_7d36aa5d_4_k_cu_5157066d6thrust24THRUST_300001_SM_1000_NS3seqE[1];
.global .align 1 .b8 _ZN34_INTERNAL_7d36aa5d_4_k_cu_5157066d6thrust24THRUST_300001_SM_1000_NS6deviceE[1];
.extern .shared .align 16 .b8 _ZN6thrust24THRUST_300001_SM_1000_NS8cuda_cub4core6detail5shmemE[];

.visible .entry _Z18max_element_kernelIN6thrust24THRUST_300001_SM_1000_NS6detail15normal_iteratorINS1_10device_ptrIiEEEENS1_16device_referenceImEEEvT_S9_T0_(
	.param .align 8 .b8 _Z18max_element_kernelIN6thrust24THRUST_300001_SM_1000_NS6detail15normal_iteratorINS1_10device_ptrIiEEEENS1_16device_referenceImEEEvT_S9_T0__param_0[8],
	.param .align 8 .b8 _Z18max_element_kernelIN6thrust24THRUST_300001_SM_1000_NS6detail15normal_iteratorINS1_10device_ptrIiEEEENS1_16device_referenceImEEEvT_S9_T0__param_1[8],
	.param .align 8 .b8 _Z18max_element_kernelIN6thrust24THRUST_300001_SM_1000_NS6detail15normal_iteratorINS1_10device_ptrIiEEEENS1_16device_referenceImEEEvT_S9_T0__param_2[8]
)
{
	.reg .pred 	%p<11>;
	.reg .b32 	%r<17>;
	.reg .b64 	%rd<70>;

	ld.param.u64 	%rd32, [_Z18max_element_kernelIN6thrust24THRUST_300001_SM_1000_NS6detail15normal_iteratorINS1_10device_ptrIiEEEENS1_16device_referenceImEEEvT_S9_T0__param_2];
	ld.param.u64 	%rd33, [_Z18max_element_kernelIN6thrust24THRUST_300001_SM_1000_NS6detail15normal_iteratorINS1_10device_ptrIiEEEENS1_16device_referenceImEEEvT_S9_T0__param_1];
	ld.param.u64 	%rd1, [_Z18max_element_kernelIN6thrust24THRUST_300001_SM_1000_NS6detail15normal_iteratorINS1_10device_ptrIiEEEENS1_16device_referenceImEEEvT_S9_T0__param_0];
	cvta.to.global.u64 	%rd60, %rd1;
	cvta.to.global.u64 	%rd3, %rd33;
	setp.eq.s64 	%p1, %rd60, %rd3;
	mov.u64 	%rd69, %rd1;
	@%p1 bra 	$L__BB0_7;
	sub.s64 	%rd35, %rd3, %rd60;
	add.s64 	%rd4, %rd35, -4;
	and.b64  	%rd36, %rd4, 12;
	setp.eq.s64 	%p2, %rd36, 12;
	mov.u64 	%rd61, %rd1;
	mov.u64 	%rd62, %rd60;
	mov.u64 	%rd69, %rd1;
	@%p2 bra 	$L__BB0_4;
	ld.global.u32 	%r15, [%rd60];
	shr.u64 	%rd37, %rd4, 2;
	add.s64 	%rd38, %rd37, 1;
	and.b64  	%rd54, %rd38, 3;
	mov.u64 	%rd61, %rd1;
	mov.u64 	%rd62, %rd60;
	mov.u64 	%rd69, %rd1;
$L__BB0_3:
	.pragma "nounroll";
	ld.global.u32 	%r7, [%rd60];
	setp.lt.s32 	%p3, %r15, %r7;
	max.s32 	%r15, %r15, %r7;
	selp.b64 	%rd62, %rd60, %rd62, %p3;
	selp.b64 	%rd69, %rd61, %rd69, %p3;
	add.s64 	%rd60, %rd60, 4;
	add.s64 	%rd61, %rd61, 4;
	add.s64 	%rd54, %rd54, -1;
	setp.ne.s64 	%p4, %rd54, 0;
	@%p4 bra 	$L__BB0_3;
$L__BB0_4:
	setp.lt.u64 	%p5, %rd4, 12;
	@%p5 bra 	$L__BB0_7;
	ld.global.u32 	%r16, [%rd62];
	mov.u64 	%rd66, %rd60;
$L__BB0_6:
	ld.global.u32 	%r8, [%rd60];
	setp.lt.s32 	%p6, %r16, %r8;
	selp.b64 	%rd39, %rd60, %rd62, %p6;
	selp.b64 	%rd40, %rd61, %rd69, %p6;
	add.s64 	%rd41, %rd60, 4;
	add.s64 	%rd42, %rd61, 4;
	ld.global.u32 	%r9, [%rd39];
	ld.global.u32 	%r10, [%rd60+4];
	setp.lt.s32 	%p7, %r9, %r10;
	max.s32 	%r11, %r9, %r10;
	selp.b64 	%rd43, %rd41, %rd39, %p7;
	selp.b64 	%rd44, %rd42, %rd40, %p7;
	add.s64 	%rd45, %rd60, 8;
	ld.global.u32 	%r12, [%rd60+8];
	setp.lt.s32 	%p8, %r11, %r12;
	selp.b64 	%rd46, %rd45, %rd43, %p8;
	add.s64 	%rd47, %rd61, 8;
	selp.b64 	%rd48, %rd47, %rd44, %p8;
	ld.global.u32 	%r13, [%rd46];
	add.s64 	%rd49, %rd60, 12;
	ld.global.u32 	%r14, [%rd60+12];
	setp.lt.s32 	%p9, %r13, %r14;
	max.s32 	%r16, %r13, %r14;
	selp.b64 	%rd62, %rd49, %rd46, %p9;
	add.s64 	%rd50, %rd61, 12;
	selp.b64 	%rd69, %rd50, %rd48, %p9;
	add.s64 	%rd66, %rd66, 16;
	setp.ne.s64 	%p10, %rd66, %rd3;
	add.s64 	%rd60, %rd60, 16;
	add.s64 	%rd61, %rd61, 16;
	@%p10 bra 	$L__BB0_6;
$L__BB0_7:
	sub.s64 	%rd51, %rd69, %rd1;
	shr.s64 	%rd52, %rd51, 2;
	cvta.to.global.u64 	%rd53, %rd32;
	st.global.u64 	[%rd53], %rd52;
	ret;

}
	// .globl	_ZN6thrust24THRUST_300001_SM_1000_NS8cuda_cub4core6detail13_kernel_agentINS1_8__reduce11ReduceAgentINS0_12zip_iteratorIN4cuda3std3__45tupleIJNS0_6detail15normal_iteratorINS0_10device_ptrIiEEEENS0_17counting_iteratorIlNS0_11use_defaultESI_SI_EEEEEEEPNSB_IJilEEESM_iNS1_9__extrema9arg_max_fIilNSA_4lessIiEEEEEEJSL_SN_iSS_EEEvDpT0_
.visible .entry _ZN6thrust24THRUST_300001_SM_1000_NS8cuda_cub4core6detail13_kernel_agentINS1_8__reduce11ReduceAgentINS0_12zip_iteratorIN4cuda3std3__45tupleIJNS0_6detail15normal_iteratorINS0_10device_ptrIiEEEENS0_17counting_iteratorIlNS0_11use_defaultESI_SI_EEEEEEEPNSB_IJilEEESM_iNS1_9__extrema9arg_max_fIilNSA_4lessIiEEEEEEJSL_SN_iSS_EEEvDpT0_(
	.param .align 8 .b8 _ZN6thrust24THRUST_300001_SM_1000_NS8cuda_cub4core6detail13_kernel_agentINS1_8__reduce11ReduceAgentINS0_12zip_iteratorIN4cuda3std3__45tupleIJNS0_6detail15normal_iteratorINS0_10device_ptrIiEEEENS0_17counting_iteratorIlNS0_11use_defaultESI_SI_EEEEEEEPNSB_IJilEEESM_iNS1_9__extrema9arg_max_fIilNSA_4lessIiEEEEEEJSL_SN_iSS_EEEvDpT0__param_0[16],
	.param .u64 .ptr .align 1 _ZN6thrust24THRUST_300001_SM_1000_NS8cuda_cub4core6detail13_kernel_agentINS1_8__reduce11ReduceAgentINS0_12zip_iteratorIN4cuda3std3__45tupleIJNS0_6detail15normal_iteratorINS0_10device_ptrIiEEEENS0_17counting_iteratorIlNS0_11use_defaultESI_SI_EEEEEEEPNSB_IJilEEESM_iNS1_9__extrema9arg_max_fIilNSA_4lessIiEEEEEEJSL_SN_iSS_EEEvDpT0__param_1,
	.param .u32 _ZN6thrust24THRUST_300001_SM_1000_NS8cuda_cub4core6detail13_kernel_agentINS1_8__reduce11ReduceAgentINS0_12zip_iteratorIN4cuda3std3__45tupleIJNS0_6detail15normal_iteratorINS0_10device_ptrIiEEEENS0_17counting_iteratorIlNS0_11use_defaultESI_SI_EEEEEEEPNSB_IJilEEESM_iNS1_9__extrema9arg_max_fIilNSA_4lessIiEEEEEEJSL_SN_iSS_EEEvDpT0__param_2,
	.param .align 1 .b8 _ZN6thrust24THRUST_300001_SM_1000_NS8cuda_cub4core6detail13_kernel_agentINS1_8__reduce11ReduceAgentINS0_12zip_iteratorIN4cuda3std3__45tupleIJNS0_6detail15normal_iteratorINS0_10device_ptrIiEEEENS0_17counting_iteratorIlNS0_11use_defaultESI_SI_EEEEEEEPNSB_IJilEEESM_iNS1_9__extrema9arg_max_fIilNSA_4lessIiEEEEEEJSL_SN_iSS_EEEvDpT0__param_3[1]
)
.maxntid 256
{
	.reg .pred 	%p<213>;
	.reg .b32 	%r<641>;
	.reg .b64 	%rd<305>;

	ld.param.u64 	%rd195, [_ZN6thrust24THRUST_300001_SM_1000_NS8cuda_cub4core6detail13_kernel_agentINS1_8__reduce11ReduceAgentINS0_12zip_iteratorIN4cuda3std3__45tupleIJNS0_6detail15normal_iteratorINS0_10device_ptrIiEEEENS0_17counting_iteratorIlNS0_11use_defaultESI_SI_EEEEEEEPNSB_IJilEEESM_iNS1_9__extrema9arg_max_fIilNSA_4lessIiEEEEEEJSL_SN_iSS_EEEvDpT0__param_0+8];
	ld.param.u64 	%rd194, [_ZN6thrust24THRUST_300001_SM_1000_NS8cuda_cub4core6detail13_kernel_agentINS1_8__reduce11ReduceAgentINS0_12zip_iteratorIN4cuda3std3__45tupleIJNS0_6detail15normal_iteratorINS0_10device_ptrIiEEEENS0_17counting_iteratorIlNS0_11use_defaultESI_SI_EEEEEEEPNSB_IJilEEESM_iNS1_9__extrema9arg_max_fIilNSA_4lessIiEEEEEEJSL_SN_iSS_EEEvDpT0__param_0];
	ld.param.u32 	%r205, [_ZN6thrust24THRUST_300001_SM_1000_NS8cuda_cub4core6detail13_kernel_agentINS1_8__reduce11ReduceAgentINS0_12zip_iteratorIN4cuda3std3__45tupleIJNS0_6detail15normal_iteratorINS0_10device_ptrIiEEEENS0_17counting_iteratorIlNS0_11use_defaultESI_SI_EEEEEEEPNSB_IJilEEESM_iNS1_9__extrema9arg_max_fIilNSA_4lessIiEEEEEEJSL_SN_iSS_EEEvDpT0__param_2];
	setp.eq.s32 	%p1, %r205, 0;
	@%p1 bra 	$L__BB1_206;
	cvta.to.global.u64 	%rd1, %rd194;
	setp.gt.s32 	%p2, %r205, 1279;
	@%p2 bra 	$L__BB1_122;
	mov.u32 	%r1, %tid.x;
	setp.ge.s32 	%p96, %r1, %r205;
	mov.b32 	%r580, 0;
	mov.b64 	%rd246, 0;
	mov.u32 	%r572, %r1;
	@%p96 bra 	$L__BB1_4;
	cvt.u64.u32 	%rd222, %r1;
	mul.wide.u32 	%rd223, %r1, 4;
	add.s64 	%rd224, %rd1, %rd223;
	add.s64 	%rd246, %rd195, %rd222;
	ld.global.u32 	%r580, [%rd224];
	add.s32 	%r572, %r1, 256;
$L__BB1_4:
	setp.ge.s32 	%p97, %r572, %r205;
	@%p97 bra 	$L__BB1_26;
	not.b32 	%r338, %r572;
	add.s32 	%r6, %r205, %r338;
	and.b32  	%r339, %r6, 768;
	setp.eq.s32 	%p98, %r339, 768;
	@%p98 bra 	$L__BB1_11;
	cvt.u64.u32 	%rd226, %r572;
	add.s64 	%rd237, %rd195, %rd226;
	mul.wide.u32 	%rd227, %r572, 4;
	add.s64 	%rd236, %rd1, %rd227;
	shr.u32 	%r340, %r6, 8;
	add.s32 	%r341, %r340, 1;
	and.b32  	%r342, %r341, 3;
	neg.s32 	%r568, %r342;
$L__BB1_7:
	.pragma "nounroll";
	mov.u64 	%rd9, %rd246;
	mov.u32 	%r10, %r580;
	ld.global.u32 	%r11, [%rd236];
	setp.lt.s32 	%p99, %r10, %r11;
	mov.u64 	%rd246, %rd237;
	mov.u32 	%r580, %r11;
	@%p99 bra 	$L__BB1_10;
	setp.lt.s32 	%p100, %r11, %r10;
	mov.u64 	%rd246, %rd9;
	mov.u32 	%r580, %r10;
	@%p100 bra 	$L__BB1_10;
	setp.lt.s64 	%p101, %rd9, %rd237;
	min.s64 	%rd246, %rd9, %rd237;
	selp.b32 	%r580, %r10, %r11, %p101;
$L__BB1_10:
	add.s32 	%r572, %r572, 256;
	add.s64 	%rd237, %rd237, 256;
	add.s64 	%rd236, %rd236, 1024;
	add.s32 	%r568, %r568, 1;
	setp.ne.s32 	%p102, %r568, 0;
	@%p102 bra 	$L__BB1_7;
$L__BB1_11:
	setp.lt.u32 	%p103, %r6, 768;
	@%p103 bra 	$L__BB1_26;
	add.s32 	%r575, %r572, 512;
$L__BB1_13:
	mov.u32 	%r20, %r575;
	add.s32 	%r343, %r20, -512;
	cvt.s64.s32 	%rd228, %r343;
	mul.wide.s32 	%rd229, %r343, 4;
	add.s64 	%rd17, %rd1, %rd229;
	add.s64 	%rd18, %rd195, %rd228;
	ld.global.u32 	%r22, [%rd17];
	setp.lt.s32 	%p104, %r580, %r22;
	mov.u64 	%rd243, %rd18;
	mov.u32 	%r577, %r22;
	@%p104 bra 	$L__BB1_16;
	setp.lt.s32 	%p105, %r22, %r580;
	mov.u64 	%rd243, %rd246;
	mov.u32 	%r577, %r580;
	@%p105 bra 	$L__BB1_16;
	setp.lt.s64 	%p106, %rd246, %rd18;
	min.s64 	%rd243, %rd246, %rd18;
	selp.b32 	%r577, %r580, %r22, %p106;
$L__BB1_16:
	add.s32 	%r344, %r20, -256;
	cvt.s64.s32 	%rd230, %r344;
	add.s64 	%rd21, %rd195, %rd230;
	ld.global.u32 	%r25, [%rd17+1024];
	setp.lt.s32 	%p107, %r577, %r25;
	mov.u64 	%rd244, %rd21;
	mov.u32 	%r578, %r25;
	@%p107 bra 	$L__BB1_19;
	setp.lt.s32 	%p108, %r25, %r577;
	mov.u64 	%rd244, %rd243;
	mov.u32 	%r578, %r577;
	@%p108 bra 	$L__BB1_19;
	setp.lt.s64 	%p109, %rd243, %rd21;
	min.s64 	%rd244, %rd243, %rd21;
	selp.b32 	%r578, %r577, %r25, %p109;
$L__BB1_19:
	cvt.s64.s32 	%rd231, %r20;
	add.s64 	%rd24, %rd195, %rd231;
	ld.global.u32 	%r28, [%rd17+2048];
	setp.lt.s32 	%p110, %r578, %r28;
	mov.u64 	%rd245, %rd24;
	mov.u32 	%r579, %r28;
	@%p110 bra 	$L__BB1_22;
	setp.lt.s32 	%p111, %r28, %r578;
	mov.u64 	%rd245, %rd244;
	mov.u32 	%r579, %r578;
	@%p111 bra 	$L__BB1_22;
	setp.lt.s64 	%p112, %rd244, %rd24;
	min.s64 	%rd245, %rd244, %rd24;
	selp.b32 	%r579, %r578, %r28, %p112;
$L__BB1_22:
	add.s32 	%r345, %r20, 256;
	cvt.s64.s32 	%rd232, %r345;
	add.s64 	%rd27, %rd195, %rd232;
	ld.global.u32 	%r31, [%rd17+3072];
	setp.lt.s32 	%p113, %r579, %r31;
	mov.u64 	%rd246, %rd27;
	mov.u32 	%r580, %r31;
	@%p113 bra 	$L__BB1_25;
	setp.lt.s32 	%p114, %r31, %r579;
	mov.u64 	%rd246, %rd245;
	mov.u32 	%r580, %r579;
	@%p114 bra 	$L__BB1_25;
	setp.lt.s64 	%p115, %rd245, %rd27;
	min.s64 	%rd246, %rd245, %rd27;
	selp.b32 	%r580, %r579, %r31, %p115;
$L__BB1_25:
	add.s32 	%r575, %r20, 1024;
	add.s32 	%r346, %r20, 512;
	setp.lt.s32 	%p116, %r346, %r205;
	@%p116 bra 	$L__BB1_13;
$L__BB1_26:
	setp.lt.s32 	%p117, %r205, 256;
	@%p117 bra 	$L__BB1_71;
	// begin inline asm
	mov.u32 %r460, %laneid;
	// end inline asm
	mov.b32 	%r478, 1;
	mov.b32 	%r479, 31;
	mov.b32 	%r480, -1;
	// begin inline asm
	shfl.sync.down.b32 %r461, %r580, %r478, %r479, %r480;
	// end inline asm
	// begin inline asm
	shfl.sync.down.b32 %r466, %r467, %r478, %r479, %r480;
	// end inline asm
	mov.b64 	{%r472, %r477}, %rd246;
	// begin inline asm
	shfl.sync.down.b32 %r471, %r472, %r478, %r479, %r480;
	// end inline asm
	// begin inline asm
	shfl.sync.down.b32 %r476, %r477, %r478, %r479, %r480;
	// end inline asm
	mov.b64 	%rd31, {%r471, %r476};
	setp.gt.s32 	%p169, %r460, 30;
	mov.u64 	%rd248, %rd246;
	mov.u32 	%r582, %r580;
	@%p169 bra 	$L__BB1_31;
	setp.lt.s32 	%p170, %r580, %r461;
	mov.u64 	%rd248, %rd31;
	mov.u32 	%r582, %r461;
	@%p170 bra 	$L__BB1_31;
	setp.lt.s32 	%p171, %r461, %r580;
	mov.u64 	%rd248, %rd246;
	mov.u32 	%r582, %r580;
	@%p171 bra 	$L__BB1_31;
	setp.lt.s64 	%p172, %rd246, %rd31;
	min.s64 	%rd248, %rd246, %rd31;
	selp.b32 	%r582, %r580, %r461, %p172;
$L__BB1_31:
	mov.b32 	%r498, 2;
	mov.b32 	%r499, 31;
	mov.b32 	%r500, -1;
	// begin inline asm
	shfl.sync.down.b32 %r481, %r582, %r498, %r499, %r500;
	// end inline asm
	// begin inline asm
	shfl.sync.down.b32 %r486, %r487, %r498, %r499, %r500;
	// end inline asm
	mov.b64 	{%r492, %r497}, %rd248;
	// begin inline asm
	shfl.sync.down.b32 %r491, %r492, %r498, %r499, %r500;
	// end inline asm
	// begin inline asm
	shfl.sync.down.b32 %r496, %r497, %r498, %r499, %r500;
	// end inline asm
	mov.b64 	%rd34, {%r491, %r496};
	setp.gt.s32 	%p173, %r460, 29;
	mov.u64 	%rd249, %rd248;
	mov.u32 	%r583, %r582;
	@%p173 bra 	$L__BB1_35;
	setp.lt.s32 	%p174, %r582, %r481;
	mov.u64 	%rd249, %rd34;
	mov.u32 	%r583, %r481;
	@%p174 bra 	$L__BB1_35;
	setp.lt.s32 	%p175, %r481, %r582;
	mov.u64 	%rd249, %rd248;
	mov.u32 	%r583, %r582;
	@%p175 bra 	$L__BB1_35;
	setp.lt.s64 	%p176, %rd248, %rd34;
	min.s64 	%rd249, %rd248, %rd34;
	selp.b32 	%r583, %r582, %r481, %p176;
$L__BB1_35:
	mov.b32 	%r518, 4;
	mov.b32 	%r519, 31;
	mov.b32 	%r520, -1;
	// begin inline asm
	shfl.sync.down.b32 %r501, %r583, %r518, %r519, %r520;
	// end inline asm
	// begin inline asm
	shfl.sync.down.b32 %r506, %r507, %r518, %r519, %r520;
	// end inline asm
	mov.b64 	{%r512, %r517}, %rd249;
	// begin inline asm
	shfl.sync.down.b32 %r511, %r512, %r518, %r519, %r520;
	// end inline asm
	// begin inline asm
	shfl.sync.down.b32 %r516, %r517, %r518, %r519, %r520;
	// end inline asm
	mov.b64 	%rd37, {%r511, %r516};
	setp.gt.s32 	%p177, %r460, 27;
	mov.u64 	%rd250, %rd249;
	mov.u32 	%r584, %r583;
	@%p177 bra 	$L__BB1_39;
	setp.lt.s32 	%p178, %r583, %r501;
	mov.u64 	%rd250, %rd37;
	mov.u32 	%r584, %r501;
	@%p178 bra 	$L__BB1_39;
	setp.lt.s32 	%p179, %r501, %r583;
	mov.u64 	%rd250, %rd249;
	mov.u32 	%r584, %r583;
	@%p179 bra 	$L__BB1_39;
	setp.lt.s64 	%p180, %rd249, %rd37;
	min.s64 	%rd250, %rd249, %rd37;
	selp.b32 	%r584, %r583, %r501, %p180;
$L__BB1_39:
	mov.b32 	%r538, 8;
	mov.b32 	%r539, 31;
	mov.b32 	%r540, -1;
	// begin inline asm
	shfl.sync.down.b32 %r521, %r584, %r538, %r539, %r540;
	// end inline asm
	// begin inline asm
	shfl.sync.down.b32 %r526, %r527, %r538, %r539, %r540;
	// end inline asm
	mov.b64 	{%r532, %r537}, %rd250;
	// begin inline asm
	shfl.sync.down.b32 %r531, %r532, %r538, %r539, %r540;
	// end inline asm
	// begin inline asm
	shfl.sync.down.b32 %r536, %r537, %r538, %r539, %r540;
	// end inline asm
	mov.b64 	%rd40, {%r531, %r536};
	setp.gt.s32 	%p181, %r460, 23;
	mov.u64 	%rd251, %rd250;
	mov.u32 	%r585, %r584;
	@%p181 bra 	$L__BB1_43;
	setp.lt.s32 	%p182, %r584, %r521;
	mov.u64 	%rd251, %rd40;
	mov.u32 	%r585, %r521;
	@%p182 bra 	$L__BB1_43;
	setp.lt.s32 	%p183, %r521, %r584;
	mov.u64 	%rd251, %rd250;
	mov.u32 	%r585, %r584;
	@%p183 bra 	$L__BB1_43;
	setp.lt.s64 	%p184, %rd250, %rd40;
	min.s64 	%rd251, %rd250, %rd40;
	selp.b32 	%r585, %r584, %r521, %p184;
$L__BB1_43:
	mov.b32 	%r558, 16;
	mov.b32 	%r559, 31;
	mov.b32 	%r560, -1;
	// begin inline asm
	shfl.sync.down.b32 %r541, %r585, %r558, %r559, %r560;
	// end inline asm
	// begin inline asm
	shfl.sync.down.b32 %r546, %r547, %r558, %r559, %r560;
	// end inline asm
	mov.b64 	{%r552, %r557}, %rd251;
	// begin inline asm
	shfl.sync.down.b32 %r551, %r552, %r558, %r559, %r560;
	// end inline asm
	// begin inline asm
	shfl.sync.down.b32 %r556, %r557, %r558, %r559, %r560;
	// end inline asm
	mov.b64 	%rd43, {%r551, %r556};
	setp.gt.s32 	%p185, %r460, 15;
	mov.u64 	%rd304, %rd251;
	mov.u32 	%r640, %r585;
	@%p185 bra 	$L__BB1_47;
	setp.lt.s32 	%p186, %r585, %r541;
	mov.u64 	%rd304, %rd43;
	mov.u32 	%r640, %r541;
	@%p186 bra 	$L__BB1_47;
	setp.lt.s32 	%p187, %r541, %r585;
	mov.u64 	%rd304, %rd251;
	mov.u32 	%r640, %r585;
	@%p187 bra 	$L__BB1_47;
	setp.lt.s64 	%p188, %rd251, %rd43;
	min.s64 	%rd304, %rd251, %rd43;
	selp.b32 	%r640, %r585, %r541, %p188;
$L__BB1_47:
	setp.ne.s32 	%p189, %r460, 0;
	@%p189 bra 	$L__BB1_49;
	shr.u32 	%r561, %r1, 1;
	and.b32  	%r562, %r561, 496;
	mov.u32 	%r563, _ZN6thrust24THRUST_300001_SM_1000_NS8cuda_cub4core6detail5shmemE;
	add.s32 	%r564, %r563, %r562;
	st.shared.u32 	[%r564+8], %r640;
	st.shared.u64 	[%r564+16], %rd304;
$L__BB1_49:
	bar.sync 	0;
	setp.ne.s32 	%p190, %r1, 0;
	@%p190 bra 	$L__BB1_204;
	ld.shared.u32 	%r52, [_ZN6thrust24THRUST_300001_SM_1000_NS8cuda_cub4core6detail5shmemE+24];
	ld.shared.u64 	%rd46, [_ZN6thrust24THRUST_300001_SM_1000_NS8cuda_cub4core6detail5shmemE+32];
	setp.lt.s32 	%p191, %r640, %r52;
	mov.u64 	%rd253, %rd46;
	mov.u32 	%r587, %r52;
	@%p191 bra 	$L__BB1_53;
	setp.lt.s32 	%p192, %r52, %r640;
	mov.u64 	%rd253, %rd304;
	mov.u32 	%r587, %r640;
	@%p192 bra 	$L__BB1_53;
	setp.lt.s64 	%p193, %rd304, %rd46;
	min.s64 	%rd253, %rd304, %rd46;
	selp.b32 	%r587, %r640, %r52, %p193;
$L__BB1_53:
	ld.shared.u32 	%r55, [_ZN6thrust24THRUST_300001_SM_1000_NS8cuda_cub4core6detail5shmemE+40];
	ld.shared.u64 	%rd49, [_ZN6thrust24THRUST_300001_SM_1000_NS8cuda_cub4core6detail5shmemE+48];
	setp.lt.s32 	%p194, %r587, %r55;
	mov.u64 	%rd254, %rd49;
	mov.u32 	%r588, %r55;
	@%p194 bra 	$L__BB1_56;
	setp.lt.s32 	%p195, %r55, %r587;
	mov.u64 	%rd254, %rd253;
	mov.u32 	%r588, %r587;
	@%p195 bra 	$L__BB1_56;
	setp.lt.s64 	%p196, %rd253, %rd49;
	min.s64 	%rd254, %rd253, %rd49;
	selp.b32 	%r588, %r587, %r55, %p196;
$L__BB1_56:
	ld.shared.u32 	%r58, [_ZN6thrust24THRUST_300001_SM_1000_NS8cuda_cub4core6detail5shmemE+56];
	ld.shared.u64 	%rd52, [_ZN6thrust24THRUST_300001_SM_1000_NS8cuda_cub4core6detail5shmemE+64];
	setp.lt.s32 	%p197, %r588, %r58;
	mov.u64 	%rd255, %rd52;
	mov.u32 	%r589, %r58;
	@%p197 bra 	$L__BB1_59;
	setp.lt.s32 	%p198, %r58, %r588;
	mov.u64 	%rd255, %rd254;
	mov.u32 	%r589, %r588;
	@%p198 bra 	$L__BB1_59;
	setp.lt.s64 	%p199, %rd254, %rd52;
	min.s64 	%rd255, %rd254, %rd52;
	selp.b32 	%r589, %r588, %r58, %p199;
$L__BB1_59:
	ld.shared.u32 	%r61, [_ZN6thrust24THRUST_300001_SM_1000_NS8cuda_cub4core6detail5shmemE+72];
	ld.shared.u64 	%rd55, [_ZN6thrust24THRUST_300001_SM_1000_NS8cuda_cub4core6detail5shmemE+80];
	setp.lt.s32 	%p200, %r589, %r61;
	mov.u64 	%rd256, %rd55;
	mov.u32 	%r590, %r61;
	@%p200 bra 	$L__BB1_62;
	setp.lt.s32 	%p201, %r61, %r589;
	mov.u64 	%rd256, %rd255;
	mov.u32 	%r590, %r589;
	@%p201 bra 	$L__BB1_62;
	setp.lt.s64 	%p202, %rd255, %rd55;
	min.s64 	%rd256, %rd255, %rd55;
	selp.b32 	%r590, %r589, %r61, %p202;
$L__BB1_62:
	ld.shared.u32 	%r64, [_ZN6thrust24THRUST_300001_SM_1000_NS8cuda_cub4core6detail5shmemE+88];
	ld.shared.u64 	%rd58, [_ZN6thrust24THRUST_300001_SM_1000_NS8cuda_cub4core6detail5shmemE+96];
	setp.lt.s32 	%p203, %r590, %r64;
	mov.u64 	%rd257, %rd58;
	mov.u32 	%r591, %r64;
	@%p203 bra 	$L__BB1_65;
	setp.lt.s32 	%p204, %r64, %r590;
	mov.u64 	%rd257, %rd256;
	mov.u32 	%r591, %r590;
	@%p204 bra 	$L__BB1_65;
	setp.lt.s64 	%p205, %rd256, %rd58;
	min.s64 	%rd257, %rd256, %rd58;
	selp.b32 	%r591, %r590, %r64, %p205;
$L__BB1_65:
	ld.shared.u32 	%r67, [_ZN6thrust24THRUST_300001_SM_1000_NS8cuda_cub4core6detail5shmemE+104];
	ld.shared.u64 	%rd61, [_ZN6thrust24THRUST_300001_SM_1000_NS8cuda_cub4core6detail5shmemE+112];
	setp.lt.s32 	%p206, %r591, %r67;
	mov.u64 	%rd258, %rd61;
	mov.u32 	%r592, %r67;
	@%p206 bra 	$L__BB1_68;
	setp.lt.s32 	%p207, %r67, %r591;
	mov.u64 	%rd258, %rd257;
	mov.u32 	%r592, %r591;
	@%p207 bra 	$L__BB1_68;
	setp.lt.s64 	%p208, %rd257, %rd61;
	min.s64 	%rd258, %rd257, %rd61;
	selp.b32 	%r592, %r591, %r67, %p208;
$L__BB1_68:
	ld.shared.u32 	%r70, [_ZN6thrust24THRUST_300001_SM_1000_NS8cuda_cub4core6detail5shmemE+120];
	ld.shared.u64 	%rd64, [_ZN6thrust24THRUST_300001_SM_1000_NS8cuda_cub4core6detail5shmemE+128];
	setp.lt.s32 	%p209, %r592, %r70;
	mov.u32 	%r640, %r70;
	mov.u64 	%rd304, %rd64;
	@%p209 bra 	$L__BB1_204;
	setp.lt.s32 	%p210, %r70, %r592;
	mov.u32 	%r640, %r592;
	mov.u64 	%rd304, %rd258;
	@%p210 bra 	$L__BB1_204;
	setp.lt.s64 	%p211, %rd258, %rd64;
	min.s64 	%rd304, %rd258, %rd64;
	selp.b32 	%r640, %r592, %r70, %p211;
	bra.uni 	$L__BB1_204;
$L__BB1_71:
	// begin inline asm
	mov.u32 %r347, %laneid;
	// end inline asm
	and.b32  	%r368, %r1, 992;
	add.s32 	%r369, %r368, 32;
	setp.gt.s32 	%p118, %r369, %r205;
	not.b32 	%r370, %r368;
	add.s32 	%r371, %r205, %r370;
	selp.b32 	%r366, %r371, 31, %p118;
	mov.b32 	%r365, 1;
	mov.b32 	%r367, -1;
	// begin inline asm
	shfl.sync.down.b32 %r348, %r580, %r365, %r366, %r367;
	// end inline asm
	// begin inline asm
	shfl.sync.down.b32 %r353, %r354, %r365, %r366, %r367;
	// end inline asm
	mov.b64 	{%r359, %r364}, %rd246;
	// begin inline asm
	shfl.sync.down.b32 %r358, %r359, %r365, %r366, %r367;
	// end inline asm
	// begin inline asm
	shfl.sync.down.b32 %r363, %r364, %r365, %r366, %r367;
	// end inline asm
	mov.b64 	%rd66, {%r358, %r363};
	setp.ge.s32 	%p119, %r347, %r366;
	mov.u32 	%r593, %r580;
	mov.u64 	%rd259, %rd246;
	@%p119 bra 	$L__BB1_75;
	setp.lt.s32 	%p120, %r580, %r348;
	mov.u32 	%r593, %r348;
	mov.u64 	%rd259, %rd66;
	@%p120 bra 	$L__BB1_75;
	setp.lt.s32 	%p121, %r348, %r580;
	mov.u32 	%r593, %r580;
	mov.u64 	%rd259, %rd246;
	@%p121 bra 	$L__BB1_75;
	setp.lt.s64 	%p122, %rd246, %rd66;
	selp.b32 	%r593, %r580, %r348, %p122;
	min.s64 	%rd259, %rd246, %rd66;
$L__BB1_75:
	mov.b32 	%r389, 2;
	mov.b32 	%r391, -1;
	// begin inline asm
	shfl.sync.down.b32 %r372, %r593, %r389, %r366, %r391;
	// end inline asm
	// begin inline asm
	shfl.sync.down.b32 %r377, %r378, %r389, %r366, %r391;
	// end inline asm
	mov.b64 	{%r383, %r388}, %rd259;
	// begin inline asm
	shfl.sync.down.b32 %r382, %r383, %r389, %r366, %r391;
	// end inline asm
	// begin inline asm
	shfl.sync.down.b32 %r387, %r388, %r389, %r366, %r391;
	// end inline asm
	mov.b64 	%rd69, {%r382, %r387};
	add.s32 	%r392, %r347, 2;
	setp.gt.s32 	%p123, %r392, %r366;
	mov.u32 	%r594, %r593;
	mov.u64 	%rd260, %rd259;
	@%p123 bra 	$L__BB1_79;
	setp.lt.s32 	%p124, %r593, %r372;
	mov.u32 	%r594, %r372;
	mov.u64 	%rd260, %rd69;
	@%p124 bra 	$L__BB1_79;
	setp.lt.s32 	%p125, %r372, %r593;
	mov.u32 	%r594, %r593;
	mov.u64 	%rd260, %rd259;
	@%p125 bra 	$L__BB1_79;
	setp.lt.s64 	%p126, %rd259, %rd69;
	selp.b32 	%r594, %r593, %r372, %p126;
	min.s64 	%rd260, %rd259, %rd69;
$L__BB1_79:
	mov.b32 	%r410, 4;
	mov.b32 	%r412, -1;
	// begin inline asm
	shfl.sync.down.b32 %r393, %r594, %r410, %r366, %r412;
	// end inline asm
	// begin inline asm
	shfl.sync.down.b32 %r398, %r399, %r410, %r366, %r412;
	// end inline asm
	mov.b64 	{%r404, %r409}, %rd260;
	// begin inline asm
	shfl.sync.down.b32 %r403, %r404, %r410, %r366, %r412;
	// end inline asm
	// begin inline asm
	shfl.sync.down.b32 %r408, %r409, %r410, %r366, %r412;
	// end inline asm
	mov.b64 	%rd72, {%r403, %r408};
	add.s32 	%r413, %r347, 4;
	setp.gt.s32 	%p127, %r413, %r366;
	mov.u32 	%r595, %r594;
	mov.u64 	%rd261, %rd260;
	@%p127 bra 	$L__BB1_83;
	setp.lt.s32 	%p128, %r594, %r393;
	mov.u32 	%r595, %r393;
	mov.u64 	%rd261, %rd72;
	@%p128 bra 	$L__BB1_83;
	setp.lt.s32 	%p129, %r393, %r594;
	mov.u32 	%r595, %r594;
	mov.u64 	%rd261, %rd260;
	@%p129 bra 	$L__BB1_83;
	setp.lt.s64 	%p130, %rd260, %rd72;
	selp.b32 	%r595, %r594, %r393, %p130;
	min.s64 	%rd261, %rd260, %rd72;
$L__BB1_83:
	mov.b32 	%r431, 8;
	mov.b32 	%r433, -1;
	// begin inline asm
	shfl.sync.down.b32 %r414, %r595, %r431, %r366, %r433;
	// end inline asm
	// begin inline asm
	shfl.sync.down.b32 %r419, %r420, %r431, %r366, %r433;
	// end inline asm
	mov.b64 	{%r425, %r430}, %rd261;
	// begin inline asm
	shfl.sync.down.b32 %r424, %r425, %r431, %r366, %r433;
	// end inline asm
	// begin inline asm
	shfl.sync.down.b32 %r429, %r430, %r431, %r366, %r433;
	// end inline asm
	mov.b64 	%rd75, {%r424, %r429};
	add.s32 	%r434, %r347, 8;
	setp.gt.s32 	%p131, %r434, %r366;
	mov.u32 	%r596, %r595;
	mov.u64 	%rd262, %rd261;
	@%p131 bra 	$L__BB1_87;
	setp.lt.s32 	%p132, %r595, %r414;
	mov.u32 	%r596, %r414;
	mov.u64 	%rd262, %rd75;
	@%p132 bra 	$L__BB1_87;
	setp.lt.s32 	%p133, %r414, %r595;
	mov.u32 	%r596, %r595;
	mov.u64 	%rd262, %rd261;
	@%p133 bra 	$L__BB1_87;
	setp.lt.s64 	%p134, %rd261, %rd75;
	selp.b32 	%r596, %r595, %r414, %p134;
	min.s64 	%rd262, %rd261, %rd75;
$L__BB1_87:
	mov.b32 	%r452, 16;
	mov.b32 	%r454, -1;
	// begin inline asm
	shfl.sync.down.b32 %r435, %r596, %r452, %r366, %r454;
	// end inline asm
	// begin inline asm
	shfl.sync.down.b32 %r440, %r441, %r452, %r366, %r454;
	// end inline asm
	mov.b64 	{%r446, %r451}, %rd262;
	// begin inline asm
	shfl.sync.down.b32 %r445, %r446, %r452, %r366, %r454;
	// end inline asm
	// begin inline asm
	shfl.sync.down.b32 %r450, %r451, %r452, %r366, %r454;
	// end inline asm
	mov.b64 	%rd78, {%r445, %r450};
	add.s32 	%r455, %r347, 16;
	setp.gt.s32 	%p135, %r455, %r366;
	mov.u32 	%r640, %r596;
	mov.u64 	%rd304, %rd262;
	@%p135 bra 	$L__BB1_91;
	setp.lt.s32 	%p136, %r596, %r435;
	mov.u32 	%r640, %r435;
	mov.u64 	%rd304, %rd78;
	@%p136 bra 	$L__BB1_91;
	setp.lt.s32 	%p137, %r435, %r596;
	mov.u32 	%r640, %r596;
	mov.u64 	%rd304, %rd262;
	@%p137 bra 	$L__BB1_91;
	setp.lt.s64 	%p138, %rd262, %rd78;
	selp.b32 	%r640, %r596, %r435, %p138;
	min.s64 	%rd304, %rd262, %rd78;
$L__BB1_91:
	setp.ne.s32 	%p139, %r347, 0;
	@%p139 bra 	$L__BB1_93;
	shr.u32 	%r456, %r1, 1;
	and.b32  	%r457, %r456, 496;
	mov.u32 	%r458, _ZN6thrust24THRUST_300001_SM_1000_NS8cuda_cub4core6detail5shmemE;
	add.s32 	%r459, %r458, %r457;
	st.shared.u32 	[%r459+8], %r640;
	st.shared.u64 	[%r459+16], %rd304;
$L__BB1_93:
	bar.sync 	0;
	setp.ne.s32 	%p140, %r1, 0;
	@%p140 bra 	$L__BB1_204;
	setp.lt.s32 	%p141, %r205, 33;
	mov.u32 	%r598, %r640;
	mov.u64 	%rd264, %rd304;
	@%p141 bra 	$L__BB1_98;
	ld.shared.u32 	%r89, [_ZN6thrust24THRUST_300001_SM_1000_NS8cuda_cub4core6detail5shmemE+24];
	ld.shared.u64 	%rd81, [_ZN6thrust24THRUST_300001_SM_1000_NS8cuda_cub4core6detail5shmemE+32];
	setp.lt.s32 	%p142, %r640, %r89;
	mov.u32 	%r598, %r89;
	mov.u64 	%rd264, %rd81;
	@%p142 bra 	$L__BB1_98;
	setp.lt.s32 	%p143, %r89, %r640;
	mov.u32 	%r598, %r640;
	mov.u64 	%rd264, %rd304;
	@%p143 bra 	$L__BB1_98;
	setp.lt.s64 	%p144, %rd304, %rd81;
	selp.b32 	%r598, %r640, %r89, %p144;
	min.s64 	%rd264, %rd304, %rd81;
$L__BB1_98:
	setp.lt.s32 	%p145, %r205, 65;
	mov.u32 	%r599, %r598;
	mov.u64 	%rd265, %rd264;
	@%p145 bra 	$L__BB1_102;
	ld.shared.u32 	%r92, [_ZN6thrust24THRUST_300001_SM_1000_NS8cuda_cub4core6detail5shmemE+40];
	ld.shared.u64 	%rd84, [_ZN6thrust24THRUST_300001_SM_1000_NS8cuda_cub4core6detail5shmemE+48];
	setp.lt.s32 	%p146, %r598, %r92;
	mov.u32 	%r599, %r92;
	mov.u64 	%rd265, %rd84;
	@%p146 bra 	$L__BB1_102;
	setp.lt.s32 	%p147, %r92, %r598;
	mov.u32 	%r599, %r598;
	mov.u64 	%rd265, %rd264;
	@%p147 bra 	$L__BB1_102;
	setp.lt.s64 	%p148, %rd264, %rd84;
	selp.b32 	%r599, %r598, %r92, %p148;
	min.s64 	%rd265, %rd264, %rd84;
$L__BB1_102:
	setp.lt.s32 	%p149, %r205, 97;
	mov.u32 	%r600, %r599;
	mov.u64 	%rd266, %rd265;
	@%p149 bra 	$L__BB1_106;
	ld.shared.u32 	%r95, [_ZN6thrust24THRUST_300001_SM_1000_NS8cuda_cub4core6detail5shmemE+56];
	ld.shared.u64 	%rd87, [_ZN6thrust24THRUST_300001_SM_1000_NS8cuda_cub4core6detail5shmemE+64];
	setp.lt.s32 	%p150, %r599, %r95;
	mov.u32 	%r600, %r95;
	mov.u64 	%rd266, %rd87;
	@%p150 bra 	$L__BB1_106;
	setp.lt.s32 	%p151, %r95, %r599;
	mov.u32 	%r600, %r599;
	mov.u64 	%rd266, %rd265;
	@%p151 bra 	$L__BB1_106;
	setp.lt.s64 	%p152, %rd265, %rd87;
	selp.b32 	%r600, %r599, %r95, %p152;
	min.s64 	%rd266, %rd265, %rd87;
$L__BB1_106:
	setp.lt.s32 	%p153, %r205, 129;
	mov.u32 	%r601, %r600;
	mov.u64 	%rd267, %rd266;
	@%p153 bra 	$L__BB1_110;
	ld.shared.u32 	%r98, [_ZN6thrust24THRUST_300001_SM_1000_NS8cuda_cub4core6detail5shmemE+72];
	ld.shared.u64 	%rd90, [_ZN6thrust24THRUST_300001_SM_1000_NS8cuda_cub4core6detail5shmemE+80];
	setp.lt.s32 	%p154, %r600, %r98;
	mov.u32 	%r601, %r98;
	mov.u64 	%rd267, %rd90;
	@%p154 bra 	$L__BB1_110;
	setp.lt.s32 	%p155, %r98, %r600;
	mov.u32 	%r601, %r600;
	mov.u64 	%rd267, %rd266;
	@%p155 bra 	$L__BB1_110;
	setp.lt.s64 	%p156, %rd266, %rd90;
	selp.b32 	%r601, %r600, %r98, %p156;
	min.s64 	%rd267, %rd266, %rd90;
$L__BB1_110:
	setp.lt.s32 	%p157, %r205, 161;
	mov.u32 	%r602, %r601;
	mov.u64 	%rd268, %rd267;
	@%p157 bra 	$L__BB1_114;
	ld.shared.u32 	%r101, [_ZN6thrust24THRUST_300001_SM_1000_NS8cuda_cub4core6detail5shmemE+88];
	ld.shared.u64 	%rd93, [_ZN6thrust24THRUST_300001_SM_1000_NS8cuda_cub4core6detail5shmemE+96];
	setp.lt.s32 	%p158, %r601, %r101;
	mov.u32 	%r602, %r101;
	mov.u64 	%rd268, %rd93;
	@%p158 bra 	$L__BB1_114;
	setp.lt.s32 	%p159, %r101, %r601;
	mov.u32 	%r602, %r601;
	mov.u64 	%rd268, %rd267;
	@%p159 bra 	$L__BB1_114;
	setp.lt.s64 	%p160, %rd267, %rd93;
	selp.b32 	%r602, %r601, %r101, %p160;
	min.s64 	%rd268, %rd267, %rd93;
$L__BB1_114:
	setp.lt.s32 	%p161, %r205, 193;
	mov.u32 	%r603, %r602;
	mov.u64 	%rd269, %rd268;
	@%p161 bra 	$L__BB1_118;
	ld.shared.u32 	%r104, [_ZN6thrust24THRUST_300001_SM_1000_NS8cuda_cub4core6detail5shmemE+104];
	ld.shared.u64 	%rd96, [_ZN6thrust24THRUST_300001_SM_1000_NS8cuda_cub4core6detail5shmemE+112];
	setp.lt.s32 	%p162, %r602, %r104;
	mov.u32 	%r603, %r104;
	mov.u64 	%rd269, %rd96;
	@%p162 bra 	$L__BB1_118;
	setp.lt.s32 	%p163, %r104, %r602;
	mov.u32 	%r603, %r602;
	mov.u64 	%rd269, %rd268;
	@%p163 bra 	$L__BB1_118;
	setp.lt.s64 	%p164, %rd268, %rd96;
	selp.b32 	%r603, %r602, %r104, %p164;
	min.s64 	%rd269, %rd268, %rd96;
$L__BB1_118:
	setp.lt.s32 	%p165, %r205, 225;
	mov.u32 	%r640, %r603;
	mov.u64 	%rd304, %rd269;
	@%p165 bra 	$L__BB1_204;
	ld.shared.u32 	%r107, [_ZN6thrust24THRUST_300001_SM_1000_NS8cuda_cub4core6detail5shmemE+120];
	ld.shared.u64 	%rd99, [_ZN6thrust24THRUST_300001_SM_1000_NS8cuda_cub4core6detail5shmemE+128];
	setp.lt.s32 	%p166, %r603, %r107;
	mov.u32 	%r640, %r107;
	mov.u64 	%rd304, %rd99;
	@%p166 bra 	$L__BB1_204;
	setp.lt.s32 	%p167, %r107, %r603;
	mov.u32 	%r640, %r603;
	mov.u64 	%rd304, %rd269;
	@%p167 bra 	$L__BB1_204;
	setp.lt.s64 	%p168, %rd269, %rd99;
	selp.b32 	%r640, %r603, %r107, %p168;
	min.s64 	%rd304, %rd269, %rd99;
	bra.uni 	$L__BB1_204;
$L__BB1_122:
	mov.u32 	%r109, %tid.x;
	cvt.u64.u32 	%rd101, %r109;
	mul.wide.u32 	%rd197, %r109, 4;
	add.s64 	%rd102, %rd1, %rd197;
	ld.global.u32 	%r206, [%rd102];
	add.s32 	%r207, %r109, 256;
	cvt.u64.u32 	%rd198, %r207;
	ld.global.u32 	%r208, [%rd102+1024];
	add.s32 	%r209, %r109, 512;
	cvt.u64.u32 	%rd199, %r209;
	ld.global.u32 	%r210, [%rd102+2048];
	add.s32 	%r211, %r109, 768;
	cvt.u64.u32 	%rd200, %r211;
	ld.global.u32 	%r212, [%rd102+3072];
	or.b32  	%r213, %r109, 1024;
	cvt.u64.u32 	%rd103, %r213;
	add.s64 	%rd291, %rd195, %rd103;
	ld.global.u32 	%r627, [%rd102+4096];
	setp.lt.s32 	%p3, %r206, %r208;
	max.s32 	%r214, %r206, %r208;
	selp.b64 	%rd201, %rd198, %rd101, %p3;
	setp.lt.s32 	%p4, %r214, %r210;
	max.s32 	%r215, %r214, %r210;
	selp.b64 	%rd202, %rd199, %rd201, %p4;
	setp.lt.s32 	%p5, %r215, %r212;
	max.s32 	%r111, %r215, %r212;
	selp.b64 	%rd105, %rd200, %rd202, %p5;
	setp.lt.s32 	%p6, %r111, %r627;
	@%p6 bra 	$L__BB1_124;
	setp.lt.s32 	%p7, %r627, %r111;
	setp.lt.u64 	%p8, %rd105, %rd103;
	or.pred  	%p9, %p7, %p8;
	selp.b32 	%r627, %r111, %r627, %p9;
	add.s64 	%rd203, %rd195, %rd105;
	selp.b64 	%rd291, %rd203, %rd291, %p9;
$L__BB1_124:
	setp.lt.u32 	%p10, %r205, 2560;
	mov.b32 	%r613, 1280;
	@%p10 bra 	$L__BB1_137;
	mov.b32 	%r605, 1280;
	mov.u32 	%r606, %r627;
	mov.u64 	%rd271, %rd291;
$L__BB1_126:
	cvt.u64.u32 	%rd204, %r605;
	add.s64 	%rd205, %rd101, %rd204;
	mul.wide.u32 	%rd206, %r605, 4;
	add.s64 	%rd207, %rd102, %rd206;
	add.s64 	%rd272, %rd205, %rd195;
	ld.global.u32 	%r607, [%rd207];
	add.s64 	%rd273, %rd272, 256;
	ld.global.u32 	%r608, [%rd207+1024];
	add.s64 	%rd274, %rd272, 512;
	ld.global.u32 	%r609, [%rd207+2048];
	add.s64 	%rd275, %rd272, 768;
	ld.global.u32 	%r610, [%rd207+3072];
	add.s64 	%rd291, %rd272, 1024;
	ld.global.u32 	%r627, [%rd207+4096];
	setp.lt.s32 	%p11, %r606, %r607;
	@%p11 bra 	$L__BB1_128;
	setp.lt.s32 	%p12, %r607, %r606;
	setp.lt.s64 	%p13, %rd271, %rd272;
	or.pred  	%p14, %p12, %p13;
	selp.b32 	%r607, %r606, %r607, %p14;
	selp.b64 	%rd272, %rd271, %rd272, %p14;
$L__BB1_128:
	setp.lt.s32 	%p15, %r607, %r608;
	@%p15 bra 	$L__BB1_130;
	setp.lt.s32 	%p16, %r608, %r607;
	setp.lt.s64 	%p17, %rd272, %rd273;
	or.pred  	%p18, %p16, %p17;
	selp.b32 	%r608, %r607, %r608, %p18;
	selp.b64 	%rd273, %rd272, %rd273, %p18;
$L__BB1_130:
	setp.lt.s32 	%p19, %r608, %r609;
	@%p19 bra 	$L__BB1_132;
	setp.lt.s32 	%p20, %r609, %r608;
	setp.lt.s64 	%p21, %rd273, %rd274;
	or.pred  	%p22, %p20, %p21;
	selp.b32 	%r609, %r608, %r609, %p22;
	selp.b64 	%rd274, %rd273, %rd274, %p22;
$L__BB1_132:
	setp.lt.s32 	%p23, %r609, %r610;
	@%p23 bra 	$L__BB1_134;
	setp.lt.s32 	%p24, %r610, %r609;
	setp.lt.s64 	%p25, %rd274, %rd275;
	or.pred  	%p26, %p24, %p25;
	selp.b32 	%r610, %r609, %r610, %p26;
	selp.b64 	%rd275, %rd274, %rd275, %p26;
$L__BB1_134:
	setp.lt.s32 	%p27, %r610, %r627;
	@%p27 bra 	$L__BB1_136;
	setp.lt.s32 	%p28, %r627, %r610;
	setp.lt.s64 	%p29, %rd275, %rd291;
	or.pred  	%p30, %p28, %p29;
	selp.b32 	%r627, %r610, %r627, %p30;
	selp.b64 	%rd291, %rd275, %rd291, %p30;
$L__BB1_136:
	add.s32 	%r613, %r605, 1280;
	add.s32 	%r218, %r605, 2560;
	setp.le.s32 	%p31, %r218, %r205;
	mov.u32 	%r605, %r613;
	mov.u32 	%r606, %r627;
	mov.u64 	%rd271, %rd291;
	@%p31 bra 	$L__BB1_126;
$L__BB1_137:
	setp.le.s32 	%p32, %r205, %r613;
	@%p32 bra 	$L__BB1_160;
	sub.s32 	%r134, %r205, %r613;
	setp.ge.s32 	%p33, %r109, %r134;
	@%p33 bra 	$L__BB1_160;
	not.b32 	%r220, %r109;
	add.s32 	%r221, %r205, %r220;
	sub.s32 	%r135, %r221, %r613;
	and.b32  	%r222, %r135, 768;
	setp.eq.s32 	%p34, %r222, 768;
	mov.u32 	%r618, %r109;
	@%p34 bra 	$L__BB1_145;
	add.s32 	%r223, %r109, %r613;
	cvt.u64.u32 	%rd209, %r223;
	add.s64 	%rd279, %rd195, %rd209;
	mul.wide.u32 	%rd210, %r223, 4;
	add.s64 	%rd278, %rd1, %rd210;
	shr.u32 	%r224, %r135, 8;
	add.s32 	%r225, %r224, 1;
	and.b32  	%r226, %r225, 3;
	neg.s32 	%r614, %r226;
	mov.u32 	%r618, %r109;
$L__BB1_141:
	.pragma "nounroll";
	mov.u64 	%rd129, %rd291;
	mov.u32 	%r139, %r627;
	ld.global.u32 	%r140, [%rd278];
	setp.lt.s32 	%p35, %r139, %r140;
	mov.u32 	%r627, %r140;
	mov.u64 	%rd291, %rd279;
	@%p35 bra 	$L__BB1_144;
	setp.lt.s32 	%p36, %r140, %r139;
	mov.u32 	%r627, %r139;
	mov.u64 	%rd291, %rd129;
	@%p36 bra 	$L__BB1_144;
	setp.lt.s64 	%p37, %rd129, %rd279;
	selp.b32 	%r627, %r139, %r140, %p37;
	min.s64 	%rd291, %rd129, %rd279;
$L__BB1_144:
	add.s32 	%r618, %r618, 256;
	add.s64 	%rd279, %rd279, 256;
	add.s64 	%rd278, %rd278, 1024;
	add.s32 	%r614, %r614, 1;
	setp.ne.s32 	%p38, %r614, 0;
	@%p38 bra 	$L__BB1_141;
$L__BB1_145:
	setp.lt.u32 	%p39, %r135, 768;
	@%p39 bra 	$L__BB1_160;
	add.s32 	%r621, %r618, %r613;
	cvt.u64.u32 	%rd211, %r621;
	add.s64 	%rd286, %rd195, %rd211;
	cvt.u64.u32 	%rd212, %r618;
	cvt.u64.u32 	%rd213, %r613;
	add.s64 	%rd214, %rd212, %rd213;
	shl.b64 	%rd215, %rd214, 2;
	add.s64 	%rd216, %rd215, %rd1;
	add.s64 	%rd285, %rd216, 3072;
	mul.wide.u32 	%rd217, %r621, 4;
	add.s64 	%rd284, %rd1, %rd217;
	add.s32 	%r622, %r618, 512;
$L__BB1_147:
	mov.u32 	%r151, %r622;
	ld.global.u32 	%r153, [%rd284];
	setp.lt.s32 	%p40, %r627, %r153;
	mov.u32 	%r624, %r153;
	mov.u64 	%rd288, %rd286;
	@%p40 bra 	$L__BB1_150;
	setp.lt.s32 	%p41, %r153, %r627;
	mov.u32 	%r624, %r627;
	mov.u64 	%rd288, %rd291;
	@%p41 bra 	$L__BB1_150;
	setp.lt.s64 	%p42, %rd291, %rd286;
	selp.b32 	%r624, %r627, %r153, %p42;
	min.s64 	%rd288, %rd291, %rd286;
$L__BB1_150:
	add.s32 	%r227, %r621, 256;
	cvt.u64.u32 	%rd218, %r227;
	add.s64 	%rd145, %rd195, %rd218;
	ld.global.u32 	%r156, [%rd285+-2048];
	setp.lt.s32 	%p43, %r624, %r156;
	mov.u32 	%r625, %r156;
	mov.u64 	%rd289, %rd145;
	@%p43 bra 	$L__BB1_153;
	setp.lt.s32 	%p44, %r156, %r624;
	mov.u32 	%r625, %r624;
	mov.u64 	%rd289, %rd288;
	@%p44 bra 	$L__BB1_153;
	setp.lt.s64 	%p45, %rd288, %rd145;
	selp.b32 	%r625, %r624, %r156, %p45;
	min.s64 	%rd289, %rd288, %rd145;
$L__BB1_153:
	add.s32 	%r228, %r621, 512;
	cvt.u64.u32 	%rd219, %r228;
	add.s64 	%rd148, %rd195, %rd219;
	ld.global.u32 	%r159, [%rd285+-1024];
	setp.lt.s32 	%p46, %r625, %r159;
	mov.u32 	%r626, %r159;
	mov.u64 	%rd290, %rd148;
	@%p46 bra 	$L__BB1_156;
	setp.lt.s32 	%p47, %r159, %r625;
	mov.u32 	%r626, %r625;
	mov.u64 	%rd290, %rd289;
	@%p47 bra 	$L__BB1_156;
	setp.lt.s64 	%p48, %rd289, %rd148;
	selp.b32 	%r626, %r625, %r159, %p48;
	min.s64 	%rd290, %rd289, %rd148;
$L__BB1_156:
	add.s32 	%r229, %r621, 768;
	cvt.u64.u32 	%rd220, %r229;
	add.s64 	%rd151, %rd195, %rd220;
	ld.global.u32 	%r162, [%rd285];
	setp.lt.s32 	%p49, %r626, %r162;
	mov.u32 	%r627, %r162;
	mov.u64 	%rd291, %rd151;
	@%p49 bra 	$L__BB1_159;
	setp.lt.s32 	%p50, %r162, %r626;
	mov.u32 	%r627, %r626;
	mov.u64 	%rd291, %rd290;
	@%p50 bra 	$L__BB1_159;
	setp.lt.s64 	%p51, %rd290, %rd151;
	selp.b32 	%r627, %r626, %r162, %p51;
	min.s64 	%rd291, %rd290, %rd151;
$L__BB1_159:
	add.s64 	%rd286, %rd286, 1024;
	add.s64 	%rd285, %rd285, 4096;
	add.s64 	%rd284, %rd284, 4096;
	add.s32 	%r622, %r151, 1024;
	add.s32 	%r230, %r151, 512;
	add.s32 	%r621, %r621, 1024;
	setp.lt.s32 	%p52, %r230, %r134;
	@%p52 bra 	$L__BB1_147;
$L__BB1_160:
	// begin inline asm
	mov.u32 %r231, %laneid;
	// end inline asm
	mov.b32 	%r249, 1;
	mov.b32 	%r250, 31;
	mov.b32 	%r251, -1;
	// begin inline asm
	shfl.sync.down.b32 %r232, %r627, %r249, %r250, %r251;
	// end inline asm
	// begin inline asm
	shfl.sync.down.b32 %r237, %r238, %r249, %r250, %r251;
	// end inline asm
	mov.b64 	{%r243, %r248}, %rd291;
	// begin inline asm
	shfl.sync.down.b32 %r242, %r243, %r249, %r250, %r251;
	// end inline asm
	// begin inline asm
	shfl.sync.down.b32 %r247, %r248, %r249, %r250, %r251;
	// end inline asm
	mov.b64 	%rd158, {%r242, %r247};
	setp.gt.s32 	%p53, %r231, 30;
	mov.u32 	%r629, %r627;
	mov.u64 	%rd293, %rd291;
	@%p53 bra 	$L__BB1_164;
	setp.lt.s32 	%p54, %r627, %r232;
	mov.u32 	%r629, %r232;
	mov.u64 	%rd293, %rd158;
	@%p54 bra 	$L__BB1_164;
	setp.lt.s32 	%p55, %r232, %r627;
	mov.u32 	%r629, %r627;
	mov.u64 	%rd293, %rd291;
	@%p55 bra 	$L__BB1_164;
	setp.lt.s64 	%p56, %rd291, %rd158;
	selp.b32 	%r629, %r627, %r232, %p56;
	min.s64 	%rd293, %rd291, %rd158;
$L__BB1_164:
	mov.b32 	%r269, 2;
	mov.b32 	%r270, 31;
	mov.b32 	%r271, -1;
	// begin inline asm
	shfl.sync.down.b32 %r252, %r629, %r269, %r270, %r271;
	// end inline asm
	// begin inline asm
	shfl.sync.down.b32 %r257, %r258, %r269, %r270, %r271;
	// end inline asm
	mov.b64 	{%r263, %r268}, %rd293;
	// begin inline asm
	shfl.sync.down.b32 %r262, %r263, %r269, %r270, %r271;
	// end inline asm
	// begin inline asm
	shfl.sync.down.b32 %r267, %r268, %r269, %r270, %r271;
	// end inline asm
	mov.b64 	%rd161, {%r262, %r267};
	setp.gt.s32 	%p57, %r231, 29;
	mov.u32 	%r630, %r629;
	mov.u64 	%rd294, %rd293;
	@%p57 bra 	$L__BB1_168;
	setp.lt.s32 	%p58, %r629, %r252;
	mov.u32 	%r630, %r252;
	mov.u64 	%rd294, %rd161;
	@%p58 bra 	$L__BB1_168;
	setp.lt.s32 	%p59, %r252, %r629;
	mov.u32 	%r630, %r629;
	mov.u64 	%rd294, %rd293;
	@%p59 bra 	$L__BB1_168;
	setp.lt.s64 	%p60, %rd293, %rd161;
	selp.b32 	%r630, %r629, %r252, %p60;
	min.s64 	%rd294, %rd293, %rd161;
$L__BB1_168:
	mov.b32 	%r289, 4;
	mov.b32 	%r290, 31;
	mov.b32 	%r291, -1;
	// begin inline asm
	shfl.sync.down.b32 %r272, %r630, %r289, %r290, %r291;
	// end inline asm
	// begin inline asm
	shfl.sync.down.b32 %r277, %r278, %r289, %r290, %r291;
	// end inline asm
	mov.b64 	{%r283, %r288}, %rd294;
	// begin inline asm
	shfl.sync.down.b32 %r282, %r283, %r289, %r290, %r291;
	// end inline asm
	// begin inline asm
	shfl.sync.down.b32 %r287, %r288, %r289, %r290, %r291;
	// end inline asm
	mov.b64 	%rd164, {%r282, %r287};
	setp.gt.s32 	%p61, %r231, 27;
	mov.u32 	%r631, %r630;
	mov.u64 	%rd295, %rd294;
	@%p61 bra 	$L__BB1_172;
	setp.lt.s32 	%p62, %r630, %r272;
	mov.u32 	%r631, %r272;
	mov.u64 	%rd295, %rd164;
	@%p62 bra 	$L__BB1_172;
	setp.lt.s32 	%p63, %r272, %r630;
	mov.u32 	%r631, %r630;
	mov.u64 	%rd295, %rd294;
	@%p63 bra 	$L__BB1_172;
	setp.lt.s64 	%p64, %rd294, %rd164;
	selp.b32 	%r631, %r630, %r272, %p64;
	min.s64 	%rd295, %rd294, %rd164;
$L__BB1_172:
	mov.b32 	%r309, 8;
	mov.b32 	%r310, 31;
	mov.b32 	%r311, -1;
	// begin inline asm
	shfl.sync.down.b32 %r292, %r631, %r309, %r310, %r311;
	// end inline asm
	// begin inline asm
	shfl.sync.down.b32 %r297, %r298, %r309, %r310, %r311;
	// end inline asm
	mov.b64 	{%r303, %r308}, %rd295;
	// begin inline asm
	shfl.sync.down.b32 %r302, %r303, %r309, %r310, %r311;
	// end inline asm
	// begin inline asm
	shfl.sync.down.b32 %r307, %r308, %r309, %r310, %r311;
	// end inline asm
	mov.b64 	%rd167, {%r302, %r307};
	setp.gt.s32 	%p65, %r231, 23;
	mov.u32 	%r632, %r631;
	mov.u64 	%rd296, %rd295;
	@%p65 bra 	$L__BB1_176;
	setp.lt.s32 	%p66, %r631, %r292;
	mov.u32 	%r632, %r292;
	mov.u64 	%rd296, %rd167;
	@%p66 bra 	$L__BB1_176;
	setp.lt.s32 	%p67, %r292, %r631;
	mov.u32 	%r632, %r631;
	mov.u64 	%rd296, %rd295;
	@%p67 bra 	$L__BB1_176;
	setp.lt.s64 	%p68, %rd295, %rd167;
	selp.b32 	%r632, %r631, %r292, %p68;
	min.s64 	%rd296, %rd295, %rd167;
$L__BB1_176:
	mov.b32 	%r329, 16;
	mov.b32 	%r330, 31;
	mov.b32 	%r331, -1;
	// begin inline asm
	shfl.sync.down.b32 %r312, %r632, %r329, %r330, %r331;
	// end inline asm
	// begin inline asm
	shfl.sync.down.b32 %r317, %r318, %r329, %r330, %r331;
	// end inline asm
	mov.b64 	{%r323, %r328}, %rd296;
	// begin inline asm
	shfl.sync.down.b32 %r322, %r323, %r329, %r330, %r331;
	// end inline asm
	// begin inline asm
	shfl.sync.down.b32 %r327, %r328, %r329, %r330, %r331;
	// end inline asm
	mov.b64 	%rd170, {%r322, %r327};
	setp.gt.s32 	%p69, %r231, 15;
	mov.u32 	%r640, %r632;
	mov.u64 	%rd304, %rd296;
	@%p69 bra 	$L__BB1_180;
	setp.lt.s32 	%p70, %r632, %r312;
	mov.u32 	%r640, %r312;
	mov.u64 	%rd304, %rd170;
	@%p70 bra 	$L__BB1_180;
	setp.lt.s32 	%p71, %r312, %r632;
	mov.u32 	%r640, %r632;
	mov.u64 	%rd304, %rd296;
	@%p71 bra 	$L__BB1_180;
	setp.lt.s64 	%p72, %rd296, %rd170;
	selp.b32 	%r640, %r632, %r312, %p72;
	min.s64 	%rd304, %rd296, %rd170;
$L__BB1_180:
	setp.ne.s32 	%p73, %r231, 0;
	@%p73 bra 	$L__BB1_182;
	shr.u32 	%r332, %r109, 1;
	and.b32  	%r333, %r332, 496;
	mov.u32 	%r334, _ZN6thrust24THRUST_300001_SM_1000_NS8cuda_cub4core6detail5shmemE;
	add.s32 	%r335, %r334, %r333;
	st.shared.u32 	[%r335+8], %r640;
	st.shared.u64 	[%r335+16], %rd304;
$L__BB1_182:
	bar.sync 	0;
	setp.ne.s32 	%p74, %r109, 0;
	@%p74 bra 	$L__BB1_204;
	ld.shared.u32 	%r184, [_ZN6thrust24THRUST_300001_SM_1000_NS8cuda_cub4core6detail5shmemE+24];
	ld.shared.u64 	%rd173, [_ZN6thrust24THRUST_300001_SM_1000_NS8cuda_cub4core6detail5shmemE+32];
	setp.lt.s32 	%p75, %r640, %r184;
	mov.u32 	%r634, %r184;
	mov.u64 	%rd298, %rd173;
	@%p75 bra 	$L__BB1_186;
	setp.lt.s32 	%p76, %r184, %r640;
	mov.u32 	%r634, %r640;
	mov.u64 	%rd298, %rd304;
	@%p76 bra 	$L__BB1_186;
	setp.lt.s64 	%p77, %rd304, %rd173;
	selp.b32 	%r634, %r640, %r184, %p77;
	min.s64 	%rd298, %rd304, %rd173;
$L__BB1_186:
	ld.shared.u32 	%r187, [_ZN6thrust24THRUST_300001_SM_1000_NS8cuda_cub4core6detail5shmemE+40];
	ld.shared.u64 	%rd176, [_ZN6thrust24THRUST_300001_SM_1000_NS8cuda_cub4core6detail5shmemE+48];
	setp.lt.s32 	%p78, %r634, %r187;
	mov.u32 	%r635, %r187;
	mov.u64 	%rd299, %rd176;
	@%p78 bra 	$L__BB1_189;
	setp.lt.s32 	%p79, %r187, %r634;
	mov.u32 	%r635, %r634;
	mov.u64 	%rd299, %rd298;
	@%p79 bra 	$L__BB1_189;
	setp.lt.s64 	%p80, %rd298, %rd176;
	selp.b32 	%r635, %r634, %r187, %p80;
	min.s64 	%rd299, %rd298, %rd176;
$L__BB1_189:
	ld.shared.u32 	%r190, [_ZN6thrust24THRUST_300001_SM_1000_NS8cuda_cub4core6detail5shmemE+56];
	ld.shared.u64 	%rd179, [_ZN6thrust24THRUST_300001_SM_1000_NS8cuda_cub4core6detail5shmemE+64];
	setp.lt.s32 	%p81, %r635, %r190;
	mov.u32 	%r636, %r190;
	mov.u64 	%rd300, %rd179;
	@%p81 bra 	$L__BB1_192;
	setp.lt.s32 	%p82, %r190, %r635;
	mov.u32 	%r636, %r635;
	mov.u64 	%rd300, %rd299;
	@%p82 bra 	$L__BB1_192;
	setp.lt.s64 	%p83, %rd299, %rd179;
	selp.b32 	%r636, %r635, %r190, %p83;
	min.s64 	%rd300, %rd299, %rd179;
$L__BB1_192:
	ld.shared.u32 	%r193, [_ZN6thrust24THRUST_300001_SM_1000_NS8cuda_cub4core6detail5shmemE+72];
	ld.shared.u64 	%rd182, [_ZN6thrust24THRUST_300001_SM_1000_NS8cuda_cub4core6detail5shmemE+80];
	setp.lt.s32 	%p84, %r636, %r193;
	mov.u32 	%r637, %r193;
	mov.u64 	%rd301, %rd182;
	@%p84 bra 	$L__BB1_195;
	setp.lt.s32 	%p85, %r193, %r636;
	mov.u32 	%r637, %r636;
	mov.u64 	%rd301, %rd300;
	@%p85 bra 	$L__BB1_195;
	setp.lt.s64 	%p86, %rd300, %rd182;
	selp.b32 	%r637, %r636, %r193, %p86;
	min.s64 	%rd301, %rd300, %rd182;
$L__BB1_195:
	ld.shared.u32 	%r196, [_ZN6thrust24THRUST_300001_SM_1000_NS8cuda_cub4core6detail5shmemE+88];
	ld.shared.u64 	%rd185, [_ZN6thrust24THRUST_300001_SM_1000_NS8cuda_cub4core6detail5shmemE+96];
	setp.lt.s32 	%p87, %r637, %r196;
	mov.u32 	%r638, %r196;
	mov.u64 	%rd302, %rd185;
	@%p87 bra 	$L__BB1_198;
	setp.lt.s32 	%p88, %r196, %r637;
	mov.u32 	%r638, %r637;
	mov.u64 	%rd302, %rd301;
	@%p88 bra 	$L__BB1_198;
	setp.lt.s64 	%p89, %rd301, %rd185;
	selp.b32 	%r638, %r637, %r196, %p89;
	min.s64 	%rd302, %rd301, %rd185;
$L__BB1_198:
	ld.shared.u32 	%r199, [_ZN6thrust24THRUST_300001_SM_1000_NS8cuda_cub4core6detail5shmemE+104];
	ld.shared.u64 	%rd188, [_ZN6thrust24THRUST_300001_SM_1000_NS8cuda_cub4core6detail5shmemE+112];
	setp.lt.s32 	%p90, %r638, %r199;
	mov.u32 	%r639, %r199;
	mov.u64 	%rd303, %rd188;
	@%p90 bra 	$L__BB1_201;
	setp.lt.s32 	%p91, %r199, %r638;
	mov.u32 	%r639, %r638;
	mov.u64 	%rd303, %rd302;
	@%p91 bra 	$L__BB1_201;
	setp.lt.s64 	%p92, %rd302, %rd188;
	selp.b32 	%r639, %r638, %r199, %p92;
	min.s64 	%rd303, %rd302, %rd188;
$L__BB1_201:
	ld.shared.u32 	%r202, [_ZN6thrust24THRUST_300001_SM_1000_NS8cuda_cub4core6detail5shmemE+120];
	ld.shared.u64 	%rd191, [_ZN6thrust24THRUST_300001_SM_1000_NS8cuda_cub4core6detail5shmemE+128];
	setp.lt.s32 	%p93, %r639, %r202;
	mov.u32 	%r640, %r202;
	mov.u64 	%rd304, %rd191;
	@%p93 bra 	$L__BB1_204;
	setp.lt.s32 	%p94, %r202, %r639;
	mov.u32 	%r640, %r639;
	mov.u64 	%rd304, %rd303;
	@%p94 bra 	$L__BB1_204;
	setp.lt.s64 	%p95, %rd303, %rd191;
	selp.b32 	%r640, %r639, %r202, %p95;
	min.s64 	%rd304, %rd303, %rd191;
$L__BB1_204:
	mov.u32 	%r565, %tid.x;
	setp.ne.s32 	%p212, %r565, 0;
	@%p212 bra 	$L__BB1_206;
	ld.param.u64 	%rd234, [_ZN6thrust24THRUST_300001_SM_1000_NS8cuda_cub4core6detail13_kernel_agentINS1_8__reduce11ReduceAgentINS0_12zip_iteratorIN4cuda3std3__45tupleIJNS0_6detail15normal_iteratorINS0_10device_ptrIiEEEENS0_17counting_iteratorIlNS0_11use_defaultESI_SI_EEEEEEEPNSB_IJilEEESM_iNS1_9__extrema9arg_max_fIilNSA_4lessIiEEEEEEJSL_SN_iSS_EEEvDpT0__param_1];
	cvta.to.global.u64 	%rd233, %rd234;
	st.global.u32 	[%rd233], %r640;
	st.global.u64 	[%rd233+8], %rd304;
$L__BB1_206:
	ret;

}
	// .globl	_ZN6thrust24THRUST_300001_SM_1000_NS8cuda_cub4core6detail13_kernel_agentINS1_8__reduce11ReduceAgentINS0_12zip_iteratorIN4cuda3std3__45tupleIJNS0_6detail15normal_iteratorINS0_10device_ptrIiEEEENS0_17counting_iteratorIlNS0_11use_defaultESI_SI_EEEEEEEPNSB_IJilEEESM_iNS1_9__extrema9arg_max_fIilNSA_4lessIiEEEEEEJSL_SN_iN3cub18CUB_300001_SM_100013GridEvenShareIiEENSV_9GridQueueIjEESS_EEEvDpT0_
.visible .entry _ZN6thrust24THRUST_300001_SM_1000_NS8cuda_cub4core6detail13_kernel_agentINS1_8__reduce11ReduceAgentINS0_12zip_iteratorIN4cuda3std3__45tupleIJNS0_6detail15normal_iteratorINS0_10device_ptrIiEEEENS0_17counting_iteratorIlNS0_11use_defaultESI_SI_EEEEEEEPNSB_IJilEEESM_iNS1_9__extrema9arg_max_fIilNSA_4lessIiEEEEEEJSL_SN_iN3cub18CUB_300001_SM_100013GridEvenShareIiEENSV_9GridQueueIjEESS_EEEvDpT0_(
	.param .align 8 .b8 _ZN6thrust24THRUST_300001_SM_1000_NS8cuda_cub4core6detail13_kernel_agentINS1_8__reduce11ReduceAgentINS0_12zip_iteratorIN4cuda3std3__45tupleIJNS0_6detail15normal_iteratorINS0_10device_ptrIiEEEENS0_17counting_iteratorIlNS0_11use_defaultESI_SI_EEEEEEEPNSB_IJilEEESM_iNS1_9__extrema9arg_max_fIilNSA_4lessIiEEEEEEJSL_SN_iN3cub18CUB_300001_SM_100013GridEvenShareIiEENSV_9GridQueueIjEESS_EEEvDpT0__param_0[16],
	.param .u64 .ptr .align 1 _ZN6thrust24THRUST_300001_SM_1000_NS8cuda_cub4core6detail13_kernel_agentINS1_8__reduce11ReduceAgentINS0_12zip_iteratorIN4cuda3std3__45tupleIJNS0_6detail15normal_iteratorINS0_10device_ptrIiEEEENS0_17counting_iteratorIlNS0_11use_defaultESI_SI_EEEEEEEPNSB_IJilEEESM_iNS1_9__extrema9arg_max_fIilNSA_4lessIiEEEEEEJSL_SN_iN3cub18CUB_300001_SM_100013GridEvenShareIiEENSV_9GridQueueIjEESS_EEEvDpT0__param_1,
	.param .u32 _ZN6thrust24THRUST_300001_SM_1000_NS8cuda_cub4core6detail13_kernel_agentINS1_8__reduce11ReduceAgentINS0_12zip_iteratorIN4cuda3std3__45tupleIJNS0_6detail15normal_iteratorINS0_10device_ptrIiEEEENS0_17counting_iteratorIlNS0_11use_defaultESI_SI_EEEEEEEPNSB_IJilEEESM_iNS1_9__extrema9arg_max_fIilNSA_4lessIiEEEEEEJSL_SN_iN3cub18CUB_300001_SM_100013GridEvenShareIiEENSV_9GridQueueIjEESS_EEEvDpT0__param_2,
	.param .align 4 .b8 _ZN6thrust24THRUST_300001_SM_1000_NS8cuda_cub4core6detail13_kernel_agentINS1_8__reduce11ReduceAgentINS0_12zip_iteratorIN4cuda3std3__45tupleIJNS0_6detail15normal_iteratorINS0_10device_ptrIiEEEENS0_17counting_iteratorIlNS0_11use_defaultESI_SI_EEEEEEEPNSB_IJilEEESM_iNS1_9__extrema9arg_max_fIilNSA_4lessIiEEEEEEJSL_SN_iN3cub18CUB_300001_SM_100013GridEvenShareIiEENSV_9GridQueueIjEESS_EEEvDpT0__param_3[40],
	.param .align 8 .b8 _ZN6thrust24THRUST_300001_SM_1000_NS8cuda_cub4core6detail13_kernel_agentINS1_8__reduce11ReduceAgentINS0_12zip_iteratorIN4cuda3std3__45tupleIJNS0_6detail15normal_iteratorINS0_10device_ptrIiEEEENS0_17counting_iteratorIlNS0_11use_defaultESI_SI_EEEEEEEPNSB_IJilEEESM_iNS1_9__extrema9arg_max_fIilNSA_4lessIiEEEEEEJSL_SN_iN3cub18CUB_300001_SM_100013GridEvenShareIiEENSV_9GridQueueIjEESS_EEEvDpT0__param_4[8],
	.param .align 1 .b8 _ZN6thrust24THRUST_300001_SM_1000_NS8cuda_cub4core6detail13_kernel_agentINS1_8__reduce11ReduceAgentINS0_12zip_iteratorIN4cuda3std3__45tupleIJNS0_6detail15normal_iteratorINS0_10device_ptrIiEEEENS0_17counting_iteratorIlNS0_11use_defaultESI_SI_EEEEEEEPNSB_IJilEEESM_iNS1_9__extrema9arg_max_fIilNSA_4lessIiEEEEEEJSL_SN_iN3cub18CUB_300001_SM_100013GridEvenShareIiEENSV_9GridQueueIjEESS_EEEvDpT0__param_5[1]
)
.maxntid 256
{
	.reg .pred 	%p<215>;
	.reg .b32 	%r<678>;
	.reg .b64 	%rd<286>;

	ld.param.u64 	%rd3, [_ZN6thrust24THRUST_300001_SM_1000_NS8cuda_cub4core6detail13_kernel_agentINS1_8__reduce11ReduceAgentINS0_12zip_iteratorIN4cuda3std3__45tupleIJNS0_6detail15normal_iteratorINS0_10device_ptrIiEEEENS0_17counting_iteratorIlNS0_11use_defaultESI_SI_EEEEEEEPNSB_IJilEEESM_iNS1_9__extrema9arg_max_fIilNSA_4lessIiEEEEEEJSL_SN_iN3cub18CUB_300001_SM_100013GridEvenShareIiEENSV_9GridQueueIjEESS_EEEvDpT0__param_0+8];
	ld.param.u64 	%rd181, [_ZN6thrust24THRUST_300001_SM_1000_NS8cuda_cub4core6detail13_kernel_agentINS1_8__reduce11ReduceAgentINS0_12zip_iteratorIN4cuda3std3__45tupleIJNS0_6detail15normal_iteratorINS0_10device_ptrIiEEEENS0_17counting_iteratorIlNS0_11use_defaultESI_SI_EEEEEEEPNSB_IJilEEESM_iNS1_9__extrema9arg_max_fIilNSA_4lessIiEEEEEEJSL_SN_iN3cub18CUB_300001_SM_100013GridEvenShareIiEENSV_9GridQueueIjEESS_EEEvDpT0__param_0];
	ld.param.u64 	%rd182, [_ZN6thrust24THRUST_300001_SM_1000_NS8cuda_cub4core6detail13_kernel_agentINS1_8__reduce11ReduceAgentINS0_12zip_iteratorIN4cuda3std3__45tupleIJNS0_6detail15normal_iteratorINS0_10device_ptrIiEEEENS0_17counting_iteratorIlNS0_11use_defaultESI_SI_EEEEEEEPNSB_IJilEEESM_iNS1_9__extrema9arg_max_fIilNSA_4lessIiEEEEEEJSL_SN_iN3cub18CUB_300001_SM_100013GridEvenShareIiEENSV_9GridQueueIjEESS_EEEvDpT0__param_4];
	ld.param.u32 	%r235, [_ZN6thrust24THRUST_300001_SM_1000_NS8cuda_cub4core6detail13_kernel_agentINS1_8__reduce11ReduceAgentINS0_12zip_iteratorIN4cuda3std3__45tupleIJNS0_6detail15normal_iteratorINS0_10device_ptrIiEEEENS0_17counting_iteratorIlNS0_11use_defaultESI_SI_EEEEEEEPNSB_IJilEEESM_iNS1_9__extrema9arg_max_fIilNSA_4lessIiEEEEEEJSL_SN_iN3cub18CUB_300001_SM_100013GridEvenShareIiEENSV_9GridQueueIjEESS_EEEvDpT0__param_2];
	cvta.to.global.u64 	%rd1, %rd182;
	cvta.to.global.u64 	%rd2, %rd181;
	mov.u32 	%r1, %ctaid.x;
	mul.lo.s32 	%r2, %r1, 1280;
	mov.u32 	%r236, %nctaid.x;
	mul.lo.s32 	%r3, %r236, 1280;
	add.s32 	%r237, %r2, 1280;
	setp.le.s32 	%p1, %r237, %r235;
	@%p1 bra 	$L__BB2_121;
	sub.s32 	%r4, %r235, %r2;
	mov.u32 	%r5, %tid.x;
	setp.ge.s32 	%p98, %r5, %r4;
	mov.b32 	%r613, 0;
	mov.b64 	%rd232, 0;
	mov.u32 	%r601, %r5;
	@%p98 bra 	$L__BB2_3;
	add.s32 	%r367, %r2, %r5;
	cvt.s64.s32 	%rd207, %r367;
	mul.wide.s32 	%rd208, %r367, 4;
	add.s64 	%rd209, %rd2, %rd208;
	add.s64 	%rd232, %rd3, %rd207;
	ld.global.u32 	%r613, [%rd209];
	add.s32 	%r601, %r5, 256;
$L__BB2_3:
	setp.ge.s32 	%p99, %r601, %r4;
	@%p99 bra 	$L__BB2_25;
	not.b32 	%r369, %r601;
	add.s32 	%r370, %r235, %r369;
	sub.s32 	%r10, %r370, %r2;
	and.b32  	%r371, %r10, 768;
	setp.eq.s32 	%p100, %r371, 768;
	@%p100 bra 	$L__BB2_10;
	add.s32 	%r597, %r601, %r2;
	shr.u32 	%r372, %r10, 8;
	add.s32 	%r373, %r372, 1;
	and.b32  	%r374, %r373, 3;
	neg.s32 	%r596, %r374;
$L__BB2_6:
	.pragma "nounroll";
	mov.u64 	%rd6, %rd232;
	mov.u32 	%r16, %r613;
	cvt.s64.s32 	%rd211, %r597;
	add.s64 	%rd7, %rd3, %rd211;
	mul.wide.s32 	%rd212, %r597, 4;
	add.s64 	%rd213, %rd2, %rd212;
	ld.global.u32 	%r17, [%rd213];
	setp.lt.s32 	%p101, %r16, %r17;
	mov.u64 	%rd232, %rd7;
	mov.u32 	%r613, %r17;
	@%p101 bra 	$L__BB2_9;
	setp.lt.s32 	%p102, %r17, %r16;
	mov.u64 	%rd232, %rd6;
	mov.u32 	%r613, %r16;
	@%p102 bra 	$L__BB2_9;
	setp.lt.s64 	%p103, %rd6, %rd7;
	min.s64 	%rd232, %rd6, %rd7;
	selp.b32 	%r613, %r16, %r17, %p103;
$L__BB2_9:
	add.s32 	%r601, %r601, 256;
	add.s32 	%r597, %r597, 256;
	add.s32 	%r596, %r596, 1;
	setp.ne.s32 	%p104, %r596, 0;
	@%p104 bra 	$L__BB2_6;
$L__BB2_10:
	setp.lt.u32 	%p105, %r10, 768;
	@%p105 bra 	$L__BB2_25;
	add.s32 	%r604, %r601, %r2;
	add.s32 	%r607, %r604, 256;
	add.s32 	%r606, %r604, 512;
	add.s32 	%r605, %r604, 768;
	add.s64 	%rd12, %rd2, 2048;
$L__BB2_12:
	cvt.s64.s32 	%rd214, %r607;
	add.s64 	%rd14, %rd3, %rd214;
	cvt.s64.s32 	%rd215, %r606;
	add.s64 	%rd15, %rd3, %rd215;
	cvt.s64.s32 	%rd216, %r605;
	add.s64 	%rd16, %rd3, %rd216;
	cvt.s64.s32 	%rd217, %r604;
	mul.wide.s32 	%rd218, %r604, 4;
	add.s64 	%rd17, %rd12, %rd218;
	add.s64 	%rd18, %rd3, %rd217;
	ld.global.u32 	%r36, [%rd17+-2048];
	setp.lt.s32 	%p106, %r613, %r36;
	mov.u64 	%rd229, %rd18;
	mov.u32 	%r610, %r36;
	@%p106 bra 	$L__BB2_15;
	setp.lt.s32 	%p107, %r36, %r613;
	mov.u64 	%rd229, %rd232;
	mov.u32 	%r610, %r613;
	@%p107 bra 	$L__BB2_15;
	setp.lt.s64 	%p108, %rd232, %rd18;
	min.s64 	%rd229, %rd232, %rd18;
	selp.b32 	%r610, %r613, %r36, %p108;
$L__BB2_15:
	ld.global.u32 	%r39, [%rd17+-1024];
	setp.lt.s32 	%p109, %r610, %r39;
	mov.u64 	%rd230, %rd14;
	mov.u32 	%r611, %r39;
	@%p109 bra 	$L__BB2_18;
	setp.lt.s32 	%p110, %r39, %r610;
	mov.u64 	%rd230, %rd229;
	mov.u32 	%r611, %r610;
	@%p110 bra 	$L__BB2_18;
	setp.lt.s64 	%p111, %rd229, %rd14;
	min.s64 	%rd230, %rd229, %rd14;
	selp.b32 	%r611, %r610, %r39, %p111;
$L__BB2_18:
	ld.global.u32 	%r42, [%rd17];
	setp.lt.s32 	%p112, %r611, %r42;
	mov.u64 	%rd231, %rd15;
	mov.u32 	%r612, %r42;
	@%p112 bra 	$L__BB2_21;
	setp.lt.s32 	%p113, %r42, %r611;
	mov.u64 	%rd231, %rd230;
	mov.u32 	%r612, %r611;
	@%p113 bra 	$L__BB2_21;
	setp.lt.s64 	%p114, %rd230, %rd15;
	min.s64 	%rd231, %rd230, %rd15;
	selp.b32 	%r612, %r611, %r42, %p114;
$L__BB2_21:
	ld.global.u32 	%r45, [%rd17+1024];
	setp.lt.s32 	%p115, %r612, %r45;
	mov.u64 	%rd232, %rd16;
	mov.u32 	%r613, %r45;
	@%p115 bra 	$L__BB2_24;
	setp.lt.s32 	%p116, %r45, %r612;
	mov.u64 	%rd232, %rd231;
	mov.u32 	%r613, %r612;
	@%p116 bra 	$L__BB2_24;
	setp.lt.s64 	%p117, %rd231, %rd16;
	min.s64 	%rd232, %rd231, %rd16;
	selp.b32 	%r613, %r612, %r45, %p117;
$L__BB2_24:
	add.s32 	%r601, %r601, 1024;
	add.s32 	%r607, %r607, 1024;
	add.s32 	%r606, %r606, 1024;
	add.s32 	%r605, %r605, 1024;
	add.s32 	%r604, %r604, 1024;
	setp.lt.s32 	%p118, %r601, %r4;
	@%p118 bra 	$L__BB2_12;
$L__BB2_25:
	setp.lt.s32 	%p119, %r4, 256;
	@%p119 bra 	$L__BB2_70;
	// begin inline asm
	mov.u32 %r488, %laneid;
	// end inline asm
	mov.b32 	%r506, 1;
	mov.b32 	%r507, 31;
	mov.b32 	%r508, -1;
	// begin inline asm
	shfl.sync.down.b32 %r489, %r613, %r506, %r507, %r508;
	// end inline asm
	// begin inline asm
	shfl.sync.down.b32 %r494, %r495, %r506, %r507, %r508;
	// end inline asm
	mov.b64 	{%r500, %r505}, %rd232;
	// begin inline asm
	shfl.sync.down.b32 %r499, %r500, %r506, %r507, %r508;
	// end inline asm
	// begin inline asm
	shfl.sync.down.b32 %r504, %r505, %r506, %r507, %r508;
	// end inline asm
	mov.b64 	%rd28, {%r499, %r504};
	setp.gt.s32 	%p171, %r488, 30;
	mov.u64 	%rd234, %rd232;
	mov.u32 	%r615, %r613;
	@%p171 bra 	$L__BB2_30;
	setp.lt.s32 	%p172, %r613, %r489;
	mov.u64 	%rd234, %rd28;
	mov.u32 	%r615, %r489;
	@%p172 bra 	$L__BB2_30;
	setp.lt.s32 	%p173, %r489, %r613;
	mov.u64 	%rd234, %rd232;
	mov.u32 	%r615, %r613;
	@%p173 bra 	$L__BB2_30;
	setp.lt.s64 	%p174, %rd232, %rd28;
	min.s64 	%rd234, %rd232, %rd28;
	selp.b32 	%r615, %r613, %r489, %p174;
$L__BB2_30:
	mov.b32 	%r526, 2;
	mov.b32 	%r527, 31;
	mov.b32 	%r528, -1;
	// begin inline asm
	shfl.sync.down.b32 %r509, %r615, %r526, %r527, %r528;
	// end inline asm
	// begin inline asm
	shfl.sync.down.b32 %r514, %r515, %r526, %r527, %r528;
	// end inline asm
	mov.b64 	{%r520, %r525}, %rd234;
	// begin inline asm
	shfl.sync.down.b32 %r519, %r520, %r526, %r527, %r528;
	// end inline asm
	// begin inline asm
	shfl.sync.down.b32 %r524, %r525, %r526, %r527, %r528;
	// end inline asm
	mov.b64 	%rd31, {%r519, %r524};
	setp.gt.s32 	%p175, %r488, 29;
	mov.u64 	%rd235, %rd234;
	mov.u32 	%r616, %r615;
	@%p175 bra 	$L__BB2_34;
	setp.lt.s32 	%p176, %r615, %r509;
	mov.u64 	%rd235, %rd31;
	mov.u32 	%r616, %r509;
	@%p176 bra 	$L__BB2_34;
	setp.lt.s32 	%p177, %r509, %r615;
	mov.u64 	%rd235, %rd234;
	mov.u32 	%r616, %r615;
	@%p177 bra 	$L__BB2_34;
	setp.lt.s64 	%p178, %rd234, %rd31;
	min.s64 	%rd235, %rd234, %rd31;
	selp.b32 	%r616, %r615, %r509, %p178;
$L__BB2_34:
	mov.b32 	%r546, 4;
	mov.b32 	%r547, 31;
	mov.b32 	%r548, -1;
	// begin inline asm
	shfl.sync.down.b32 %r529, %r616, %r546, %r547, %r548;
	// end inline asm
	// begin inline asm
	shfl.sync.down.b32 %r534, %r535, %r546, %r547, %r548;
	// end inline asm
	mov.b64 	{%r540, %r545}, %rd235;
	// begin inline asm
	shfl.sync.down.b32 %r539, %r540, %r546, %r547, %r548;
	// end inline asm
	// begin inline asm
	shfl.sync.down.b32 %r544, %r545, %r546, %r547, %r548;
	// end inline asm
	mov.b64 	%rd34, {%r539, %r544};
	setp.gt.s32 	%p179, %r488, 27;
	mov.u64 	%rd236, %rd235;
	mov.u32 	%r617, %r616;
	@%p179 bra 	$L__BB2_38;
	setp.lt.s32 	%p180, %r616, %r529;
	mov.u64 	%rd236, %rd34;
	mov.u32 	%r617, %r529;
	@%p180 bra 	$L__BB2_38;
	setp.lt.s32 	%p181, %r529, %r616;
	mov.u64 	%rd236, %rd235;
	mov.u32 	%r617, %r616;
	@%p181 bra 	$L__BB2_38;
	setp.lt.s64 	%p182, %rd235, %rd34;
	min.s64 	%rd236, %rd235, %rd34;
	selp.b32 	%r617, %r616, %r529, %p182;
$L__BB2_38:
	mov.b32 	%r566, 8;
	mov.b32 	%r567, 31;
	mov.b32 	%r568, -1;
	// begin inline asm
	shfl.sync.down.b32 %r549, %r617, %r566, %r567, %r568;
	// end inline asm
	// begin inline asm
	shfl.sync.down.b32 %r554, %r555, %r566, %r567, %r568;
	// end inline asm
	mov.b64 	{%r560, %r565}, %rd236;
	// begin inline asm
	shfl.sync.down.b32 %r559, %r560, %r566, %r567, %r568;
	// end inline asm
	// begin inline asm
	shfl.sync.down.b32 %r564, %r565, %r566, %r567, %r568;
	// end inline asm
	mov.b64 	%rd37, {%r559, %r564};
	setp.gt.s32 	%p183, %r488, 23;
	mov.u64 	%rd237, %rd236;
	mov.u32 	%r618, %r617;
	@%p183 bra 	$L__BB2_42;
	setp.lt.s32 	%p184, %r617, %r549;
	mov.u64 	%rd237, %rd37;
	mov.u32 	%r618, %r549;
	@%p184 bra 	$L__BB2_42;
	setp.lt.s32 	%p185, %r549, %r617;
	mov.u64 	%rd237, %rd236;
	mov.u32 	%r618, %r617;
	@%p185 bra 	$L__BB2_42;
	setp.lt.s64 	%p186, %rd236, %rd37;
	min.s64 	%rd237, %rd236, %rd37;
	selp.b32 	%r618, %r617, %r549, %p186;
$L__BB2_42:
	mov.b32 	%r586, 16;
	mov.b32 	%r587, 31;
	mov.b32 	%r588, -1;
	// begin inline asm
	shfl.sync.down.b32 %r569, %r618, %r586, %r587, %r588;
	// end inline asm
	// begin inline asm
	shfl.sync.down.b32 %r574, %r575, %r586, %r587, %r588;
	// end inline asm
	mov.b64 	{%r580, %r585}, %rd237;
	// begin inline asm
	shfl.sync.down.b32 %r579, %r580, %r586, %r587, %r588;
	// end inline asm
	// begin inline asm
	shfl.sync.down.b32 %r584, %r585, %r586, %r587, %r588;
	// end inline asm
	mov.b64 	%rd40, {%r579, %r584};
	setp.gt.s32 	%p187, %r488, 15;
	mov.u64 	%rd285, %rd237;
	mov.u32 	%r677, %r618;
	@%p187 bra 	$L__BB2_46;
	setp.lt.s32 	%p188, %r618, %r569;
	mov.u64 	%rd285, %rd40;
	mov.u32 	%r677, %r569;
	@%p188 bra 	$L__BB2_46;
	setp.lt.s32 	%p189, %r569, %r618;
	mov.u64 	%rd285, %rd237;
	mov.u32 	%r677, %r618;
	@%p189 bra 	$L__BB2_46;
	setp.lt.s64 	%p190, %rd237, %rd40;
	min.s64 	%rd285, %rd237, %rd40;
	selp.b32 	%r677, %r618, %r569, %p190;
$L__BB2_46:
	setp.ne.s32 	%p191, %r488, 0;
	@%p191 bra 	$L__BB2_48;
	shr.u32 	%r589, %r5, 1;
	and.b32  	%r590, %r589, 496;
	mov.u32 	%r591, _ZN6thrust24THRUST_300001_SM_1000_NS8cuda_cub4core6detail5shmemE;
	add.s32 	%r592, %r591, %r590;
	st.shared.u32 	[%r592+8], %r677;
	st.shared.u64 	[%r592+16], %rd285;
$L__BB2_48:
	bar.sync 	0;
	setp.ne.s32 	%p192, %r5, 0;
	@%p192 bra 	$L__BB2_208;
	ld.shared.u32 	%r70, [_ZN6thrust24THRUST_300001_SM_1000_NS8cuda_cub4core6detail5shmemE+24];
	ld.shared.u64 	%rd43, [_ZN6thrust24THRUST_300001_SM_1000_NS8cuda_cub4core6detail5shmemE+32];
	setp.lt.s32 	%p193, %r677, %r70;
	mov.u64 	%rd239, %rd43;
	mov.u32 	%r620, %r70;
	@%p193 bra 	$L__BB2_52;
	setp.lt.s32 	%p194, %r70, %r677;
	mov.u64 	%rd239, %rd285;
	mov.u32 	%r620, %r677;
	@%p194 bra 	$L__BB2_52;
	setp.lt.s64 	%p195, %rd285, %rd43;
	min.s64 	%rd239, %rd285, %rd43;
	selp.b32 	%r620, %r677, %r70, %p195;
$L__BB2_52:
	ld.shared.u32 	%r73, [_ZN6thrust24THRUST_300001_SM_1000_NS8cuda_cub4core6detail5shmemE+40];
	ld.shared.u64 	%rd46, [_ZN6thrust24THRUST_300001_SM_1000_NS8cuda_cub4core6detail5shmemE+48];
	setp.lt.s32 	%p196, %r620, %r73;
	mov.u64 	%rd240, %rd46;
	mov.u32 	%r621, %r73;
	@%p196 bra 	$L__BB2_55;
	setp.lt.s32 	%p197, %r73, %r620;
	mov.u64 	%rd240, %rd239;
	mov.u32 	%r621, %r620;
	@%p197 bra 	$L__BB2_55;
	setp.lt.s64 	%p198, %rd239, %rd46;
	min.s64 	%rd240, %rd239, %rd46;
	selp.b32 	%r621, %r620, %r73, %p198;
$L__BB2_55:
	ld.shared.u32 	%r76, [_ZN6thrust24THRUST_300001_SM_1000_NS8cuda_cub4core6detail5shmemE+56];
	ld.shared.u64 	%rd49, [_ZN6thrust24THRUST_300001_SM_1000_NS8cuda_cub4core6detail5shmemE+64];
	setp.lt.s32 	%p199, %r621, %r76;
	mov.u64 	%rd241, %rd49;
	mov.u32 	%r622, %r76;
	@%p199 bra 	$L__BB2_58;
	setp.lt.s32 	%p200, %r76, %r621;
	mov.u64 	%rd241, %rd240;
	mov.u32 	%r622, %r621;
	@%p200 bra 	$L__BB2_58;
	setp.lt.s64 	%p201, %rd240, %rd49;
	min.s64 	%rd241, %rd240, %rd49;
	selp.b32 	%r622, %r621, %r76, %p201;
$L__BB2_58:
	ld.shared.u32 	%r79, [_ZN6thrust24THRUST_300001_SM_1000_NS8cuda_cub4core6detail5shmemE+72];
	ld.shared.u64 	%rd52, [_ZN6thrust24THRUST_300001_SM_1000_NS8cuda_cub4core6detail5shmemE+80];
	setp.lt.s32 	%p202, %r622, %r79;
	mov.u64 	%rd242, %rd52;
	mov.u32 	%r623, %r79;
	@%p202 bra 	$L__BB2_61;
	setp.lt.s32 	%p203, %r79, %r622;
	mov.u64 	%rd242, %rd241;
	mov.u32 	%r623, %r622;
	@%p203 bra 	$L__BB2_61;
	setp.lt.s64 	%p204, %rd241, %rd52;
	min.s64 	%rd242, %rd241, %rd52;
	selp.b32 	%r623, %r622, %r79, %p204;
$L__BB2_61:
	ld.shared.u32 	%r82, [_ZN6thrust24THRUST_300001_SM_1000_NS8cuda_cub4core6detail5shmemE+88];
	ld.shared.u64 	%rd55, [_ZN6thrust24THRUST_300001_SM_1000_NS8cuda_cub4core6detail5shmemE+96];
	setp.lt.s32 	%p205, %r623, %r82;
	mov.u32 	%r624, %r82;
	mov.u64 	%rd243, %rd55;
	@%p205 bra 	$L__BB2_64;
	setp.lt.s32 	%p206, %r82, %r623;
	mov.u32 	%r624, %r623;
	mov.u64 	%rd243, %rd242;
	@%p206 bra 	$L__BB2_64;
	setp.lt.s64 	%p207, %rd242, %rd55;
	selp.b32 	%r624, %r623, %r82, %p207;
	min.s64 	%rd243, %rd242, %rd55;
$L__BB2_64:
	ld.shared.u32 	%r85, [_ZN6thrust24THRUST_300001_SM_1000_NS8cuda_cub4core6detail5shmemE+104];
	ld.shared.u64 	%rd58, [_ZN6thrust24THRUST_300001_SM_1000_NS8cuda_cub4core6detail5shmemE+112];
	setp.lt.s32 	%p208, %r624, %r85;
	mov.u32 	%r625, %r85;
	mov.u64 	%rd244, %rd58;
	@%p208 bra 	$L__BB2_67;
	setp.lt.s32 	%p209, %r85, %r624;
	mov.u32 	%r625, %r624;
	mov.u64 	%rd244, %rd243;
	@%p209 bra 	$L__BB2_67;
	setp.lt.s64 	%p210, %rd243, %rd58;
	selp.b32 	%r625, %r624, %r85, %p210;
	min.s64 	%rd244, %rd243, %rd58;
$L__BB2_67:
	ld.shared.u32 	%r88, [_ZN6thrust24THRUST_300001_SM_1000_NS8cuda_cub4core6detail5shmemE+120];
	ld.shared.u64 	%rd61, [_ZN6thrust24THRUST_300001_SM_1000_NS8cuda_cub4core6detail5shmemE+128];
	setp.lt.s32 	%p211, %r625, %r88;
	mov.u32 	%r677, %r88;
	mov.u64 	%rd285, %rd61;
	@%p211 bra 	$L__BB2_208;
	setp.lt.s32 	%p212, %r88, %r625;
	mov.u32 	%r677, %r625;
	mov.u64 	%rd285, %rd244;
	@%p212 bra 	$L__BB2_208;
	setp.lt.s64 	%p213, %rd244, %rd61;
	selp.b32 	%r677, %r625, %r88, %p213;
	min.s64 	%rd285, %rd244, %rd61;
	bra.uni 	$L__BB2_208;
$L__BB2_70:
	// begin inline asm
	mov.u32 %r375, %laneid;
	// end inline asm
	and.b32  	%r396, %r5, 992;
	add.s32 	%r397, %r396, 32;
	setp.gt.s32 	%p120, %r397, %r4;
	not.b32 	%r398, %r396;
	add.s32 	%r399, %r4, %r398;
	selp.b32 	%r394, %r399, 31, %p120;
	mov.b32 	%r393, 1;
	mov.b32 	%r395, -1;
	// begin inline asm
	shfl.sync.down.b32 %r376, %r613, %r393, %r394, %r395;
	// end inline asm
	// begin inline asm
	shfl.sync.down.b32 %r381, %r382, %r393, %r394, %r395;
	// end inline asm
	mov.b64 	{%r387, %r392}, %rd232;
	// begin inline asm
	shfl.sync.down.b32 %r386, %r387, %r393, %r394, %r395;
	// end inline asm
	// begin inline asm
	shfl.sync.down.b32 %r391, %r392, %r393, %r394, %r395;
	// end inline asm
	mov.b64 	%rd63, {%r386, %r391};
	setp.ge.s32 	%p121, %r375, %r394;
	mov.u32 	%r626, %r613;
	mov.u64 	%rd245, %rd232;
	@%p121 bra 	$L__BB2_74;
	setp.lt.s32 	%p122, %r613, %r376;
	mov.u32 	%r626, %r376;
	mov.u64 	%rd245, %rd63;
	@%p122 bra 	$L__BB2_74;
	setp.lt.s32 	%p123, %r376, %r613;
	mov.u32 	%r626, %r613;
	mov.u64 	%rd245, %rd232;
	@%p123 bra 	$L__BB2_74;
	setp.lt.s64 	%p124, %rd232, %rd63;
	selp.b32 	%r626, %r613, %r376, %p124;
	min.s64 	%rd245, %rd232, %rd63;
$L__BB2_74:
	mov.b32 	%r417, 2;
	mov.b32 	%r419, -1;
	// begin inline asm
	shfl.sync.down.b32 %r400, %r626, %r417, %r394, %r419;
	// end inline asm
	// begin inline asm
	shfl.sync.down.b32 %r405, %r406, %r417, %r394, %r419;
	// end inline asm
	mov.b64 	{%r411, %r416}, %rd245;
	// begin inline asm
	shfl.sync.down.b32 %r410, %r411, %r417, %r394, %r419;
	// end inline asm
	// begin inline asm
	shfl.sync.down.b32 %r415, %r416, %r417, %r394, %r419;
	// end inline asm
	mov.b64 	%rd66, {%r410, %r415};
	add.s32 	%r420, %r375, 2;
	setp.gt.s32 	%p125, %r420, %r394;
	mov.u32 	%r627, %r626;
	mov.u64 	%rd246, %rd245;
	@%p125 bra 	$L__BB2_78;
	setp.lt.s32 	%p126, %r626, %r400;
	mov.u32 	%r627, %r400;
	mov.u64 	%rd246, %rd66;
	@%p126 bra 	$L__BB2_78;
	setp.lt.s32 	%p127, %r400, %r626;
	mov.u32 	%r627, %r626;
	mov.u64 	%rd246, %rd245;
	@%p127 bra 	$L__BB2_78;
	setp.lt.s64 	%p128, %rd245, %rd66;
	selp.b32 	%r627, %r626, %r400, %p128;
	min.s64 	%rd246, %rd245, %rd66;
$L__BB2_78:
	mov.b32 	%r438, 4;
	mov.b32 	%r440, -1;
	// begin inline asm
	shfl.sync.down.b32 %r421, %r627, %r438, %r394, %r440;
	// end inline asm
	// begin inline asm
	shfl.sync.down.b32 %r426, %r427, %r438, %r394, %r440;
	// end inline asm
	mov.b64 	{%r432, %r437}, %rd246;
	// begin inline asm
	shfl.sync.down.b32 %r431, %r432, %r438, %r394, %r440;
	// end inline asm
	// begin inline asm
	shfl.sync.down.b32 %r436, %r437, %r438, %r394, %r440;
	// end inline asm
	mov.b64 	%rd69, {%r431, %r436};
	add.s32 	%r441, %r375, 4;
	setp.gt.s32 	%p129, %r441, %r394;
	mov.u32 	%r628, %r627;
	mov.u64 	%rd247, %rd246;
	@%p129 bra 	$L__BB2_82;
	setp.lt.s32 	%p130, %r627, %r421;
	mov.u32 	%r628, %r421;
	mov.u64 	%rd247, %rd69;
	@%p130 bra 	$L__BB2_82;
	setp.lt.s32 	%p131, %r421, %r627;
	mov.u32 	%r628, %r627;
	mov.u64 	%rd247, %rd246;
	@%p131 bra 	$L__BB2_82;
	setp.lt.s64 	%p132, %rd246, %rd69;
	selp.b32 	%r628, %r627, %r421, %p132;
	min.s64 	%rd247, %rd246, %rd69;
$L__BB2_82:
	mov.b32 	%r459, 8;
	mov.b32 	%r461, -1;
	// begin inline asm
	shfl.sync.down.b32 %r442, %r628, %r459, %r394, %r461;
	// end inline asm
	// begin inline asm
	shfl.sync.down.b32 %r447, %r448, %r459, %r394, %r461;
	// end inline asm
	mov.b64 	{%r453, %r458}, %rd247;
	// begin inline asm
	shfl.sync.down.b32 %r452, %r453, %r459, %r394, %r461;
	// end inline asm
	// begin inline asm
	shfl.sync.down.b32 %r457, %r458, %r459, %r394, %r461;
	// end inline asm
	mov.b64 	%rd72, {%r452, %r457};
	add.s32 	%r462, %r375, 8;
	setp.gt.s32 	%p133, %r462, %r394;
	mov.u32 	%r629, %r628;
	mov.u64 	%rd248, %rd247;
	@%p133 bra 	$L__BB2_86;
	setp.lt.s32 	%p134, %r628, %r442;
	mov.u32 	%r629, %r442;
	mov.u64 	%rd248, %rd72;
	@%p134 bra 	$L__BB2_86;
	setp.lt.s32 	%p135, %r442, %r628;
	mov.u32 	%r629, %r628;
	mov.u64 	%rd248, %rd247;
	@%p135 bra 	$L__BB2_86;
	setp.lt.s64 	%p136, %rd247, %rd72;
	selp.b32 	%r629, %r628, %r442, %p136;
	min.s64 	%rd248, %rd247, %rd72;
$L__BB2_86:
	mov.b32 	%r480, 16;
	mov.b32 	%r482, -1;
	// begin inline asm
	shfl.sync.down.b32 %r463, %r629, %r480, %r394, %r482;
	// end inline asm
	// begin inline asm
	shfl.sync.down.b32 %r468, %r469, %r480, %r394, %r482;
	// end inline asm
	mov.b64 	{%r474, %r479}, %rd248;
	// begin inline asm
	shfl.sync.down.b32 %r473, %r474, %r480, %r394, %r482;
	// end inline asm
	// begin inline asm
	shfl.sync.down.b32 %r478, %r479, %r480, %r394, %r482;
	// end inline asm
	mov.b64 	%rd75, {%r473, %r478};
	add.s32 	%r483, %r375, 16;
	setp.gt.s32 	%p137, %r483, %r394;
	mov.u32 	%r677, %r629;
	mov.u64 	%rd285, %rd248;
	@%p137 bra 	$L__BB2_90;
	setp.lt.s32 	%p138, %r629, %r463;
	mov.u32 	%r677, %r463;
	mov.u64 	%rd285, %rd75;
	@%p138 bra 	$L__BB2_90;
	setp.lt.s32 	%p139, %r463, %r629;
	mov.u32 	%r677, %r629;
	mov.u64 	%rd285, %rd248;
	@%p139 bra 	$L__BB2_90;
	setp.lt.s64 	%p140, %rd248, %rd75;
	selp.b32 	%r677, %r629, %r463, %p140;
	min.s64 	%rd285, %rd248, %rd75;
$L__BB2_90:
	setp.ne.s32 	%p141, %r375, 0;
	@%p141 bra 	$L__BB2_92;
	shr.u32 	%r484, %r5, 1;
	and.b32  	%r485, %r484, 496;
	mov.u32 	%r486, _ZN6thrust24THRUST_300001_SM_1000_NS8cuda_cub4core6detail5shmemE;
	add.s32 	%r487, %r486, %r485;
	st.shared.u32 	[%r487+8], %r677;
	st.shared.u64 	[%r487+16], %rd285;
$L__BB2_92:
	bar.sync 	0;
	setp.ne.s32 	%p142, %r5, 0;
	@%p142 bra 	$L__BB2_208;
	setp.lt.s32 	%p143, %r4, 33;
	mov.u32 	%r631, %r677;
	mov.u64 	%rd250, %rd285;
	@%p143 bra 	$L__BB2_97;
	ld.shared.u32 	%r107, [_ZN6thrust24THRUST_300001_SM_1000_NS8cuda_cub4core6detail5shmemE+24];
	ld.shared.u64 	%rd78, [_ZN6thrust24THRUST_300001_SM_1000_NS8cuda_cub4core6detail5shmemE+32];
	setp.lt.s32 	%p144, %r677, %r107;
	mov.u32 	%r631, %r107;
	mov.u64 	%rd250, %rd78;
	@%p144 bra 	$L__BB2_97;
	setp.lt.s32 	%p145, %r107, %r677;
	mov.u32 	%r631, %r677;
	mov.u64 	%rd250, %rd285;
	@%p145 bra 	$L__BB2_97;
	setp.lt.s64 	%p146, %rd285, %rd78;
	selp.b32 	%r631, %r677, %r107, %p146;
	min.s64 	%rd250, %rd285, %rd78;
$L__BB2_97:
	setp.lt.s32 	%p147, %r4, 65;
	mov.u32 	%r632, %r631;
	mov.u64 	%rd251, %rd250;
	@%p147 bra 	$L__BB2_101;
	ld.shared.u32 	%r110, [_ZN6thrust24THRUST_300001_SM_1000_NS8cuda_cub4core6detail5shmemE+40];
	ld.shared.u64 	%rd81, [_ZN6thrust24THRUST_300001_SM_1000_NS8cuda_cub4core6detail5shmemE+48];
	setp.lt.s32 	%p148, %r631, %r110;
	mov.u32 	%r632, %r110;
	mov.u64 	%rd251, %rd81;
	@%p148 bra 	$L__BB2_101;
	setp.lt.s32 	%p149, %r110, %r631;
	mov.u32 	%r632, %r631;
	mov.u64 	%rd251, %rd250;
	@%p149 bra 	$L__BB2_101;
	setp.lt.s64 	%p150, %rd250, %rd81;
	selp.b32 	%r632, %r631, %r110, %p150;
	min.s64 	%rd251, %rd250, %rd81;
$L__BB2_101:
	setp.lt.s32 	%p151, %r4, 97;
	mov.u32 	%r633, %r632;
	mov.u64 	%rd252, %rd251;
	@%p151 bra 	$L__BB2_105;
	ld.shared.u32 	%r113, [_ZN6thrust24THRUST_300001_SM_1000_NS8cuda_cub4core6detail5shmemE+56];
	ld.shared.u64 	%rd84, [_ZN6thrust24THRUST_300001_SM_1000_NS8cuda_cub4core6detail5shmemE+64];
	setp.lt.s32 	%p152, %r632, %r113;
	mov.u32 	%r633, %r113;
	mov.u64 	%rd252, %rd84;
	@%p152 bra 	$L__BB2_105;
	setp.lt.s32 	%p153, %r113, %r632;
	mov.u32 	%r633, %r632;
	mov.u64 	%rd252, %rd251;
	@%p153 bra 	$L__BB2_105;
	setp.lt.s64 	%p154, %rd251, %rd84;
	selp.b32 	%r633, %r632, %r113, %p154;
	min.s64 	%rd252, %rd251, %rd84;
$L__BB2_105:
	setp.lt.s32 	%p155, %r4, 129;
	mov.u32 	%r634, %r633;
	mov.u64 	%rd253, %rd252;
	@%p155 bra 	$L__BB2_109;
	ld.shared.u32 	%r116, [_ZN6thrust24THRUST_300001_SM_1000_NS8cuda_cub4core6detail5shmemE+72];
	ld.shared.u64 	%rd87, [_ZN6thrust24THRUST_300001_SM_1000_NS8cuda_cub4core6detail5shmemE+80];
	setp.lt.s32 	%p156, %r633, %r116;
	mov.u32 	%r634, %r116;
	mov.u64 	%rd253, %rd87;
	@%p156 bra 	$L__BB2_109;
	setp.lt.s32 	%p157, %r116, %r633;
	mov.u32 	%r634, %r633;
	mov.u64 	%rd253, %rd252;
	@%p157 bra 	$L__BB2_109;
	setp.lt.s64 	%p158, %rd252, %rd87;
	selp.b32 	%r634, %r633, %r116, %p158;
	min.s64 	%rd253, %rd252, %rd87;
$L__BB2_109:
	setp.lt.s32 	%p159, %r4, 161;
	mov.u32 	%r635, %r634;
	mov.u64 	%rd254, %rd253;
	@%p159 bra 	$L__BB2_113;
	ld.shared.u32 	%r119, [_ZN6thrust24THRUST_300001_SM_1000_NS8cuda_cub4core6detail5shmemE+88];
	ld.shared.u64 	%rd90, [_ZN6thrust24THRUST_300001_SM_1000_NS8cuda_cub4core6detail5shmemE+96];
	setp.lt.s32 	%p160, %r634, %r119;
	mov.u32 	%r635, %r119;
	mov.u64 	%rd254, %rd90;
	@%p160 bra 	$L__BB2_113;
	setp.lt.s32 	%p161, %r119, %r634;
	mov.u32 	%r635, %r634;
	mov.u64 	%rd254, %rd253;
	@%p161 bra 	$L__BB2_113;
	setp.lt.s64 	%p162, %rd253, %rd90;
	selp.b32 	%r635, %r634, %r119, %p162;
	min.s64 	%rd254, %rd253, %rd90;
$L__BB2_113:
	setp.lt.s32 	%p163, %r4, 193;
	mov.u32 	%r636, %r635;
	mov.u64 	%rd255, %rd254;
	@%p163 bra 	$L__BB2_117;
	ld.shared.u32 	%r122, [_ZN6thrust24THRUST_300001_SM_1000_NS8cuda_cub4core6detail5shmemE+104];
	ld.shared.u64 	%rd93, [_ZN6thrust24THRUST_300001_SM_1000_NS8cuda_cub4core6detail5shmemE+112];
	setp.lt.s32 	%p164, %r635, %r122;
	mov.u32 	%r636, %r122;
	mov.u64 	%rd255, %rd93;
	@%p164 bra 	$L__BB2_117;
	setp.lt.s32 	%p165, %r122, %r635;
	mov.u32 	%r636, %r635;
	mov.u64 	%rd255, %rd254;
	@%p165 bra 	$L__BB2_117;
	setp.lt.s64 	%p166, %rd254, %rd93;
	selp.b32 	%r636, %r635, %r122, %p166;
	min.s64 	%rd255, %rd254, %rd93;
$L__BB2_117:
	setp.lt.s32 	%p167, %r4, 225;
	mov.u32 	%r677, %r636;
	mov.u64 	%rd285, %rd255;
	@%p167 bra 	$L__BB2_208;
	ld.shared.u32 	%r125, [_ZN6thrust24THRUST_300001_SM_1000_NS8cuda_cub4core6detail5shmemE+120];
	ld.shared.u64 	%rd96, [_ZN6thrust24THRUST_300001_SM_1000_NS8cuda_cub4core6detail5shmemE+128];
	setp.lt.s32 	%p168, %r636, %r125;
	mov.u32 	%r677, %r125;
	mov.u64 	%rd285, %rd96;
	@%p168 bra 	$L__BB2_208;
	setp.lt.s32 	%p169, %r125, %r636;
	mov.u32 	%r677, %r636;
	mov.u64 	%rd285, %rd255;
	@%p169 bra 	$L__BB2_208;
	setp.lt.s64 	%p170, %rd255, %rd96;
	selp.b32 	%r677, %r636, %r125, %p170;
	min.s64 	%rd285, %rd255, %rd96;
	bra.uni 	$L__BB2_208;
$L__BB2_121:
	mov.u32 	%r127, %tid.x;
	cvt.s64.s32 	%rd183, %r2;
	add.s64 	%rd98, %rd3, %rd183;
	cvt.u64.u32 	%rd99, %r127;
	add.s64 	%rd184, %rd99, %rd183;
	shl.b64 	%rd185, %rd184, 2;
	add.s64 	%rd186, %rd2, %rd185;
	ld.global.u32 	%r238, [%rd186];
	add.s32 	%r239, %r127, 256;
	cvt.u64.u32 	%rd187, %r239;
	ld.global.u32 	%r240, [%rd186+1024];
	add.s32 	%r241, %r127, 512;
	cvt.u64.u32 	%rd188, %r241;
	ld.global.u32 	%r242, [%rd186+2048];
	add.s32 	%r243, %r127, 768;
	cvt.u64.u32 	%rd189, %r243;
	ld.global.u32 	%r244, [%rd186+3072];
	or.b32  	%r245, %r127, 1024;
	cvt.u64.u32 	%rd100, %r245;
	add.s64 	%rd273, %rd98, %rd100;
	ld.global.u32 	%r665, [%rd186+4096];
	setp.lt.s32 	%p2, %r238, %r240;
	max.s32 	%r246, %r238, %r240;
	selp.b64 	%rd190, %rd187, %rd99, %p2;
	setp.lt.s32 	%p3, %r246, %r242;
	max.s32 	%r247, %r246, %r242;
	selp.b64 	%rd191, %rd188, %rd190, %p3;
	setp.lt.s32 	%p4, %r247, %r244;
	max.s32 	%r129, %r247, %r244;
	selp.b64 	%rd102, %rd189, %rd191, %p4;
	setp.lt.s32 	%p5, %r129, %r665;
	@%p5 bra 	$L__BB2_123;
	setp.lt.s32 	%p6, %r665, %r129;
	setp.lt.u64 	%p7, %rd102, %rd100;
	or.pred  	%p8, %p6, %p7;
	selp.b32 	%r665, %r129, %r665, %p8;
	add.s64 	%rd192, %rd98, %rd102;
	selp.b64 	%rd273, %rd192, %rd273, %p8;
$L__BB2_123:
	setp.le.s32 	%p9, %r235, %r3;
	@%p9 bra 	$L__BB2_164;
	setp.ne.s32 	%p10, %r127, 0;
	@%p10 bra 	$L__BB2_126;
	atom.global.add.u32 	%r248, [%rd1+4], 1280;
	add.s32 	%r249, %r248, %r3;
	st.shared.u32 	[_ZN6thrust24THRUST_300001_SM_1000_NS8cuda_cub4core6detail5shmemE+152], %r249;
$L__BB2_126:
	bar.sync 	0;
	ld.shared.u32 	%r646, [_ZN6thrust24THRUST_300001_SM_1000_NS8cuda_cub4core6detail5shmemE+152];
	add.s32 	%r250, %r646, 1280;
	setp.gt.s32 	%p11, %r250, %r235;
	@%p11 bra 	$L__BB2_141;
	mov.u32 	%r639, %r665;
	mov.u64 	%rd257, %rd273;
$L__BB2_128:
	cvt.s64.s32 	%rd193, %r646;
	add.s64 	%rd194, %rd99, %rd193;
	shl.b64 	%rd195, %rd194, 2;
	add.s64 	%rd196, %rd2, %rd195;
	add.s64 	%rd258, %rd194, %rd3;
	ld.global.u32 	%r640, [%rd196];
	add.s64 	%rd259, %rd258, 256;
	ld.global.u32 	%r641, [%rd196+1024];
	add.s64 	%rd260, %rd258, 512;
	ld.global.u32 	%r642, [%rd196+2048];
	add.s64 	%rd261, %rd258, 768;
	ld.global.u32 	%r643, [%rd196+3072];
	add.s64 	%rd273, %rd258, 1024;
	ld.global.u32 	%r665, [%rd196+4096];
	setp.lt.s32 	%p12, %r639, %r640;
	@%p12 bra 	$L__BB2_130;
	setp.lt.s32 	%p13, %r640, %r639;
	setp.lt.s64 	%p14, %rd257, %rd258;
	or.pred  	%p15, %p13, %p14;
	selp.b32 	%r640, %r639, %r640, %p15;
	selp.b64 	%rd258, %rd257, %rd258, %p15;
$L__BB2_130:
	setp.lt.s32 	%p16, %r640, %r641;
	@%p16 bra 	$L__BB2_132;
	setp.lt.s32 	%p17, %r641, %r640;
	setp.lt.s64 	%p18, %rd258, %rd259;
	or.pred  	%p19, %p17, %p18;
	selp.b32 	%r641, %r640, %r641, %p19;
	selp.b64 	%rd259, %rd258, %rd259, %p19;
$L__BB2_132:
	setp.lt.s32 	%p20, %r641, %r642;
	@%p20 bra 	$L__BB2_134;
	setp.lt.s32 	%p21, %r642, %r641;
	setp.lt.s64 	%p22, %rd259, %rd260;
	or.pred  	%p23, %p21, %p22;
	selp.b32 	%r642, %r641, %r642, %p23;
	selp.b64 	%rd260, %rd259, %rd260, %p23;
$L__BB2_134:
	setp.lt.s32 	%p24, %r642, %r643;
	@%p24 bra 	$L__BB2_136;
	setp.lt.s32 	%p25, %r643, %r642;
	setp.lt.s64 	%p26, %rd260, %rd261;
	or.pred  	%p27, %p25, %p26;
	selp.b32 	%r643, %r642, %r643, %p27;
	selp.b64 	%rd261, %rd260, %rd261, %p27;
$L__BB2_136:
	setp.lt.s32 	%p28, %r643, %r665;
	@%p28 bra 	$L__BB2_138;
	setp.lt.s32 	%p29, %r665, %r643;
	setp.lt.s64 	%p30, %rd261, %rd273;
	or.pred  	%p31, %p29, %p30;
	selp.b32 	%r665, %r643, %r665, %p31;
	selp.b64 	%rd273, %rd261, %rd273, %p31;
$L__BB2_138:
	setp.ne.s32 	%p32, %r127, 0;
	bar.sync 	0;
	@%p32 bra 	$L__BB2_140;
	atom.global.add.u32 	%r251, [%rd1+4], 1280;
	add.s32 	%r252, %r251, %r3;
	st.shared.u32 	[_ZN6thrust24THRUST_300001_SM_1000_NS8cuda_cub4core6detail5shmemE+152], %r252;
$L__BB2_140:
	bar.sync 	0;
	ld.shared.u32 	%r646, [_ZN6thrust24THRUST_300001_SM_1000_NS8cuda_cub4core6detail5shmemE+152];
	add.s32 	%r253, %r646, 1280;
	setp.le.s32 	%p33, %r253, %r235;
	mov.u32 	%r639, %r665;
	mov.u64 	%rd257, %rd273;
	@%p33 bra 	$L__BB2_128;
$L__BB2_141:
	setp.le.s32 	%p34, %r235, %r646;
	@%p34 bra 	$L__BB2_164;
	sub.s32 	%r153, %r235, %r646;
	setp.ge.s32 	%p35, %r127, %r153;
	@%p35 bra 	$L__BB2_164;
	not.b32 	%r255, %r127;
	add.s32 	%r256, %r235, %r255;
	sub.s32 	%r154, %r256, %r646;
	and.b32  	%r257, %r154, 768;
	setp.eq.s32 	%p36, %r257, 768;
	mov.u32 	%r652, %r127;
	@%p36 bra 	$L__BB2_149;
	add.s32 	%r648, %r127, %r646;
	shr.u32 	%r258, %r154, 8;
	add.s32 	%r259, %r258, 1;
	and.b32  	%r260, %r259, 3;
	neg.s32 	%r647, %r260;
	mov.u32 	%r652, %r127;
$L__BB2_145:
	.pragma "nounroll";
	mov.u64 	%rd122, %rd273;
	mov.u32 	%r160, %r665;
	cvt.s64.s32 	%rd198, %r648;
	add.s64 	%rd123, %rd3, %rd198;
	mul.wide.s32 	%rd199, %r648, 4;
	add.s64 	%rd200, %rd2, %rd199;
	ld.global.u32 	%r161, [%rd200];
	setp.lt.s32 	%p37, %r160, %r161;
	mov.u32 	%r665, %r161;
	mov.u64 	%rd273, %rd123;
	@%p37 bra 	$L__BB2_148;
	setp.lt.s32 	%p38, %r161, %r160;
	mov.u32 	%r665, %r160;
	mov.u64 	%rd273, %rd122;
	@%p38 bra 	$L__BB2_148;
	setp.lt.s64 	%p39, %rd122, %rd123;
	selp.b32 	%r665, %r160, %r161, %p39;
	min.s64 	%rd273, %rd122, %rd123;
$L__BB2_148:
	add.s32 	%r652, %r652, 256;
	add.s32 	%r648, %r648, 256;
	add.s32 	%r647, %r647, 1;
	setp.ne.s32 	%p40, %r647, 0;
	@%p40 bra 	$L__BB2_145;
$L__BB2_149:
	setp.lt.u32 	%p41, %r154, 768;
	@%p41 bra 	$L__BB2_164;
	add.s32 	%r655, %r652, %r646;
	add.s32 	%r658, %r655, 256;
	add.s32 	%r657, %r655, 512;
	add.s32 	%r656, %r655, 768;
	add.s64 	%rd128, %rd2, 2048;
$L__BB2_151:
	cvt.s64.s32 	%rd201, %r658;
	add.s64 	%rd130, %rd3, %rd201;
	cvt.s64.s32 	%rd202, %r657;
	add.s64 	%rd131, %rd3, %rd202;
	cvt.s64.s32 	%rd203, %r656;
	add.s64 	%rd132, %rd3, %rd203;
	cvt.s64.s32 	%rd204, %r655;
	mul.wide.s32 	%rd205, %r655, 4;
	add.s64 	%rd133, %rd128, %rd205;
	add.s64 	%rd134, %rd3, %rd204;
	ld.global.u32 	%r180, [%rd133+-2048];
	setp.lt.s32 	%p42, %r665, %r180;
	mov.u32 	%r661, %r180;
	mov.u64 	%rd269, %rd134;
	@%p42 bra 	$L__BB2_154;
	setp.lt.s32 	%p43, %r180, %r665;
	mov.u32 	%r661, %r665;
	mov.u64 	%rd269, %rd273;
	@%p43 bra 	$L__BB2_154;
	setp.lt.s64 	%p44, %rd273, %rd134;
	selp.b32 	%r661, %r665, %r180, %p44;
	min.s64 	%rd269, %rd273, %rd134;
$L__BB2_154:
	ld.global.u32 	%r183, [%rd133+-1024];
	setp.lt.s32 	%p45, %r661, %r183;
	mov.u32 	%r662, %r183;
	mov.u64 	%rd270, %rd130;
	@%p45 bra 	$L__BB2_157;
	setp.lt.s32 	%p46, %r183, %r661;
	mov.u32 	%r662, %r661;
	mov.u64 	%rd270, %rd269;
	@%p46 bra 	$L__BB2_157;
	setp.lt.s64 	%p47, %rd269, %rd130;
	selp.b32 	%r662, %r661, %r183, %p47;
	min.s64 	%rd270, %rd269, %rd130;
$L__BB2_157:
	ld.global.u32 	%r186, [%rd133];
	setp.lt.s32 	%p48, %r662, %r186;
	mov.u32 	%r663, %r186;
	mov.u64 	%rd271, %rd131;
	@%p48 bra 	$L__BB2_160;
	setp.lt.s32 	%p49, %r186, %r662;
	mov.u32 	%r663, %r662;
	mov.u64 	%rd271, %rd270;
	@%p49 bra 	$L__BB2_160;
	setp.lt.s64 	%p50, %rd270, %rd131;
	selp.b32 	%r663, %r662, %r186, %p50;
	min.s64 	%rd271, %rd270, %rd131;
$L__BB2_160:
	ld.global.u32 	%r189, [%rd133+1024];
	setp.lt.s32 	%p51, %r663, %r189;
	mov.u32 	%r665, %r189;
	mov.u64 	%rd273, %rd132;
	@%p51 bra 	$L__BB2_163;
	setp.lt.s32 	%p52, %r189, %r663;
	mov.u32 	%r665, %r663;
	mov.u64 	%rd273, %rd271;
	@%p52 bra 	$L__BB2_163;
	setp.lt.s64 	%p53, %rd271, %rd132;
	selp.b32 	%r665, %r663, %r189, %p53;
	min.s64 	%rd273, %rd271, %rd132;
$L__BB2_163:
	add.s32 	%r652, %r652, 1024;
	add.s32 	%r658, %r658, 1024;
	add.s32 	%r657, %r657, 1024;
	add.s32 	%r656, %r656, 1024;
	add.s32 	%r655, %r655, 1024;
	setp.lt.s32 	%p54, %r652, %r153;
	@%p54 bra 	$L__BB2_151;
$L__BB2_164:
	// begin inline asm
	mov.u32 %r261, %laneid;
	// end inline asm
	mov.b32 	%r279, 1;
	mov.b32 	%r280, 31;
	mov.b32 	%r281, -1;
	// begin inline asm
	shfl.sync.down.b32 %r262, %r665, %r279, %r280, %r281;
	// end inline asm
	// begin inline asm
	shfl.sync.down.b32 %r267, %r268, %r279, %r280, %r281;
	// end inline asm
	mov.b64 	{%r273, %r278}, %rd273;
	// begin inline asm
	shfl.sync.down.b32 %r272, %r273, %r279, %r280, %r281;
	// end inline asm
	// begin inline asm
	shfl.sync.down.b32 %r277, %r278, %r279, %r280, %r281;
	// end inline asm
	mov.b64 	%rd144, {%r272, %r277};
	setp.gt.s32 	%p55, %r261, 30;
	mov.u32 	%r666, %r665;
	mov.u64 	%rd274, %rd273;
	@%p55 bra 	$L__BB2_168;
	setp.lt.s32 	%p56, %r665, %r262;
	mov.u32 	%r666, %r262;
	mov.u64 	%rd274, %rd144;
	@%p56 bra 	$L__BB2_168;
	setp.lt.s32 	%p57, %r262, %r665;
	mov.u32 	%r666, %r665;
	mov.u64 	%rd274, %rd273;
	@%p57 bra 	$L__BB2_168;
	setp.lt.s64 	%p58, %rd273, %rd144;
	selp.b32 	%r666, %r665, %r262, %p58;
	min.s64 	%rd274, %rd273, %rd144;
$L__BB2_168:
	mov.b32 	%r299, 2;
	mov.b32 	%r300, 31;
	mov.b32 	%r301, -1;
	// begin inline asm
	shfl.sync.down.b32 %r282, %r666, %r299, %r300, %r301;
	// end inline asm
	// begin inline asm
	shfl.sync.down.b32 %r287, %r288, %r299, %r300, %r301;
	// end inline asm
	mov.b64 	{%r293, %r298}, %rd274;
	// begin inline asm
	shfl.sync.down.b32 %r292, %r293, %r299, %r300, %r301;
	// end inline asm
	// begin inline asm
	shfl.sync.down.b32 %r297, %r298, %r299, %r300, %r301;
	// end inline asm
	mov.b64 	%rd147, {%r292, %r297};
	setp.gt.s32 	%p59, %r261, 29;
	mov.u32 	%r667, %r666;
	mov.u64 	%rd275, %rd274;
	@%p59 bra 	$L__BB2_172;
	setp.lt.s32 	%p60, %r666, %r282;
	mov.u32 	%r667, %r282;
	mov.u64 	%rd275, %rd147;
	@%p60 bra 	$L__BB2_172;
	setp.lt.s32 	%p61, %r282, %r666;
	mov.u32 	%r667, %r666;
	mov.u64 	%rd275, %rd274;
	@%p61 bra 	$L__BB2_172;
	setp.lt.s64 	%p62, %rd274, %rd147;
	selp.b32 	%r667, %r666, %r282, %p62;
	min.s64 	%rd275, %rd274, %rd147;
$L__BB2_172:
	mov.b32 	%r319, 4;
	mov.b32 	%r320, 31;
	mov.b32 	%r321, -1;
	// begin inline asm
	shfl.sync.down.b32 %r302, %r667, %r319, %r320, %r321;
	// end inline asm
	// begin inline asm
	shfl.sync.down.b32 %r307, %r308, %r319, %r320, %r321;
	// end inline asm
	mov.b64 	{%r313, %r318}, %rd275;
	// begin inline asm
	shfl.sync.down.b32 %r312, %r313, %r319, %r320, %r321;
	// end inline asm
	// begin inline asm
	shfl.sync.down.b32 %r317, %r318, %r319, %r320, %r321;
	// end inline asm
	mov.b64 	%rd150, {%r312, %r317};
	setp.gt.s32 	%p63, %r261, 27;
	mov.u32 	%r668, %r667;
	mov.u64 	%rd276, %rd275;
	@%p63 bra 	$L__BB2_176;
	setp.lt.s32 	%p64, %r667, %r302;
	mov.u32 	%r668, %r302;
	mov.u64 	%rd276, %rd150;
	@%p64 bra 	$L__BB2_176;
	setp.lt.s32 	%p65, %r302, %r667;
	mov.u32 	%r668, %r667;
	mov.u64 	%rd276, %rd275;
	@%p65 bra 	$L__BB2_176;
	setp.lt.s64 	%p66, %rd275, %rd150;
	selp.b32 	%r668, %r667, %r302, %p66;
	min.s64 	%rd276, %rd275, %rd150;
$L__BB2_176:
	mov.b32 	%r339, 8;
	mov.b32 	%r340, 31;
	mov.b32 	%r341, -1;
	// begin inline asm
	shfl.sync.down.b32 %r322, %r668, %r339, %r340, %r341;
	// end inline asm
	// begin inline asm
	shfl.sync.down.b32 %r327, %r328, %r339, %r340, %r341;
	// end inline asm
	mov.b64 	{%r333, %r338}, %rd276;
	// begin inline asm
	shfl.sync.down.b32 %r332, %r333, %r339, %r340, %r341;
	// end inline asm
	// begin inline asm
	shfl.sync.down.b32 %r337, %r338, %r339, %r340, %r341;
	// end inline asm
	mov.b64 	%rd153, {%r332, %r337};
	setp.gt.s32 	%p67, %r261, 23;
	mov.u32 	%r669, %r668;
	mov.u64 	%rd277, %rd276;
	@%p67 bra 	$L__BB2_180;
	setp.lt.s32 	%p68, %r668, %r322;
	mov.u32 	%r669, %r322;
	mov.u64 	%rd277, %rd153;
	@%p68 bra 	$L__BB2_180;
	setp.lt.s32 	%p69, %r322, %r668;
	mov.u32 	%r669, %r668;
	mov.u64 	%rd277, %rd276;
	@%p69 bra 	$L__BB2_180;
	setp.lt.s64 	%p70, %rd276, %rd153;
	selp.b32 	%r669, %r668, %r322, %p70;
	min.s64 	%rd277, %rd276, %rd153;
$L__BB2_180:
	mov.b32 	%r359, 16;
	mov.b32 	%r360, 31;
	mov.b32 	%r361, -1;
	// begin inline asm
	shfl.sync.down.b32 %r342, %r669, %r359, %r360, %r361;
	// end inline asm
	// begin inline asm
	shfl.sync.down.b32 %r347, %r348, %r359, %r360, %r361;
	// end inline asm
	mov.b64 	{%r353, %r358}, %rd277;
	// begin inline asm
	shfl.sync.down.b32 %r352, %r353, %r359, %r360, %r361;
	// end inline asm
	// begin inline asm
	shfl.sync.down.b32 %r357, %r358, %r359, %r360, %r361;
	// end inline asm
	mov.b64 	%rd156, {%r352, %r357};
	setp.gt.s32 	%p71, %r261, 15;
	mov.u32 	%r677, %r669;
	mov.u64 	%rd285, %rd277;
	@%p71 bra 	$L__BB2_184;
	setp.lt.s32 	%p72, %r669, %r342;
	mov.u32 	%r677, %r342;
	mov.u64 	%rd285, %rd156;
	@%p72 bra 	$L__BB2_184;
	setp.lt.s32 	%p73, %r342, %r669;
	mov.u32 	%r677, %r669;
	mov.u64 	%rd285, %rd277;
	@%p73 bra 	$L__BB2_184;
	setp.lt.s64 	%p74, %rd277, %rd156;
	selp.b32 	%r677, %r669, %r342, %p74;
	min.s64 	%rd285, %rd277, %rd156;
$L__BB2_184:
	setp.ne.s32 	%p75, %r261, 0;
	@%p75 bra 	$L__BB2_186;
	shr.u32 	%r362, %r127, 1;
	and.b32  	%r363, %r362, 496;
	mov.u32 	%r364, _ZN6thrust24THRUST_300001_SM_1000_NS8cuda_cub4core6detail5shmemE;
	add.s32 	%r365, %r364, %r363;
	st.shared.u32 	[%r365+8], %r677;
	st.shared.u64 	[%r365+16], %rd285;
$L__BB2_186:
	bar.sync 	0;
	setp.ne.s32 	%p76, %r127, 0;
	@%p76 bra 	$L__BB2_208;
	ld.shared.u32 	%r214, [_ZN6thrust24THRUST_300001_SM_1000_NS8cuda_cub4core6detail5shmemE+24];
	ld.shared.u64 	%rd159, [_ZN6thrust24THRUST_300001_SM_1000_NS8cuda_cub4core6detail5shmemE+32];
	setp.lt.s32 	%p77, %r677, %r214;
	mov.u32 	%r671, %r214;
	mov.u64 	%rd279, %rd159;
	@%p77 bra 	$L__BB2_190;
	setp.lt.s32 	%p78, %r214, %r677;
	mov.u32 	%r671, %r677;
	mov.u64 	%rd279, %rd285;
	@%p78 bra 	$L__BB2_190;
	setp.lt.s64 	%p79, %rd285, %rd159;
	selp.b32 	%r671, %r677, %r214, %p79;
	min.s64 	%rd279, %rd285, %rd159;
$L__BB2_190:
	ld.shared.u32 	%r217, [_ZN6thrust24THRUST_300001_SM_1000_NS8cuda_cub4core6detail5shmemE+40];
	ld.shared.u64 	%rd162, [_ZN6thrust24THRUST_300001_SM_1000_NS8cuda_cub4core6detail5shmemE+48];
	setp.lt.s32 	%p80, %r671, %r217;
	mov.u32 	%r672, %r217;
	mov.u64 	%rd280, %rd162;
	@%p80 bra 	$L__BB2_193;
	setp.lt.s32 	%p81, %r217, %r671;
	mov.u32 	%r672, %r671;
	mov.u64 	%rd280, %rd279;
	@%p81 bra 	$L__BB2_193;
	setp.lt.s64 	%p82, %rd279, %rd162;
	selp.b32 	%r672, %r671, %r217, %p82;
	min.s64 	%rd280, %rd279, %rd162;
$L__BB2_193:
	ld.shared.u32 	%r220, [_ZN6thrust24THRUST_300001_SM_1000_NS8cuda_cub4core6detail5shmemE+56];
	ld.shared.u64 	%rd165, [_ZN6thrust24THRUST_300001_SM_1000_NS8cuda_cub4core6detail5shmemE+64];
	setp.lt.s32 	%p83, %r672, %r220;
	mov.u32 	%r673, %r220;
	mov.u64 	%rd281, %rd165;
	@%p83 bra 	$L__BB2_196;
	setp.lt.s32 	%p84, %r220, %r672;
	mov.u32 	%r673, %r672;
	mov.u64 	%rd281, %rd280;
	@%p84 bra 	$L__BB2_196;
	setp.lt.s64 	%p85, %rd280, %rd165;
	selp.b32 	%r673, %r672, %r220, %p85;
	min.s64 	%rd281, %rd280, %rd165;
$L__BB2_196:
	ld.shared.u32 	%r223, [_ZN6thrust24THRUST_300001_SM_1000_NS8cuda_cub4core6detail5shmemE+72];
	ld.shared.u64 	%rd168, [_ZN6thrust24THRUST_300001_SM_1000_NS8cuda_cub4core6detail5shmemE+80];
	setp.lt.s32 	%p86, %r673, %r223;
	mov.u32 	%r674, %r223;
	mov.u64 	%rd282, %rd168;
	@%p86 bra 	$L__BB2_199;
	setp.lt.s32 	%p87, %r223, %r673;
	mov.u32 	%r674, %r673;
	mov.u64 	%rd282, %rd281;
	@%p87 bra 	$L__BB2_199;
	setp.lt.s64 	%p88, %rd281, %rd168;
	selp.b32 	%r674, %r673, %r223, %p88;
	min.s64 	%rd282, %rd281, %rd168;
$L__BB2_199:
	ld.shared.u32 	%r226, [_ZN6thrust24THRUST_300001_SM_1000_NS8cuda_cub4core6detail5shmemE+88];
	ld.shared.u64 	%rd171, [_ZN6thrust24THRUST_300001_SM_1000_NS8cuda_cub4core6detail5shmemE+96];
	setp.lt.s32 	%p89, %r674, %r226;
	mov.u32 	%r675, %r226;
	mov.u64 	%rd283, %rd171;
	@%p89 bra 	$L__BB2_202;
	setp.lt.s32 	%p90, %r226, %r674;
	mov.u32 	%r675, %r674;
	mov.u64 	%rd283, %rd282;
	@%p90 bra 	$L__BB2_202;
	setp.lt.s64 	%p91, %rd282, %rd171;
	selp.b32 	%r675, %r674, %r226, %p91;
	min.s64 	%rd283, %rd282, %rd171;
$L__BB2_202:
	ld.shared.u32 	%r229, [_ZN6thrust24THRUST_300001_SM_1000_NS8cuda_cub4core6detail5shmemE+104];
	ld.shared.u64 	%rd174, [_ZN6thrust24THRUST_300001_SM_1000_NS8cuda_cub4core6detail5shmemE+112];
	setp.lt.s32 	%p92, %r675, %r229;
	mov.u32 	%r676, %r229;
	mov.u64 	%rd284, %rd174;
	@%p92 bra 	$L__BB2_205;
	setp.lt.s32 	%p93, %r229, %r675;
	mov.u32 	%r676, %r675;
	mov.u64 	%rd284, %rd283;
	@%p93 bra 	$L__BB2_205;
	setp.lt.s64 	%p94, %rd283, %rd174;
	selp.b32 	%r676, %r675, %r229, %p94;
	min.s64 	%rd284, %rd283, %rd174;
$L__BB2_205:
	ld.shared.u32 	%r232, [_ZN6thrust24THRUST_300001_SM_1000_NS8cuda_cub4core6detail5shmemE+120];
	ld.shared.u64 	%rd177, [_ZN6thrust24THRUST_300001_SM_1000_NS8cuda_cub4core6detail5shmemE+128];
	setp.lt.s32 	%p95, %r676, %r232;
	mov.u32 	%r677, %r232;
	mov.u64 	%rd285, %rd177;
	@%p95 bra 	$L__BB2_208;
	setp.lt.s32 	%p96, %r232, %r676;
	mov.u32 	%r677, %r676;
	mov.u64 	%rd285, %rd284;
	@%p96 bra 	$L__BB2_208;
	setp.lt.s64 	%p97, %rd284, %rd177;
	selp.b32 	%r677, %r676, %r232, %p97;
	min.s64 	%rd285, %rd284, %rd177;
$L__BB2_208:
	mov.u32 	%r593, %tid.x;
	setp.ne.s32 	%p214, %r593, 0;
	@%p214 bra 	$L__BB2_210;
	ld.param.u64 	%rd222, [_ZN6thrust24THRUST_300001_SM_1000_NS8cuda_cub4core6detail13_kernel_agentINS1_8__reduce11ReduceAgentINS0_12zip_iteratorIN4cuda3std3__45tupleIJNS0_6detail15normal_iteratorINS0_10device_ptrIiEEEENS0_17counting_iteratorIlNS0_11use_defaultESI_SI_EEEEEEEPNSB_IJilEEESM_iNS1_9__extrema9arg_max_fIilNSA_4lessIiEEEEEEJSL_SN_iN3cub18CUB_300001_SM_100013GridEvenShareIiEENSV_9GridQueueIjEESS_EEEvDpT0__param_1];
	cvta.to.global.u64 	%rd219, %rd222;
	mul.wide.u32 	%rd220, %r1, 16;
	add.s64 	%rd221, %rd219, %rd220;
	st.global.u32 	[%rd221], %r677;
	st.global.u64 	[%rd221+8], %rd285;
$L__BB2_210:
	ret;

}
	// .globl	_ZN6thrust24THRUST_300001_SM_1000_NS8cuda_cub4core6detail13_kernel_agentINS1_8__reduce10DrainAgentIiEEJN3cub18CUB_300001_SM_10009GridQueueIjEEiEEEvDpT0_
.visible .entry _ZN6thrust24THRUST_300001_SM_1000_NS8cuda_cub4core6detail13_kernel_agentINS1_8__reduce10DrainAgentIiEEJN3cub18CUB_300001_SM_10009GridQueueIjEEiEEEvDpT0_(
	.param .align 8 .b8 _ZN6thrust24THRUST_300001_SM_1000_NS8cuda_cub4core6detail13_kernel_agentINS1_8__reduce10DrainAgentIiEEJN3cub18CUB_300001_SM_10009GridQueueIjEEiEEEvDpT0__param_0[8],
	.param .u32 _ZN6thrust24THRUST_300001_SM_1000_NS8cuda_cub4core6detail13_kernel_agentINS1_8__reduce10DrainAgentIiEEJN3cub18CUB_300001_SM_10009GridQueueIjEEiEEEvDpT0__param_1
)
.maxntid 1
{
	.reg .b32 	%r<3>;
	.reg .b64 	%rd<3>;

	ld.param.u64 	%rd1, [_ZN6thrust24THRUST_300001_SM_1000_NS8cuda_cub4core6detail13_kernel_agentINS1_8__reduce10DrainAgentIiEEJN3cub18CUB_300001_SM_10009GridQueueIjEEiEEEvDpT0__param_0];
	ld.param.u32 	%r1, [_ZN6thrust24THRUST_300001_SM_1000_NS8cuda_cub4core6detail13_kernel_agentINS1_8__reduce10DrainAgentIiEEJN3cub18CUB_300001_SM_10009GridQueueIjEEiEEEvDpT0__param_1];
	cvta.to.global.u64 	%rd2, %rd1;
	st.global.u32 	[%rd2], %r1;
	mov.b32 	%r2, 0;
	st.global.u32 	[%rd2+4], %r2;
	ret;

}
	// .globl	_ZN6thrust24THRUST_300001_SM_1000_NS8cuda_cub4core6detail13_kernel_agentINS1_8__reduce11ReduceAgentIPN4cuda3std3__45tupleIJilEEESC_SB_iNS1_9__extrema9arg_max_fIilNS9_4lessIiEEEEEEJSC_SC_iSH_EEEvDpT0_
.visible .entry _ZN6thrust24THRUST_300001_SM_1000_NS8cuda_cub4core6detail13_kernel_agentINS1_8__reduce11ReduceAgentIPN4cuda3std3__45tupleIJilEEESC_SB_iNS1_9__extrema9arg_max_fIilNS9_4lessIiEEEEEEJSC_SC_iSH_EEEvDpT0_(
	.param .u64 .ptr .align 1 _ZN6thrust24THRUST_300001_SM_1000_NS8cuda_cub4core6detail13_kernel_agentINS1_8__reduce11ReduceAgentIPN4cuda3std3__45tupleIJilEEESC_SB_iNS1_9__extrema9arg_max_fIilNS9_4lessIiEEEEEEJSC_SC_iSH_EEEvDpT0__param_0,
	.param .u64 .ptr .align 1 _ZN6thrust24THRUST_300001_SM_1000_NS8cuda_cub4core6detail13_kernel_agentINS1_8__reduce11ReduceAgentIPN4cuda3std3__45tupleIJilEEESC_SB_iNS1_9__extrema9arg_max_fIilNS9_4lessIiEEEEEEJSC_SC_iSH_EEEvDpT0__param_1,
	.param .u32 _ZN6thrust24THRUST_300001_SM_1000_NS8cuda_cub4core6detail13_kernel_agentINS1_8__reduce11ReduceAgentIPN4cuda3std3__45tupleIJilEEESC_SB_iNS1_9__extrema9arg_max_fIilNS9_4lessIiEEEEEEJSC_SC_iSH_EEEvDpT0__param_2,
	.param .align 1 .b8 _ZN6thrust24THRUST_300001_SM_1000_NS8cuda_cub4core6detail13_kernel_agentINS1_8__reduce11ReduceAgentIPN4cuda3std3__45tupleIJilEEESC_SB_iNS1_9__extrema9arg_max_fIilNS9_4lessIiEEEEEEJSC_SC_iSH_EEEvDpT0__param_3[1]
)
.maxntid 256
{
	.reg .pred 	%p<222>;
	.reg .b32 	%r<637>;
	.reg .b64 	%rd<356>;

	ld.param.u64 	%rd186, [_ZN6thrust24THRUST_300001_SM_1000_NS8cuda_cub4core6detail13_kernel_agentINS1_8__reduce11ReduceAgentIPN4cuda3std3__45tupleIJilEEESC_SB_iNS1_9__extrema9arg_max_fIilNS9_4lessIiEEEEEEJSC_SC_iSH_EEEvDpT0__param_0];
	ld.param.u64 	%rd187, [_ZN6thrust24THRUST_300001_SM_1000_NS8cuda_cub4core6detail13_kernel_agentINS1_8__reduce11ReduceAgentIPN4cuda3std3__45tupleIJilEEESC_SB_iNS1_9__extrema9arg_max_fIilNS9_4lessIiEEEEEEJSC_SC_iSH_EEEvDpT0__param_1];
	ld.param.u32 	%r215, [_ZN6thrust24THRUST_300001_SM_1000_NS8cuda_cub4core6detail13_kernel_agentINS1_8__reduce11ReduceAgentIPN4cuda3std3__45tupleIJilEEESC_SB_iNS1_9__extrema9arg_max_fIilNS9_4lessIiEEEEEEJSC_SC_iSH_EEEvDpT0__param_2];
	setp.eq.s32 	%p1, %r215, 0;
	@%p1 bra 	$L__BB4_211;
	setp.gt.s32 	%p2, %r215, 1279;
	@%p2 bra 	$L__BB4_121;
	mov.u32 	%r1, %tid.x;
	setp.ge.s32 	%p105, %r1, %r215;
	mov.b32 	%r572, 0;
	mov.b64 	%rd298, 0;
	mov.u32 	%r564, %r1;
	@%p105 bra 	$L__BB4_4;
	mul.wide.u32 	%rd263, %r1, 16;
	add.s64 	%rd260, %rd186, %rd263;
	// begin inline asm
	ld.global.nc.u64 %rd259, [%rd260];
	// end inline asm
	add.s64 	%rd262, %rd260, 8;
	// begin inline asm
	ld.global.nc.u64 %rd298, [%rd262];
	// end inline asm
	cvt.u32.u64 	%r572, %rd259;
	add.s32 	%r564, %r1, 256;
$L__BB4_4:
	setp.ge.s32 	%p106, %r564, %r215;
	@%p106 bra 	$L__BB4_25;
	not.b32 	%r334, %r564;
	add.s32 	%r6, %r215, %r334;
	and.b32  	%r335, %r6, 768;
	setp.eq.s32 	%p107, %r335, 768;
	@%p107 bra 	$L__BB4_11;
	mul.wide.u32 	%rd265, %r564, 16;
	add.s64 	%rd289, %rd186, %rd265;
	shr.u32 	%r336, %r6, 8;
	add.s32 	%r337, %r336, 1;
	and.b32  	%r338, %r337, 3;
	neg.s32 	%r560, %r338;
$L__BB4_7:
	.pragma "nounroll";
	mov.u64 	%rd5, %rd298;
	mov.u32 	%r10, %r572;
	// begin inline asm
	ld.global.nc.u64 %rd266, [%rd289];
	// end inline asm
	add.s64 	%rd269, %rd289, 8;
	// begin inline asm
	ld.global.nc.u64 %rd268, [%rd269];
	// end inline asm
	cvt.u32.u64 	%r11, %rd266;
	setp.lt.s32 	%p108, %r10, %r11;
	mov.u64 	%rd298, %rd268;
	mov.u32 	%r572, %r11;
	@%p108 bra 	$L__BB4_10;
	setp.lt.s32 	%p109, %r11, %r10;
	mov.u64 	%rd298, %rd5;
	mov.u32 	%r572, %r10;
	@%p109 bra 	$L__BB4_10;
	setp.lt.s64 	%p110, %rd5, %rd268;
	min.s64 	%rd298, %rd5, %rd268;
	selp.b32 	%r572, %r10, %r11, %p110;
$L__BB4_10:
	add.s32 	%r564, %r564, 256;
	add.s64 	%rd289, %rd289, 4096;
	add.s32 	%r560, %r560, 1;
	setp.ne.s32 	%p111, %r560, 0;
	@%p111 bra 	$L__BB4_7;
$L__BB4_11:
	setp.lt.u32 	%p112, %r6, 768;
	@%p112 bra 	$L__BB4_25;
$L__BB4_12:
	mul.wide.s32 	%rd274, %r564, 16;
	add.s64 	%rd271, %rd186, %rd274;
	// begin inline asm
	ld.global.nc.u64 %rd270, [%rd271];
	// end inline asm
	add.s64 	%rd273, %rd271, 8;
	// begin inline asm
	ld.global.nc.u64 %rd272, [%rd273];
	// end inline asm
	cvt.u32.u64 	%r21, %rd270;
	setp.lt.s32 	%p113, %r572, %r21;
	mov.u64 	%rd295, %rd272;
	mov.u32 	%r569, %r21;
	@%p113 bra 	$L__BB4_15;
	setp.lt.s32 	%p114, %r21, %r572;
	mov.u64 	%rd295, %rd298;
	mov.u32 	%r569, %r572;
	@%p114 bra 	$L__BB4_15;
	setp.lt.s64 	%p115, %rd298, %rd272;
	min.s64 	%rd295, %rd298, %rd272;
	selp.b32 	%r569, %r572, %r21, %p115;
$L__BB4_15:
	add.s64 	%rd276, %rd271, 4096;
	// begin inline asm
	ld.global.nc.u64 %rd275, [%rd276];
	// end inline asm
	add.s64 	%rd278, %rd271, 4104;
	// begin inline asm
	ld.global.nc.u64 %rd277, [%rd278];
	// end inline asm
	cvt.u32.u64 	%r24, %rd275;
	setp.lt.s32 	%p116, %r569, %r24;
	mov.u64 	%rd296, %rd277;
	mov.u32 	%r570, %r24;
	@%p116 bra 	$L__BB4_18;
	setp.lt.s32 	%p117, %r24, %r569;
	mov.u64 	%rd296, %rd295;
	mov.u32 	%r570, %r569;
	@%p117 bra 	$L__BB4_18;
	setp.lt.s64 	%p118, %rd295, %rd277;
	min.s64 	%rd296, %rd295, %rd277;
	selp.b32 	%r570, %r569, %r24, %p118;
$L__BB4_18:
	add.s64 	%rd280, %rd271, 8192;
	// begin inline asm
	ld.global.nc.u64 %rd279, [%rd280];
	// end inline asm
	add.s64 	%rd282, %rd271, 8200;
	// begin inline asm
	ld.global.nc.u64 %rd281, [%rd282];
	// end inline asm
	cvt.u32.u64 	%r27, %rd279;
	setp.lt.s32 	%p119, %r570, %r27;
	mov.u64 	%rd297, %rd281;
	mov.u32 	%r571, %r27;
	@%p119 bra 	$L__BB4_21;
	setp.lt.s32 	%p120, %r27, %r570;
	mov.u64 	%rd297, %rd296;
	mov.u32 	%r571, %r570;
	@%p120 bra 	$L__BB4_21;
	setp.lt.s64 	%p121, %rd296, %rd281;
	min.s64 	%rd297, %rd296, %rd281;
	selp.b32 	%r571, %r570, %r27, %p121;
$L__BB4_21:
	add.s64 	%rd284, %rd271, 12288;
	// begin inline asm
	ld.global.nc.u64 %rd283, [%rd284];
	// end inline asm
	add.s64 	%rd286, %rd271, 12296;
	// begin inline asm
	ld.global.nc.u64 %rd285, [%rd286];
	// end inline asm
	cvt.u32.u64 	%r30, %rd283;
	setp.lt.s32 	%p122, %r571, %r30;
	mov.u64 	%rd298, %rd285;
	mov.u32 	%r572, %r30;
	@%p122 bra 	$L__BB4_24;
	setp.lt.s32 	%p123, %r30, %r571;
	mov.u64 	%rd298, %rd297;
	mov.u32 	%r572, %r571;
	@%p123 bra 	$L__BB4_24;
	setp.lt.s64 	%p124, %rd297, %rd285;
	min.s64 	%rd298, %rd297, %rd285;
	selp.b32 	%r572, %r571, %r30, %p124;
$L__BB4_24:
	add.s32 	%r564, %r564, 1024;
	setp.lt.s32 	%p125, %r564, %r215;
	@%p125 bra 	$L__BB4_12;
$L__BB4_25:
	setp.lt.s32 	%p126, %r215, 256;
	@%p126 bra 	$L__BB4_70;
	// begin inline asm
	mov.u32 %r452, %laneid;
	// end inline asm
	mov.b32 	%r470, 1;
	mov.b32 	%r471, 31;
	mov.b32 	%r472, -1;
	// begin inline asm
	shfl.sync.down.b32 %r453, %r572, %r470, %r471, %r472;
	// end inline asm
	// begin inline asm
	shfl.sync.down.b32 %r458, %r459, %r470, %r471, %r472;
	// end inline asm
	mov.b64 	{%r464, %r469}, %rd298;
	// begin inline asm
	shfl.sync.down.b32 %r463, %r464, %r470, %r471, %r472;
	// end inline asm
	// begin inline asm
	shfl.sync.down.b32 %r468, %r469, %r470, %r471, %r472;
	// end inline asm
	mov.b64 	%rd27, {%r463, %r468};
	setp.gt.s32 	%p178, %r452, 30;
	mov.u64 	%rd300, %rd298;
	mov.u32 	%r574, %r572;
	@%p178 bra 	$L__BB4_30;
	setp.lt.s32 	%p179, %r572, %r453;
	mov.u64 	%rd300, %rd27;
	mov.u32 	%r574, %r453;
	@%p179 bra 	$L__BB4_30;
	setp.lt.s32 	%p180, %r453, %r572;
	mov.u64 	%rd300, %rd298;
	mov.u32 	%r574, %r572;
	@%p180 bra 	$L__BB4_30;
	setp.lt.s64 	%p181, %rd298, %rd27;
	min.s64 	%rd300, %rd298, %rd27;
	selp.b32 	%r574, %r572, %r453, %p181;
$L__BB4_30:
	mov.b32 	%r490, 2;
	mov.b32 	%r491, 31;
	mov.b32 	%r492, -1;
	// begin inline asm
	shfl.sync.down.b32 %r473, %r574, %r490, %r491, %r492;
	// end inline asm
	// begin inline asm
	shfl.sync.down.b32 %r478, %r479, %r490, %r491, %r492;
	// end inline asm
	mov.b64 	{%r484, %r489}, %rd300;
	// begin inline asm
	shfl.sync.down.b32 %r483, %r484, %r490, %r491, %r492;
	// end inline asm
	// begin inline asm
	shfl.sync.down.b32 %r488, %r489, %r490, %r491, %r492;
	// end inline asm
	mov.b64 	%rd30, {%r483, %r488};
	setp.gt.s32 	%p182, %r452, 29;
	mov.u64 	%rd301, %rd300;
	mov.u32 	%r575, %r574;
	@%p182 bra 	$L__BB4_34;
	setp.lt.s32 	%p183, %r574, %r473;
	mov.u64 	%rd301, %rd30;
	mov.u32 	%r575, %r473;
	@%p183 bra 	$L__BB4_34;
	setp.lt.s32 	%p184, %r473, %r574;
	mov.u64 	%rd301, %rd300;
	mov.u32 	%r575, %r574;
	@%p184 bra 	$L__BB4_34;
	setp.lt.s64 	%p185, %rd300, %rd30;
	min.s64 	%rd301, %rd300, %rd30;
	selp.b32 	%r575, %r574, %r473, %p185;
$L__BB4_34:
	mov.b32 	%r510, 4;
	mov.b32 	%r511, 31;
	mov.b32 	%r512, -1;
	// begin inline asm
	shfl.sync.down.b32 %r493, %r575, %r510, %r511, %r512;
	// end inline asm
	// begin inline asm
	shfl.sync.down.b32 %r498, %r499, %r510, %r511, %r512;
	// end inline asm
	mov.b64 	{%r504, %r509}, %rd301;
	// begin inline asm
	shfl.sync.down.b32 %r503, %r504, %r510, %r511, %r512;
	// end inline asm
	// begin inline asm
	shfl.sync.down.b32 %r508, %r509, %r510, %r511, %r512;
	// end inline asm
	mov.b64 	%rd33, {%r503, %r508};
	setp.gt.s32 	%p186, %r452, 27;
	mov.u64 	%rd302, %rd301;
	mov.u32 	%r576, %r575;
	@%p186 bra 	$L__BB4_38;
	setp.lt.s32 	%p187, %r575, %r493;
	mov.u64 	%rd302, %rd33;
	mov.u32 	%r576, %r493;
	@%p187 bra 	$L__BB4_38;
	setp.lt.s32 	%p188, %r493, %r575;
	mov.u64 	%rd302, %rd301;
	mov.u32 	%r576, %r575;
	@%p188 bra 	$L__BB4_38;
	setp.lt.s64 	%p189, %rd301, %rd33;
	min.s64 	%rd302, %rd301, %rd33;
	selp.b32 	%r576, %r575, %r493, %p189;
$L__BB4_38:
	mov.b32 	%r530, 8;
	mov.b32 	%r531, 31;
	mov.b32 	%r532, -1;
	// begin inline asm
	shfl.sync.down.b32 %r513, %r576, %r530, %r531, %r532;
	// end inline asm
	// begin inline asm
	shfl.sync.down.b32 %r518, %r519, %r530, %r531, %r532;
	// end inline asm
	mov.b64 	{%r524, %r529}, %rd302;
	// begin inline asm
	shfl.sync.down.b32 %r523, %r524, %r530, %r531, %r532;
	// end inline asm
	// begin inline asm
	shfl.sync.down.b32 %r528, %r529, %r530, %r531, %r532;
	// end inline asm
	mov.b64 	%rd36, {%r523, %r528};
	setp.gt.s32 	%p190, %r452, 23;
	mov.u64 	%rd303, %rd302;
	mov.u32 	%r577, %r576;
	@%p190 bra 	$L__BB4_42;
	setp.lt.s32 	%p191, %r576, %r513;
	mov.u64 	%rd303, %rd36;
	mov.u32 	%r577, %r513;
	@%p191 bra 	$L__BB4_42;
	setp.lt.s32 	%p192, %r513, %r576;
	mov.u64 	%rd303, %rd302;
	mov.u32 	%r577, %r576;
	@%p192 bra 	$L__BB4_42;
	setp.lt.s64 	%p193, %rd302, %rd36;
	min.s64 	%rd303, %rd302, %rd36;
	selp.b32 	%r577, %r576, %r513, %p193;
$L__BB4_42:
	mov.b32 	%r550, 16;
	mov.b32 	%r551, 31;
	mov.b32 	%r552, -1;
	// begin inline asm
	shfl.sync.down.b32 %r533, %r577, %r550, %r551, %r552;
	// end inline asm
	// begin inline asm
	shfl.sync.down.b32 %r538, %r539, %r550, %r551, %r552;
	// end inline asm
	mov.b64 	{%r544, %r549}, %rd303;
	// begin inline asm
	shfl.sync.down.b32 %r543, %r544, %r550, %r551, %r552;
	// end inline asm
	// begin inline asm
	shfl.sync.down.b32 %r548, %r549, %r550, %r551, %r552;
	// end inline asm
	mov.b64 	%rd39, {%r543, %r548};
	setp.gt.s32 	%p194, %r452, 15;
	mov.u64 	%rd355, %rd303;
	mov.u32 	%r636, %r577;
	@%p194 bra 	$L__BB4_46;
	setp.lt.s32 	%p195, %r577, %r533;
	mov.u64 	%rd355, %rd39;
	mov.u32 	%r636, %r533;
	@%p195 bra 	$L__BB4_46;
	setp.lt.s32 	%p196, %r533, %r577;
	mov.u64 	%rd355, %rd303;
	mov.u32 	%r636, %r577;
	@%p196 bra 	$L__BB4_46;
	setp.lt.s64 	%p197, %rd303, %rd39;
	min.s64 	%rd355, %rd303, %rd39;
	selp.b32 	%r636, %r577, %r533, %p197;
$L__BB4_46:
	setp.ne.s32 	%p198, %r452, 0;
	@%p198 bra 	$L__BB4_48;
	shr.u32 	%r553, %r1, 1;
	and.b32  	%r554, %r553, 496;
	mov.u32 	%r555, _ZN6thrust24THRUST_300001_SM_1000_NS8cuda_cub4core6detail5shmemE;
	add.s32 	%r556, %r555, %r554;
	st.shared.u32 	[%r556+8], %r636;
	st.shared.u64 	[%r556+16], %rd355;
$L__BB4_48:
	bar.sync 	0;
	setp.ne.s32 	%p199, %r1, 0;
	@%p199 bra 	$L__BB4_209;
	ld.shared.u32 	%r51, [_ZN6thrust24THRUST_300001_SM_1000_NS8cuda_cub4core6detail5shmemE+24];
	ld.shared.u64 	%rd42, [_ZN6thrust24THRUST_300001_SM_1000_NS8cuda_cub4core6detail5shmemE+32];
	setp.lt.s32 	%p200, %r636, %r51;
	mov.u64 	%rd305, %rd42;
	mov.u32 	%r579, %r51;
	@%p200 bra 	$L__BB4_52;
	setp.lt.s32 	%p201, %r51, %r636;
	mov.u64 	%rd305, %rd355;
	mov.u32 	%r579, %r636;
	@%p201 bra 	$L__BB4_52;
	setp.lt.s64 	%p202, %rd355, %rd42;
	min.s64 	%rd305, %rd355, %rd42;
	selp.b32 	%r579, %r636, %r51, %p202;
$L__BB4_52:
	ld.shared.u32 	%r54, [_ZN6thrust24THRUST_300001_SM_1000_NS8cuda_cub4core6detail5shmemE+40];
	ld.shared.u64 	%rd45, [_ZN6thrust24THRUST_300001_SM_1000_NS8cuda_cub4core6detail5shmemE+48];
	setp.lt.s32 	%p203, %r579, %r54;
	mov.u64 	%rd306, %rd45;
	mov.u32 	%r580, %r54;
	@%p203 bra 	$L__BB4_55;
	setp.lt.s32 	%p204, %r54, %r579;
	mov.u64 	%rd306, %rd305;
	mov.u32 	%r580, %r579;
	@%p204 bra 	$L__BB4_55;
	setp.lt.s64 	%p205, %rd305, %rd45;
	min.s64 	%rd306, %rd305, %rd45;
	selp.b32 	%r580, %r579, %r54, %p205;
$L__BB4_55:
	ld.shared.u32 	%r57, [_ZN6thrust24THRUST_300001_SM_1000_NS8cuda_cub4core6detail5shmemE+56];
	ld.shared.u64 	%rd48, [_ZN6thrust24THRUST_300001_SM_1000_NS8cuda_cub4core6detail5shmemE+64];
	setp.lt.s32 	%p206, %r580, %r57;
	mov.u64 	%rd307, %rd48;
	mov.u32 	%r581, %r57;
	@%p206 bra 	$L__BB4_58;
	setp.lt.s32 	%p207, %r57, %r580;
	mov.u64 	%rd307, %rd306;
	mov.u32 	%r581, %r580;
	@%p207 bra 	$L__BB4_58;
	setp.lt.s64 	%p208, %rd306, %rd48;
	min.s64 	%rd307, %rd306, %rd48;
	selp.b32 	%r581, %r580, %r57, %p208;
$L__BB4_58:
	ld.shared.u32 	%r60, [_ZN6thrust24THRUST_300001_SM_1000_NS8cuda_cub4core6detail5shmemE+72];
	ld.shared.u64 	%rd51, [_ZN6thrust24THRUST_300001_SM_1000_NS8cuda_cub4core6detail5shmemE+80];
	setp.lt.s32 	%p209, %r581, %r60;
	mov.u64 	%rd308, %rd51;
	mov.u32 	%r582, %r60;
	@%p209 bra 	$L__BB4_61;
	setp.lt.s32 	%p210, %r60, %r581;
	mov.u64 	%rd308, %rd307;
	mov.u32 	%r582, %r581;
	@%p210 bra 	$L__BB4_61;
	setp.lt.s64 	%p211, %rd307, %rd51;
	min.s64 	%rd308, %rd307, %rd51;
	selp.b32 	%r582, %r581, %r60, %p211;
$L__BB4_61:
	ld.shared.u32 	%r63, [_ZN6thrust24THRUST_300001_SM_1000_NS8cuda_cub4core6detail5shmemE+88];
	ld.shared.u64 	%rd54, [_ZN6thrust24THRUST_300001_SM_1000_NS8cuda_cub4core6detail5shmemE+96];
	setp.lt.s32 	%p212, %r582, %r63;
	mov.u64 	%rd309, %rd54;
	mov.u32 	%r583, %r63;
	@%p212 bra 	$L__BB4_64;
	setp.lt.s32 	%p213, %r63, %r582;
	mov.u64 	%rd309, %rd308;
	mov.u32 	%r583, %r582;
	@%p213 bra 	$L__BB4_64;
	setp.lt.s64 	%p214, %rd308, %rd54;
	min.s64 	%rd309, %rd308, %rd54;
	selp.b32 	%r583, %r582, %r63, %p214;
$L__BB4_64:
	ld.shared.u32 	%r66, [_ZN6thrust24THRUST_300001_SM_1000_NS8cuda_cub4core6detail5shmemE+104];
	ld.shared.u64 	%rd57, [_ZN6thrust24THRUST_300001_SM_1000_NS8cuda_cub4core6detail5shmemE+112];
	setp.lt.s32 	%p215, %r583, %r66;
	mov.u64 	%rd310, %rd57;
	mov.u32 	%r584, %r66;
	@%p215 bra 	$L__BB4_67;
	setp.lt.s32 	%p216, %r66, %r583;
	mov.u64 	%rd310, %rd309;
	mov.u32 	%r584, %r583;
	@%p216 bra 	$L__BB4_67;
	setp.lt.s64 	%p217, %rd309, %rd57;
	min.s64 	%rd310, %rd309, %rd57;
	selp.b32 	%r584, %r583, %r66, %p217;
$L__BB4_67:
	ld.shared.u32 	%r69, [_ZN6thrust24THRUST_300001_SM_1000_NS8cuda_cub4core6detail5shmemE+120];
	ld.shared.u64 	%rd60, [_ZN6thrust24THRUST_300001_SM_1000_NS8cuda_cub4core6detail5shmemE+128];
	setp.lt.s32 	%p218, %r584, %r69;
	mov.u32 	%r636, %r69;
	mov.u64 	%rd355, %rd60;
	@%p218 bra 	$L__BB4_209;
	setp.lt.s32 	%p219, %r69, %r584;
	mov.u32 	%r636, %r584;
	mov.u64 	%rd355, %rd310;
	@%p219 bra 	$L__BB4_209;
	setp.lt.s64 	%p220, %rd310, %rd60;
	min.s64 	%rd355, %rd310, %rd60;
	selp.b32 	%r636, %r584, %r69, %p220;
	bra.uni 	$L__BB4_209;
$L__BB4_70:
	// begin inline asm
	mov.u32 %r339, %laneid;
	// end inline asm
	and.b32  	%r360, %r1, 992;
	add.s32 	%r361, %r360, 32;
	setp.gt.s32 	%p127, %r361, %r215;
	not.b32 	%r362, %r360;
	add.s32 	%r363, %r215, %r362;
	selp.b32 	%r358, %r363, 31, %p127;
	mov.b32 	%r357, 1;
	mov.b32 	%r359, -1;
	// begin inline asm
	shfl.sync.down.b32 %r340, %r572, %r357, %r358, %r359;
	// end inline asm
	// begin inline asm
	shfl.sync.down.b32 %r345, %r346, %r357, %r358, %r359;
	// end inline asm
	mov.b64 	{%r351, %r356}, %rd298;
	// begin inline asm
	shfl.sync.down.b32 %r350, %r351, %r357, %r358, %r359;
	// end inline asm
	// begin inline asm
	shfl.sync.down.b32 %r355, %r356, %r357, %r358, %r359;
	// end inline asm
	mov.b64 	%rd62, {%r350, %r355};
	setp.ge.s32 	%p128, %r339, %r358;
	mov.u64 	%rd311, %rd298;
	mov.u32 	%r585, %r572;
	@%p128 bra 	$L__BB4_74;
	setp.lt.s32 	%p129, %r572, %r340;
	mov.u64 	%rd311, %rd62;
	mov.u32 	%r585, %r340;
	@%p129 bra 	$L__BB4_74;
	setp.lt.s32 	%p130, %r340, %r572;
	mov.u64 	%rd311, %rd298;
	mov.u32 	%r585, %r572;
	@%p130 bra 	$L__BB4_74;
	setp.lt.s64 	%p131, %rd298, %rd62;
	min.s64 	%rd311, %rd298, %rd62;
	selp.b32 	%r585, %r572, %r340, %p131;
$L__BB4_74:
	mov.b32 	%r381, 2;
	mov.b32 	%r383, -1;
	// begin inline asm
	shfl.sync.down.b32 %r364, %r585, %r381, %r358, %r383;
	// end inline asm
	// begin inline asm
	shfl.sync.down.b32 %r369, %r370, %r381, %r358, %r383;
	// end inline asm
	mov.b64 	{%r375, %r380}, %rd311;
	// begin inline asm
	shfl.sync.down.b32 %r374, %r375, %r381, %r358, %r383;
	// end inline asm
	// begin inline asm
	shfl.sync.down.b32 %r379, %r380, %r381, %r358, %r383;
	// end inline asm
	mov.b64 	%rd65, {%r374, %r379};
	add.s32 	%r384, %r339, 2;
	setp.gt.s32 	%p132, %r384, %r358;
	mov.u64 	%rd312, %rd311;
	mov.u32 	%r586, %r585;
	@%p132 bra 	$L__BB4_78;
	setp.lt.s32 	%p133, %r585, %r364;
	mov.u64 	%rd312, %rd65;
	mov.u32 	%r586, %r364;
	@%p133 bra 	$L__BB4_78;
	setp.lt.s32 	%p134, %r364, %r585;
	mov.u64 	%rd312, %rd311;
	mov.u32 	%r586, %r585;
	@%p134 bra 	$L__BB4_78;
	setp.lt.s64 	%p135, %rd311, %rd65;
	min.s64 	%rd312, %rd311, %rd65;
	selp.b32 	%r586, %r585, %r364, %p135;
$L__BB4_78:
	mov.b32 	%r402, 4;
	mov.b32 	%r404, -1;
	// begin inline asm
	shfl.sync.down.b32 %r385, %r586, %r402, %r358, %r404;
	// end inline asm
	// begin inline asm
	shfl.sync.down.b32 %r390, %r391, %r402, %r358, %r404;
	// end inline asm
	mov.b64 	{%r396, %r401}, %rd312;
	// begin inline asm
	shfl.sync.down.b32 %r395, %r396, %r402, %r358, %r404;
	// end inline asm
	// begin inline asm
	shfl.sync.down.b32 %r400, %r401, %r402, %r358, %r404;
	// end inline asm
	mov.b64 	%rd68, {%r395, %r400};
	add.s32 	%r405, %r339, 4;
	setp.gt.s32 	%p136, %r405, %r358;
	mov.u32 	%r587, %r586;
	mov.u64 	%rd313, %rd312;
	@%p136 bra 	$L__BB4_82;
	setp.lt.s32 	%p137, %r586, %r385;
	mov.u32 	%r587, %r385;
	mov.u64 	%rd313, %rd68;
	@%p137 bra 	$L__BB4_82;
	setp.lt.s32 	%p138, %r385, %r586;
	mov.u32 	%r587, %r586;
	mov.u64 	%rd313, %rd312;
	@%p138 bra 	$L__BB4_82;
	setp.lt.s64 	%p139, %rd312, %rd68;
	selp.b32 	%r587, %r586, %r385, %p139;
	min.s64 	%rd313, %rd312, %rd68;
$L__BB4_82:
	mov.b32 	%r423, 8;
	mov.b32 	%r425, -1;
	// begin inline asm
	shfl.sync.down.b32 %r406, %r587, %r423, %r358, %r425;
	// end inline asm
	// begin inline asm
	shfl.sync.down.b32 %r411, %r412, %r423, %r358, %r425;
	// end inline asm
	mov.b64 	{%r417, %r422}, %rd313;
	// begin inline asm
	shfl.sync.down.b32 %r416, %r417, %r423, %r358, %r425;
	// end inline asm
	// begin inline asm
	shfl.sync.down.b32 %r421, %r422, %r423, %r358, %r425;
	// end inline asm
	mov.b64 	%rd71, {%r416, %r421};
	add.s32 	%r426, %r339, 8;
	setp.gt.s32 	%p140, %r426, %r358;
	mov.u32 	%r588, %r587;
	mov.u64 	%rd314, %rd313;
	@%p140 bra 	$L__BB4_86;
	setp.lt.s32 	%p141, %r587, %r406;
	mov.u32 	%r588, %r406;
	mov.u64 	%rd314, %rd71;
	@%p141 bra 	$L__BB4_86;
	setp.lt.s32 	%p142, %r406, %r587;
	mov.u32 	%r588, %r587;
	mov.u64 	%rd314, %rd313;
	@%p142 bra 	$L__BB4_86;
	setp.lt.s64 	%p143, %rd313, %rd71;
	selp.b32 	%r588, %r587, %r406, %p143;
	min.s64 	%rd314, %rd313, %rd71;
$L__BB4_86:
	mov.b32 	%r444, 16;
	mov.b32 	%r446, -1;
	// begin inline asm
	shfl.sync.down.b32 %r427, %r588, %r444, %r358, %r446;
	// end inline asm
	// begin inline asm
	shfl.sync.down.b32 %r432, %r433, %r444, %r358, %r446;
	// end inline asm
	mov.b64 	{%r438, %r443}, %rd314;
	// begin inline asm
	shfl.sync.down.b32 %r437, %r438, %r444, %r358, %r446;
	// end inline asm
	// begin inline asm
	shfl.sync.down.b32 %r442, %r443, %r444, %r358, %r446;
	// end inline asm
	mov.b64 	%rd74, {%r437, %r442};
	add.s32 	%r447, %r339, 16;
	setp.gt.s32 	%p144, %r447, %r358;
	mov.u32 	%r636, %r588;
	mov.u64 	%rd355, %rd314;
	@%p144 bra 	$L__BB4_90;
	setp.lt.s32 	%p145, %r588, %r427;
	mov.u32 	%r636, %r427;
	mov.u64 	%rd355, %rd74;
	@%p145 bra 	$L__BB4_90;
	setp.lt.s32 	%p146, %r427, %r588;
	mov.u32 	%r636, %r588;
	mov.u64 	%rd355, %rd314;
	@%p146 bra 	$L__BB4_90;
	setp.lt.s64 	%p147, %rd314, %rd74;
	selp.b32 	%r636, %r588, %r427, %p147;
	min.s64 	%rd355, %rd314, %rd74;
$L__BB4_90:
	setp.ne.s32 	%p148, %r339, 0;
	@%p148 bra 	$L__BB4_92;
	shr.u32 	%r448, %r1, 1;
	and.b32  	%r449, %r448, 496;
	mov.u32 	%r450, _ZN6thrust24THRUST_300001_SM_1000_NS8cuda_cub4core6detail5shmemE;
	add.s32 	%r451, %r450, %r449;
	st.shared.u32 	[%r451+8], %r636;
	st.shared.u64 	[%r451+16], %rd355;
$L__BB4_92:
	bar.sync 	0;
	setp.ne.s32 	%p149, %r1, 0;
	@%p149 bra 	$L__BB4_209;
	setp.lt.s32 	%p150, %r215, 33;
	mov.u32 	%r590, %r636;
	mov.u64 	%rd316, %rd355;
	@%p150 bra 	$L__BB4_97;
	ld.shared.u32 	%r88, [_ZN6thrust24THRUST_300001_SM_1000_NS8cuda_cub4core6detail5shmemE+24];
	ld.shared.u64 	%rd77, [_ZN6thrust24THRUST_300001_SM_1000_NS8cuda_cub4core6detail5shmemE+32];
	setp.lt.s32 	%p151, %r636, %r88;
	mov.u32 	%r590, %r88;
	mov.u64 	%rd316, %rd77;
	@%p151 bra 	$L__BB4_97;
	setp.lt.s32 	%p152, %r88, %r636;
	mov.u32 	%r590, %r636;
	mov.u64 	%rd316, %rd355;
	@%p152 bra 	$L__BB4_97;
	setp.lt.s64 	%p153, %rd355, %rd77;
	selp.b32 	%r590, %r636, %r88, %p153;
	min.s64 	%rd316, %rd355, %rd77;
$L__BB4_97:
	setp.lt.s32 	%p154, %r215, 65;
	mov.u32 	%r591, %r590;
	mov.u64 	%rd317, %rd316;
	@%p154 bra 	$L__BB4_101;
	ld.shared.u32 	%r91, [_ZN6thrust24THRUST_300001_SM_1000_NS8cuda_cub4core6detail5shmemE+40];
	ld.shared.u64 	%rd80, [_ZN6thrust24THRUST_300001_SM_1000_NS8cuda_cub4core6detail5shmemE+48];
	setp.lt.s32 	%p155, %r590, %r91;
	mov.u32 	%r591, %r91;
	mov.u64 	%rd317, %rd80;
	@%p155 bra 	$L__BB4_101;
	setp.lt.s32 	%p156, %r91, %r590;
	mov.u32 	%r591, %r590;
	mov.u64 	%rd317, %rd316;
	@%p156 bra 	$L__BB4_101;
	setp.lt.s64 	%p157, %rd316, %rd80;
	selp.b32 	%r591, %r590, %r91, %p157;
	min.s64 	%rd317, %rd316, %rd80;
$L__BB4_101:
	setp.lt.s32 	%p158, %r215, 97;
	mov.u32 	%r592, %r591;
	mov.u64 	%rd318, %rd317;
	@%p158 bra 	$L__BB4_105;
	ld.shared.u32 	%r94, [_ZN6thrust24THRUST_300001_SM_1000_NS8cuda_cub4core6detail5shmemE+56];
	ld.shared.u64 	%rd83, [_ZN6thrust24THRUST_300001_SM_1000_NS8cuda_cub4core6detail5shmemE+64];
	setp.lt.s32 	%p159, %r591, %r94;
	mov.u32 	%r592, %r94;
	mov.u64 	%rd318, %rd83;
	@%p159 bra 	$L__BB4_105;
	setp.lt.s32 	%p160, %r94, %r591;
	mov.u32 	%r592, %r591;
	mov.u64 	%rd318, %rd317;
	@%p160 bra 	$L__BB4_105;
	setp.lt.s64 	%p161, %rd317, %rd83;
	selp.b32 	%r592, %r591, %r94, %p161;
	min.s64 	%rd318, %rd317, %rd83;
$L__BB4_105:
	setp.lt.s32 	%p162, %r215, 129;
	mov.u32 	%r593, %r592;
	mov.u64 	%rd319, %rd318;
	@%p162 bra 	$L__BB4_109;
	ld.shared.u32 	%r97, [_ZN6thrust24THRUST_300001_SM_1000_NS8cuda_cub4core6detail5shmemE+72];
	ld.shared.u64 	%rd86, [_ZN6thrust24THRUST_300001_SM_1000_NS8cuda_cub4core6detail5shmemE+80];
	setp.lt.s32 	%p163, %r592, %r97;
	mov.u32 	%r593, %r97;
	mov.u64 	%rd319, %rd86;
	@%p163 bra 	$L__BB4_109;
	setp.lt.s32 	%p164, %r97, %r592;
	mov.u32 	%r593, %r592;
	mov.u64 	%rd319, %rd318;
	@%p164 bra 	$L__BB4_109;
	setp.lt.s64 	%p165, %rd318, %rd86;
	selp.b32 	%r593, %r592, %r97, %p165;
	min.s64 	%rd319, %rd318, %rd86;
$L__BB4_109:
	setp.lt.s32 	%p166, %r215, 161;
	mov.u32 	%r594, %r593;
	mov.u64 	%rd320, %rd319;
	@%p166 bra 	$L__BB4_113;
	ld.shared.u32 	%r100, [_ZN6thrust24THRUST_300001_SM_1000_NS8cuda_cub4core6detail5shmemE+88];
	ld.shared.u64 	%rd89, [_ZN6thrust24THRUST_300001_SM_1000_NS8cuda_cub4core6detail5shmemE+96];
	setp.lt.s32 	%p167, %r593, %r100;
	mov.u32 	%r594, %r100;
	mov.u64 	%rd320, %rd89;
	@%p167 bra 	$L__BB4_113;
	setp.lt.s32 	%p168, %r100, %r593;
	mov.u32 	%r594, %r593;
	mov.u64 	%rd320, %rd319;
	@%p168 bra 	$L__BB4_113;
	setp.lt.s64 	%p169, %rd319, %rd89;
	selp.b32 	%r594, %r593, %r100, %p169;
	min.s64 	%rd320, %rd319, %rd89;
$L__BB4_113:
	setp.lt.s32 	%p170, %r215, 193;
	mov.u32 	%r595, %r594;
	mov.u64 	%rd321, %rd320;
	@%p170 bra 	$L__BB4_117;
	ld.shared.u32 	%r103, [_ZN6thrust24THRUST_300001_SM_1000_NS8cuda_cub4core6detail5shmemE+104];
	ld.shared.u64 	%rd92, [_ZN6thrust24THRUST_300001_SM_1000_NS8cuda_cub4core6detail5shmemE+112];
	setp.lt.s32 	%p171, %r594, %r103;
	mov.u32 	%r595, %r103;
	mov.u64 	%rd321, %rd92;
	@%p171 bra 	$L__BB4_117;
	setp.lt.s32 	%p172, %r103, %r594;
	mov.u32 	%r595, %r594;
	mov.u64 	%rd321, %rd320;
	@%p172 bra 	$L__BB4_117;
	setp.lt.s64 	%p173, %rd320, %rd92;
	selp.b32 	%r595, %r594, %r103, %p173;
	min.s64 	%rd321, %rd320, %rd92;
$L__BB4_117:
	setp.lt.s32 	%p174, %r215, 225;
	mov.u32 	%r636, %r595;
	mov.u64 	%rd355, %rd321;
	@%p174 bra 	$L__BB4_209;
	ld.shared.u32 	%r106, [_ZN6thrust24THRUST_300001_SM_1000_NS8cuda_cub4core6detail5shmemE+120];
	ld.shared.u64 	%rd95, [_ZN6thrust24THRUST_300001_SM_1000_NS8cuda_cub4core6detail5shmemE+128];
	setp.lt.s32 	%p175, %r595, %r106;
	mov.u32 	%r636, %r106;
	mov.u64 	%rd355, %rd95;
	@%p175 bra 	$L__BB4_209;
	setp.lt.s32 	%p176, %r106, %r595;
	mov.u32 	%r636, %r595;
	mov.u64 	%rd355, %rd321;
	@%p176 bra 	$L__BB4_209;
	setp.lt.s64 	%p177, %rd321, %rd95;
	selp.b32 	%r636, %r595, %r106, %p177;
	min.s64 	%rd355, %rd321, %rd95;
	bra.uni 	$L__BB4_209;
$L__BB4_121:
	mov.u32 	%r108, %tid.x;
	mul.wide.u32 	%rd208, %r108, 16;
	add.s64 	%rd189, %rd186, %rd208;
	// begin inline asm
	ld.global.nc.u64 %rd188, [%rd189];
	// end inline asm
	add.s64 	%rd191, %rd189, 8;
	// begin inline asm
	ld.global.nc.u64 %rd190, [%rd191];
	// end inline asm
	cvt.u32.u64 	%r109, %rd188;
	add.s64 	%rd193, %rd189, 4096;
	// begin inline asm
	ld.global.nc.u64 %rd192, [%rd193];
	// end inline asm
	add.s64 	%rd195, %rd189, 4104;
	// begin inline asm
	ld.global.nc.u64 %rd322, [%rd195];
	// end inline asm
	cvt.u32.u64 	%r596, %rd192;
	add.s64 	%rd197, %rd189, 8192;
	// begin inline asm
	ld.global.nc.u64 %rd196, [%rd197];
	// end inline asm
	add.s64 	%rd199, %rd189, 8200;
	// begin inline asm
	ld.global.nc.u64 %rd323, [%rd199];
	// end inline asm
	cvt.u32.u64 	%r597, %rd196;
	add.s64 	%rd201, %rd189, 12288;
	// begin inline asm
	ld.global.nc.u64 %rd200, [%rd201];
	// end inline asm
	add.s64 	%rd203, %rd189, 12296;
	// begin inline asm
	ld.global.nc.u64 %rd324, [%rd203];
	// end inline asm
	cvt.u32.u64 	%r598, %rd200;
	add.s64 	%rd205, %rd189, 16384;
	// begin inline asm
	ld.global.nc.u64 %rd204, [%rd205];
	// end inline asm
	add.s64 	%rd207, %rd189, 16392;
	// begin inline asm
	ld.global.nc.u64 %rd342, [%rd207];
	// end inline asm
	cvt.u32.u64 	%r623, %rd204;
	setp.lt.s32 	%p3, %r109, %r596;
	@%p3 bra 	$L__BB4_123;
	setp.lt.s32 	%p4, %r596, %r109;
	setp.lt.s64 	%p5, %rd190, %rd322;
	or.pred  	%p6, %p4, %p5;
	selp.b32 	%r596, %r109, %r596, %p6;
	selp.b64 	%rd322, %rd190, %rd322, %p6;
$L__BB4_123:
	setp.lt.s32 	%p7, %r596, %r597;
	@%p7 bra 	$L__BB4_125;
	setp.lt.s32 	%p8, %r597, %r596;
	setp.lt.s64 	%p9, %rd322, %rd323;
	or.pred  	%p10, %p8, %p9;
	selp.b32 	%r597, %r596, %r597, %p10;
	selp.b64 	%rd323, %rd322, %rd323, %p10;
$L__BB4_125:
	setp.lt.s32 	%p11, %r597, %r598;
	@%p11 bra 	$L__BB4_127;
	setp.lt.s32 	%p12, %r598, %r597;
	setp.lt.s64 	%p13, %rd323, %rd324;
	or.pred  	%p14, %p12, %p13;
	selp.b32 	%r598, %r597, %r598, %p14;
	selp.b64 	%rd324, %rd323, %rd324, %p14;
$L__BB4_127:
	setp.lt.s32 	%p15, %r598, %r623;
	@%p15 bra 	$L__BB4_129;
	setp.lt.s32 	%p16, %r623, %r598;
	setp.lt.s64 	%p17, %rd324, %rd342;
	or.pred  	%p18, %p16, %p17;
	selp.b32 	%r623, %r598, %r623, %p18;
	selp.b64 	%rd342, %rd324, %rd342, %p18;
$L__BB4_129:
	setp.lt.u32 	%p19, %r215, 2560;
	mov.b32 	%r608, 1280;
	@%p19 bra 	$L__BB4_142;
	mov.b32 	%r600, 1280;
	mov.u32 	%r601, %r623;
	mov.u64 	%rd326, %rd342;
$L__BB4_131:
	add.s32 	%r218, %r600, %r108;
	mul.wide.u32 	%rd229, %r218, 16;
	add.s64 	%rd210, %rd186, %rd229;
	// begin inline asm
	ld.global.nc.u64 %rd209, [%rd210];
	// end inline asm
	add.s64 	%rd212, %rd210, 8;
	// begin inline asm
	ld.global.nc.u64 %rd327, [%rd212];
	// end inline asm
	cvt.u32.u64 	%r602, %rd209;
	add.s64 	%rd214, %rd210, 4096;
	// begin inline asm
	ld.global.nc.u64 %rd213, [%rd214];
	// end inline asm
	add.s64 	%rd216, %rd210, 4104;
	// begin inline asm
	ld.global.nc.u64 %rd328, [%rd216];
	// end inline asm
	cvt.u32.u64 	%r603, %rd213;
	add.s64 	%rd218, %rd210, 8192;
	// begin inline asm
	ld.global.nc.u64 %rd217, [%rd218];
	// end inline asm
	add.s64 	%rd220, %rd210, 8200;
	// begin inline asm
	ld.global.nc.u64 %rd329, [%rd220];
	// end inline asm
	cvt.u32.u64 	%r604, %rd217;
	add.s64 	%rd222, %rd210, 12288;
	// begin inline asm
	ld.global.nc.u64 %rd221, [%rd222];
	// end inline asm
	add.s64 	%rd224, %rd210, 12296;
	// begin inline asm
	ld.global.nc.u64 %rd330, [%rd224];
	// end inline asm
	cvt.u32.u64 	%r605, %rd221;
	add.s64 	%rd226, %rd210, 16384;
	// begin inline asm
	ld.global.nc.u64 %rd225, [%rd226];
	// end inline asm
	add.s64 	%rd228, %rd210, 16392;
	// begin inline asm
	ld.global.nc.u64 %rd342, [%rd228];
	// end inline asm
	cvt.u32.u64 	%r623, %rd225;
	setp.lt.s32 	%p20, %r601, %r602;
	@%p20 bra 	$L__BB4_133;
	setp.lt.s32 	%p21, %r602, %r601;
	setp.lt.s64 	%p22, %rd326, %rd327;
	or.pred  	%p23, %p21, %p22;
	selp.b32 	%r602, %r601, %r602, %p23;
	selp.b64 	%rd327, %rd326, %rd327, %p23;
$L__BB4_133:
	setp.lt.s32 	%p24, %r602, %r603;
	@%p24 bra 	$L__BB4_135;
	setp.lt.s32 	%p25, %r603, %r602;
	setp.lt.s64 	%p26, %rd327, %rd328;
	or.pred  	%p27, %p25, %p26;
	selp.b32 	%r603, %r602, %r603, %p27;
	selp.b64 	%rd328, %rd327, %rd328, %p27;
$L__BB4_135:
	setp.lt.s32 	%p28, %r603, %r604;
	@%p28 bra 	$L__BB4_137;
	setp.lt.s32 	%p29, %r604, %r603;
	setp.lt.s64 	%p30, %rd328, %rd329;
	or.pred  	%p31, %p29, %p30;
	selp.b32 	%r604, %r603, %r604, %p31;
	selp.b64 	%rd329, %rd328, %rd329, %p31;
$L__BB4_137:
	setp.lt.s32 	%p32, %r604, %r605;
	@%p32 bra 	$L__BB4_139;
	setp.lt.s32 	%p33, %r605, %r604;
	setp.lt.s64 	%p34, %rd329, %rd330;
	or.pred  	%p35, %p33, %p34;
	selp.b32 	%r605, %r604, %r605, %p35;
	selp.b64 	%rd330, %rd329, %rd330, %p35;
$L__BB4_139:
	setp.lt.s32 	%p36, %r605, %r623;
	@%p36 bra 	$L__BB4_141;
	setp.lt.s32 	%p37, %r623, %r605;
	setp.lt.s64 	%p38, %rd330, %rd342;
	or.pred  	%p39, %p37, %p38;
	selp.b32 	%r623, %r605, %r623, %p39;
	selp.b64 	%rd342, %rd330, %rd342, %p39;
$L__BB4_141:
	add.s32 	%r608, %r600, 1280;
	add.s32 	%r219, %r600, 2560;
	setp.le.s32 	%p40, %r219, %r215;
	mov.u32 	%r600, %r608;
	mov.u32 	%r601, %r623;
	mov.u64 	%rd326, %rd342;
	@%p40 bra 	$L__BB4_131;
$L__BB4_142:
	setp.le.s32 	%p41, %r215, %r608;
	@%p41 bra 	$L__BB4_165;
	sub.s32 	%r142, %r215, %r608;
	setp.ge.s32 	%p42, %r108, %r142;
	@%p42 bra 	$L__BB4_165;
	not.b32 	%r221, %r108;
	add.s32 	%r222, %r215, %r221;
	sub.s32 	%r143, %r222, %r608;
	and.b32  	%r223, %r143, 768;
	setp.eq.s32 	%p43, %r223, 768;
	mov.u32 	%r614, %r108;
	@%p43 bra 	$L__BB4_150;
	add.s32 	%r610, %r108, %r608;
	shr.u32 	%r224, %r143, 8;
	add.s32 	%r225, %r224, 1;
	and.b32  	%r226, %r225, 3;
	neg.s32 	%r609, %r226;
	mov.u32 	%r614, %r108;
$L__BB4_146:
	.pragma "nounroll";
	mov.u64 	%rd127, %rd342;
	mov.u32 	%r149, %r623;
	mul.wide.u32 	%rd235, %r610, 16;
	add.s64 	%rd232, %rd186, %rd235;
	// begin inline asm
	ld.global.nc.u64 %rd231, [%rd232];
	// end inline asm
	add.s64 	%rd234, %rd232, 8;
	// begin inline asm
	ld.global.nc.u64 %rd233, [%rd234];
	// end inline asm
	cvt.u32.u64 	%r150, %rd231;
	setp.lt.s32 	%p44, %r149, %r150;
	mov.u32 	%r623, %r150;
	mov.u64 	%rd342, %rd233;
	@%p44 bra 	$L__BB4_149;
	setp.lt.s32 	%p45, %r150, %r149;
	mov.u32 	%r623, %r149;
	mov.u64 	%rd342, %rd127;
	@%p45 bra 	$L__BB4_149;
	setp.lt.s64 	%p46, %rd127, %rd233;
	selp.b32 	%r623, %r149, %r150, %p46;
	min.s64 	%rd342, %rd127, %rd233;
$L__BB4_149:
	add.s32 	%r614, %r614, 256;
	add.s32 	%r610, %r610, 256;
	add.s32 	%r609, %r609, 1;
	setp.ne.s32 	%p47, %r609, 0;
	@%p47 bra 	$L__BB4_146;
$L__BB4_150:
	setp.lt.u32 	%p48, %r143, 768;
	@%p48 bra 	$L__BB4_165;
	cvt.u64.u32 	%rd236, %r614;
	cvt.u64.u32 	%rd237, %r608;
	add.s64 	%rd238, %rd236, %rd237;
	shl.b64 	%rd239, %rd238, 4;
	add.s64 	%rd240, %rd239, %rd186;
	add.s64 	%rd337, %rd240, 12296;
	add.s32 	%r617, %r614, %r608;
$L__BB4_152:
	mul.wide.u32 	%rd245, %r617, 16;
	add.s64 	%rd242, %rd186, %rd245;
	// begin inline asm
	ld.global.nc.u64 %rd241, [%rd242];
	// end inline asm
	add.s64 	%rd244, %rd242, 8;
	// begin inline asm
	ld.global.nc.u64 %rd243, [%rd244];
	// end inline asm
	cvt.u32.u64 	%r163, %rd241;
	setp.lt.s32 	%p49, %r623, %r163;
	mov.u32 	%r620, %r163;
	mov.u64 	%rd339, %rd243;
	@%p49 bra 	$L__BB4_155;
	setp.lt.s32 	%p50, %r163, %r623;
	mov.u32 	%r620, %r623;
	mov.u64 	%rd339, %rd342;
	@%p50 bra 	$L__BB4_155;
	setp.lt.s64 	%p51, %rd342, %rd243;
	selp.b32 	%r620, %r623, %r163, %p51;
	min.s64 	%rd339, %rd342, %rd243;
$L__BB4_155:
	add.s64 	%rd247, %rd337, -8200;
	// begin inline asm
	ld.global.nc.u64 %rd246, [%rd247];
	// end inline asm
	add.s64 	%rd249, %rd337, -8192;
	// begin inline asm
	ld.global.nc.u64 %rd248, [%rd249];
	// end inline asm
	cvt.u32.u64 	%r166, %rd246;
	setp.lt.s32 	%p52, %r620, %r166;
	mov.u32 	%r621, %r166;
	mov.u64 	%rd340, %rd248;
	@%p52 bra 	$L__BB4_158;
	setp.lt.s32 	%p53, %r166, %r620;
	mov.u32 	%r621, %r620;
	mov.u64 	%rd340, %rd339;
	@%p53 bra 	$L__BB4_158;
	setp.lt.s64 	%p54, %rd339, %rd248;
	selp.b32 	%r621, %r620, %r166, %p54;
	min.s64 	%rd340, %rd339, %rd248;
$L__BB4_158:
	add.s64 	%rd251, %rd337, -4104;
	// begin inline asm
	ld.global.nc.u64 %rd250, [%rd251];
	// end inline asm
	add.s64 	%rd253, %rd337, -4096;
	// begin inline asm
	ld.global.nc.u64 %rd252, [%rd253];
	// end inline asm
	cvt.u32.u64 	%r169, %rd250;
	setp.lt.s32 	%p55, %r621, %r169;
	mov.u32 	%r622, %r169;
	mov.u64 	%rd341, %rd252;
	@%p55 bra 	$L__BB4_161;
	setp.lt.s32 	%p56, %r169, %r621;
	mov.u32 	%r622, %r621;
	mov.u64 	%rd341, %rd340;
	@%p56 bra 	$L__BB4_161;
	setp.lt.s64 	%p57, %rd340, %rd252;
	selp.b32 	%r622, %r621, %r169, %p57;
	min.s64 	%rd341, %rd340, %rd252;
$L__BB4_161:
	add.s64 	%rd255, %rd337, -8;
	// begin inline asm
	ld.global.nc.u64 %rd254, [%rd255];
	// end inline asm
	// begin inline asm
	ld.global.nc.u64 %rd256, [%rd337];
	// end inline asm
	cvt.u32.u64 	%r172, %rd254;
	setp.lt.s32 	%p58, %r622, %r172;
	mov.u32 	%r623, %r172;
	mov.u64 	%rd342, %rd256;
	@%p58 bra 	$L__BB4_164;
	setp.lt.s32 	%p59, %r172, %r622;
	mov.u32 	%r623, %r622;
	mov.u64 	%rd342, %rd341;
	@%p59 bra 	$L__BB4_164;
	setp.lt.s64 	%p60, %rd341, %rd256;
	selp.b32 	%r623, %r622, %r172, %p60;
	min.s64 	%rd342, %rd341, %rd256;
$L__BB4_164:
	add.s32 	%r614, %r614, 1024;
	add.s64 	%rd337, %rd337, 16384;
	add.s32 	%r617, %r617, 1024;
	setp.lt.s32 	%p61, %r614, %r142;
	@%p61 bra 	$L__BB4_152;
$L__BB4_165:
	// begin inline asm
	mov.u32 %r227, %laneid;
	// end inline asm
	mov.b32 	%r245, 1;
	mov.b32 	%r246, 31;
	mov.b32 	%r247, -1;
	// begin inline asm
	shfl.sync.down.b32 %r228, %r623, %r245, %r246, %r247;
	// end inline asm
	// begin inline asm
	shfl.sync.down.b32 %r233, %r234, %r245, %r246, %r247;
	// end inline asm
	mov.b64 	{%r239, %r244}, %rd342;
	// begin inline asm
	shfl.sync.down.b32 %r238, %r239, %r245, %r246, %r247;
	// end inline asm
	// begin inline asm
	shfl.sync.down.b32 %r243, %r244, %r245, %r246, %r247;
	// end inline asm
	mov.b64 	%rd150, {%r238, %r243};
	setp.gt.s32 	%p62, %r227, 30;
	mov.u32 	%r625, %r623;
	mov.u64 	%rd344, %rd342;
	@%p62 bra 	$L__BB4_169;
	setp.lt.s32 	%p63, %r623, %r228;
	mov.u32 	%r625, %r228;
	mov.u64 	%rd344, %rd150;
	@%p63 bra 	$L__BB4_169;
	setp.lt.s32 	%p64, %r228, %r623;
	mov.u32 	%r625, %r623;
	mov.u64 	%rd344, %rd342;
	@%p64 bra 	$L__BB4_169;
	setp.lt.s64 	%p65, %rd342, %rd150;
	selp.b32 	%r625, %r623, %r228, %p65;
	min.s64 	%rd344, %rd342, %rd150;
$L__BB4_169:
	mov.b32 	%r265, 2;
	mov.b32 	%r266, 31;
	mov.b32 	%r267, -1;
	// begin inline asm
	shfl.sync.down.b32 %r248, %r625, %r265, %r266, %r267;
	// end inline asm
	// begin inline asm
	shfl.sync.down.b32 %r253, %r254, %r265, %r266, %r267;
	// end inline asm
	mov.b64 	{%r259, %r264}, %rd344;
	// begin inline asm
	shfl.sync.down.b32 %r258, %r259, %r265, %r266, %r267;
	// end inline asm
	// begin inline asm
	shfl.sync.down.b32 %r263, %r264, %r265, %r266, %r267;
	// end inline asm
	mov.b64 	%rd153, {%r258, %r263};
	setp.gt.s32 	%p66, %r227, 29;
	mov.u32 	%r626, %r625;
	mov.u64 	%rd345, %rd344;
	@%p66 bra 	$L__BB4_173;
	setp.lt.s32 	%p67, %r625, %r248;
	mov.u32 	%r626, %r248;
	mov.u64 	%rd345, %rd153;
	@%p67 bra 	$L__BB4_173;
	setp.lt.s32 	%p68, %r248, %r625;
	mov.u32 	%r626, %r625;
	mov.u64 	%rd345, %rd344;
	@%p68 bra 	$L__BB4_173;
	setp.lt.s64 	%p69, %rd344, %rd153;
	selp.b32 	%r626, %r625, %r248, %p69;
	min.s64 	%rd345, %rd344, %rd153;
$L__BB4_173:
	mov.b32 	%r285, 4;
	mov.b32 	%r286, 31;
	mov.b32 	%r287, -1;
	// begin inline asm
	shfl.sync.down.b32 %r268, %r626, %r285, %r286, %r287;
	// end inline asm
	// begin inline asm
	shfl.sync.down.b32 %r273, %r274, %r285, %r286, %r287;
	// end inline asm
	mov.b64 	{%r279, %r284}, %rd345;
	// begin inline asm
	shfl.sync.down.b32 %r278, %r279, %r285, %r286, %r287;
	// end inline asm
	// begin inline asm
	shfl.sync.down.b32 %r283, %r284, %r285, %r286, %r287;
	// end inline asm
	mov.b64 	%rd156, {%r278, %r283};
	setp.gt.s32 	%p70, %r227, 27;
	mov.u32 	%r627, %r626;
	mov.u64 	%rd346, %rd345;
	@%p70 bra 	$L__BB4_177;
	setp.lt.s32 	%p71, %r626, %r268;
	mov.u32 	%r627, %r268;
	mov.u64 	%rd346, %rd156;
	@%p71 bra 	$L__BB4_177;
	setp.lt.s32 	%p72, %r268, %r626;
	mov.u32 	%r627, %r626;
	mov.u64 	%rd346, %rd345;
	@%p72 bra 	$L__BB4_177;
	setp.lt.s64 	%p73, %rd345, %rd156;
	selp.b32 	%r627, %r626, %r268, %p73;
	min.s64 	%rd346, %rd345, %rd156;
$L__BB4_177:
	mov.b32 	%r305, 8;
	mov.b32 	%r306, 31;
	mov.b32 	%r307, -1;
	// begin inline asm
	shfl.sync.down.b32 %r288, %r627, %r305, %r306, %r307;
	// end inline asm
	// begin inline asm
	shfl.sync.down.b32 %r293, %r294, %r305, %r306, %r307;
	// end inline asm
	mov.b64 	{%r299, %r304}, %rd346;
	// begin inline asm
	shfl.sync.down.b32 %r298, %r299, %r305, %r306, %r307;
	// end inline asm
	// begin inline asm
	shfl.sync.down.b32 %r303, %r304, %r305, %r306, %r307;
	// end inline asm
	mov.b64 	%rd159, {%r298, %r303};
	setp.gt.s32 	%p74, %r227, 23;
	mov.u32 	%r628, %r627;
	mov.u64 	%rd347, %rd346;
	@%p74 bra 	$L__BB4_181;
	setp.lt.s32 	%p75, %r627, %r288;
	mov.u32 	%r628, %r288;
	mov.u64 	%rd347, %rd159;
	@%p75 bra 	$L__BB4_181;
	setp.lt.s32 	%p76, %r288, %r627;
	mov.u32 	%r628, %r627;
	mov.u64 	%rd347, %rd346;
	@%p76 bra 	$L__BB4_181;
	setp.lt.s64 	%p77, %rd346, %rd159;
	selp.b32 	%r628, %r627, %r288, %p77;
	min.s64 	%rd347, %rd346, %rd159;
$L__BB4_181:
	mov.b32 	%r325, 16;
	mov.b32 	%r326, 31;
	mov.b32 	%r327, -1;
	// begin inline asm
	shfl.sync.down.b32 %r308, %r628, %r325, %r326, %r327;
	// end inline asm
	// begin inline asm
	shfl.sync.down.b32 %r313, %r314, %r325, %r326, %r327;
	// end inline asm
	mov.b64 	{%r319, %r324}, %rd347;
	// begin inline asm
	shfl.sync.down.b32 %r318, %r319, %r325, %r326, %r327;
	// end inline asm
	// begin inline asm
	shfl.sync.down.b32 %r323, %r324, %r325, %r326, %r327;
	// end inline asm
	mov.b64 	%rd162, {%r318, %r323};
	setp.gt.s32 	%p78, %r227, 15;
	mov.u32 	%r636, %r628;
	mov.u64 	%rd355, %rd347;
	@%p78 bra 	$L__BB4_185;
	setp.lt.s32 	%p79, %r628, %r308;
	mov.u32 	%r636, %r308;
	mov.u64 	%rd355, %rd162;
	@%p79 bra 	$L__BB4_185;
	setp.lt.s32 	%p80, %r308, %r628;
	mov.u32 	%r636, %r628;
	mov.u64 	%rd355, %rd347;
	@%p80 bra 	$L__BB4_185;
	setp.lt.s64 	%p81, %rd347, %rd162;
	selp.b32 	%r636, %r628, %r308, %p81;
	min.s64 	%rd355, %rd347, %rd162;
$L__BB4_185:
	setp.ne.s32 	%p82, %r227, 0;
	@%p82 bra 	$L__BB4_187;
	shr.u32 	%r328, %r108, 1;
	and.b32  	%r329, %r328, 496;
	mov.u32 	%r330, _ZN6thrust24THRUST_300001_SM_1000_NS8cuda_cub4core6detail5shmemE;
	add.s32 	%r331, %r330, %r329;
	st.shared.u32 	[%r331+8], %r636;
	st.shared.u64 	[%r331+16], %rd355;
$L__BB4_187:
	bar.sync 	0;
	setp.ne.s32 	%p83, %r108, 0;
	@%p83 bra 	$L__BB4_209;
	ld.shared.u32 	%r194, [_ZN6thrust24THRUST_300001_SM_1000_NS8cuda_cub4core6detail5shmemE+24];
	ld.shared.u64 	%rd165, [_ZN6thrust24THRUST_300001_SM_1000_NS8cuda_cub4core6detail5shmemE+32];
	setp.lt.s32 	%p84, %r636, %r194;
	mov.u32 	%r630, %r194;
	mov.u64 	%rd349, %rd165;
	@%p84 bra 	$L__BB4_191;
	setp.lt.s32 	%p85, %r194, %r636;
	mov.u32 	%r630, %r636;
	mov.u64 	%rd349, %rd355;
	@%p85 bra 	$L__BB4_191;
	setp.lt.s64 	%p86, %rd355, %rd165;
	selp.b32 	%r630, %r636, %r194, %p86;
	min.s64 	%rd349, %rd355, %rd165;
$L__BB4_191:
	ld.shared.u32 	%r197, [_ZN6thrust24THRUST_300001_SM_1000_NS8cuda_cub4core6detail5shmemE+40];
	ld.shared.u64 	%rd168, [_ZN6thrust24THRUST_300001_SM_1000_NS8cuda_cub4core6detail5shmemE+48];
	setp.lt.s32 	%p87, %r630, %r197;
	mov.u32 	%r631, %r197;
	mov.u64 	%rd350, %rd168;
	@%p87 bra 	$L__BB4_194;
	setp.lt.s32 	%p88, %r197, %r630;
	mov.u32 	%r631, %r630;
	mov.u64 	%rd350, %rd349;
	@%p88 bra 	$L__BB4_194;
	setp.lt.s64 	%p89, %rd349, %rd168;
	selp.b32 	%r631, %r630, %r197, %p89;
	min.s64 	%rd350, %rd349, %rd168;
$L__BB4_194:
	ld.shared.u32 	%r200, [_ZN6thrust24THRUST_300001_SM_1000_NS8cuda_cub4core6detail5shmemE+56];
	ld.shared.u64 	%rd171, [_ZN6thrust24THRUST_300001_SM_1000_NS8cuda_cub4core6detail5shmemE+64];
	setp.lt.s32 	%p90, %r631, %r200;
	mov.u32 	%r632, %r200;
	mov.u64 	%rd351, %rd171;
	@%p90 bra 	$L__BB4_197;
	setp.lt.s32 	%p91, %r200, %r631;
	mov.u32 	%r632, %r631;
	mov.u64 	%rd351, %rd350;
	@%p91 bra 	$L__BB4_197;
	setp.lt.s64 	%p92, %rd350, %rd171;
	selp.b32 	%r632, %r631, %r200, %p92;
	min.s64 	%rd351, %rd350, %rd171;
$L__BB4_197:
	ld.shared.u32 	%r203, [_ZN6thrust24THRUST_300001_SM_1000_NS8cuda_cub4core6detail5shmemE+72];
	ld.shared.u64 	%rd174, [_ZN6thrust24THRUST_300001_SM_1000_NS8cuda_cub4core6detail5shmemE+80];
	setp.lt.s32 	%p93, %r632, %r203;
	mov.u32 	%r633, %r203;
	mov.u64 	%rd352, %rd174;
	@%p93 bra 	$L__BB4_200;
	setp.lt.s32 	%p94, %r203, %r632;
	mov.u32 	%r633, %r632;
	mov.u64 	%rd352, %rd351;
	@%p94 bra 	$L__BB4_200;
	setp.lt.s64 	%p95, %rd351, %rd174;
	selp.b32 	%r633, %r632, %r203, %p95;
	min.s64 	%rd352, %rd351, %rd174;
$L__BB4_200:
	ld.shared.u32 	%r206, [_ZN6thrust24THRUST_300001_SM_1000_NS8cuda_cub4core6detail5shmemE+88];
	ld.shared.u64 	%rd177, [_ZN6thrust24THRUST_300001_SM_1000_NS8cuda_cub4core6detail5shmemE+96];
	setp.lt.s32 	%p96, %r633, %r206;
	mov.u32 	%r634, %r206;
	mov.u64 	%rd353, %rd177;
	@%p96 bra 	$L__BB4_203;
	setp.lt.s32 	%p97, %r206, %r633;
	mov.u32 	%r634, %r633;
	mov.u64 	%rd353, %rd352;
	@%p97 bra 	$L__BB4_203;
	setp.lt.s64 	%p98, %rd352, %rd177;
	selp.b32 	%r634, %r633, %r206, %p98;
	min.s64 	%rd353, %rd352, %rd177;
$L__BB4_203:
	ld.shared.u32 	%r209, [_ZN6thrust24THRUST_300001_SM_1000_NS8cuda_cub4core6detail5shmemE+104];
	ld.shared.u64 	%rd180, [_ZN6thrust24THRUST_300001_SM_1000_NS8cuda_cub4core6detail5shmemE+112];
	setp.lt.s32 	%p99, %r634, %r209;
	mov.u32 	%r635, %r209;
	mov.u64 	%rd354, %rd180;
	@%p99 bra 	$L__BB4_206;
	setp.lt.s32 	%p100, %r209, %r634;
	mov.u32 	%r635, %r634;
	mov.u64 	%rd354, %rd353;
	@%p100 bra 	$L__BB4_206;
	setp.lt.s64 	%p101, %rd353, %rd180;
	selp.b32 	%r635, %r634, %r209, %p101;
	min.s64 	%rd354, %rd353, %rd180;
$L__BB4_206:
	ld.shared.u32 	%r212, [_ZN6thrust24THRUST_300001_SM_1000_NS8cuda_cub4core6detail5shmemE+120];
	ld.shared.u64 	%rd183, [_ZN6thrust24THRUST_300001_SM_1000_NS8cuda_cub4core6detail5shmemE+128];
	setp.lt.s32 	%p102, %r635, %r212;
	mov.u32 	%r636, %r212;
	mov.u64 	%rd355, %rd183;
	@%p102 bra 	$L__BB4_209;
	setp.lt.s32 	%p103, %r212, %r635;
	mov.u32 	%r636, %r635;
	mov.u64 	%rd355, %rd354;
	@%p103 bra 	$L__BB4_209;
	setp.lt.s64 	%p104, %rd354, %rd183;
	selp.b32 	%r636, %r635, %r212, %p104;
	min.s64 	%rd355, %rd354, %rd183;
$L__BB4_209:
	mov.u32 	%r557, %tid.x;
	setp.ne.s32 	%p221, %r557, 0;
	@%p221 bra 	$L__BB4_211;
	cvta.to.global.u64 	%rd287, %rd187;
	st.global.u32 	[%rd287], %r636;
	st.global.u64 	[%rd287+8], %rd355;
$L__BB4_211:
	ret;

}
	// .globl	_ZN6thrust24THRUST_300001_SM_1000_NS8cuda_cub4core6detail13_kernel_agentINS1_8__reduce11ReduceAgentINS0_12zip_iteratorIN4cuda3std3__45tupleIJNS0_6detail15normal_iteratorINS0_10device_ptrIiEEEENS0_17counting_iteratorIlNS0_11use_defaultESI_SI_EEEEEEEPNSB_IJilEEESM_lNS1_9__extrema9arg_max_fIilNSA_4lessIiEEEEEEJSL_SN_lSS_EEEvDpT0_
.visible .entry _ZN6thrust24THRUST_300001_SM_1000_NS8cuda_cub4core6detail13_kernel_agentINS1_8__reduce11ReduceAgentINS0_12zip_iteratorIN4cuda3std3__45tupleIJNS0_6detail15normal_iteratorINS0_10device_ptrIiEEEENS0_17counting_iteratorIlNS0_11use_defaultESI_SI_EEEEEEEPNSB_IJilEEESM_lNS1_9__extrema9arg_max_fIilNSA_4lessIiEEEEEEJSL_SN_lSS_EEEvDpT0_(
	.param .align 8 .b8 _ZN6thrust24THRUST_300001_SM_1000_NS8cuda_cub4core6detail13_kernel_agentINS1_8__reduce11ReduceAgentINS0_12zip_iteratorIN4cuda3std3__45tupleIJNS0_6detail15normal_iteratorINS0_10device_ptrIiEEEENS0_17counting_iteratorIlNS0_11use_defaultESI_SI_EEEEEEEPNSB_IJilEEESM_lNS1_9__extrema9arg_max_fIilNSA_4lessIiEEEEEEJSL_SN_lSS_EEEvDpT0__param_0[16],
	.param .u64 .ptr .align 1 _ZN6thrust24THRUST_300001_SM_1000_NS8cuda_cub4core6detail13_kernel_agentINS1_8__reduce11ReduceAgentINS0_12zip_iteratorIN4cuda3std3__45tupleIJNS0_6detail15normal_iteratorINS0_10device_ptrIiEEEENS0_17counting_iteratorIlNS0_11use_defaultESI_SI_EEEEEEEPNSB_IJilEEESM_lNS1_9__extrema9arg_max_fIilNSA_4lessIiEEEEEEJSL_SN_lSS_EEEvDpT0__param_1,
	.param .u64 _ZN6thrust24THRUST_300001_SM_1000_NS8cuda_cub4core6detail13_kernel_agentINS1_8__reduce11ReduceAgentINS0_12zip_iteratorIN4cuda3std3__45tupleIJNS0_6detail15normal_iteratorINS0_10device_ptrIiEEEENS0_17counting_iteratorIlNS0_11use_defaultESI_SI_EEEEEEEPNSB_IJilEEESM_lNS1_9__extrema9arg_max_fIilNSA_4lessIiEEEEEEJSL_SN_lSS_EEEvDpT0__param_2,
	.param .align 1 .b8 _ZN6thrust24THRUST_300001_SM_1000_NS8cuda_cub4core6detail13_kernel_agentINS1_8__reduce11ReduceAgentINS0_12zip_iteratorIN4cuda3std3__45tupleIJNS0_6detail15normal_iteratorINS0_10device_ptrIiEEEENS0_17counting_iteratorIlNS0_11use_defaultESI_SI_EEEEEEEPNSB_IJilEEESM_lNS1_9__extrema9arg_max_fIilNSA_4lessIiEEEEEEJSL_SN_lSS_EEEvDpT0__param_3[1]
)
.maxntid 256
{
	.reg .pred 	%p<213>;
	.reg .b32 	%r<632>;
	.reg .b64 	%rd<307>;

	ld.param.u64 	%rd192, [_ZN6thrust24THRUST_300001_SM_1000_NS8cuda_cub4core6detail13_kernel_agentINS1_8__reduce11ReduceAgentINS0_12zip_iteratorIN4cuda3std3__45tupleIJNS0_6detail15normal_iteratorINS0_10device_ptrIiEEEENS0_17counting_iteratorIlNS0_11use_defaultESI_SI_EEEEEEEPNSB_IJilEEESM_lNS1_9__extrema9arg_max_fIilNSA_4lessIiEEEEEEJSL_SN_lSS_EEEvDpT0__param_0+8];
	ld.param.u64 	%rd191, [_ZN6thrust24THRUST_300001_SM_1000_NS8cuda_cub4core6detail13_kernel_agentINS1_8__reduce11ReduceAgentINS0_12zip_iteratorIN4cuda3std3__45tupleIJNS0_6detail15normal_iteratorINS0_10device_ptrIiEEEENS0_17counting_iteratorIlNS0_11use_defaultESI_SI_EEEEEEEPNSB_IJilEEESM_lNS1_9__extrema9arg_max_fIilNSA_4lessIiEEEEEEJSL_SN_lSS_EEEvDpT0__param_0];
	ld.param.u64 	%rd194, [_ZN6thrust24THRUST_300001_SM_1000_NS8cuda_cub4core6detail13_kernel_agentINS1_8__reduce11ReduceAgentINS0_12zip_iteratorIN4cuda3std3__45tupleIJNS0_6detail15normal_iteratorINS0_10device_ptrIiEEEENS0_17counting_iteratorIlNS0_11use_defaultESI_SI_EEEEEEEPNSB_IJilEEESM_lNS1_9__extrema9arg_max_fIilNSA_4lessIiEEEEEEJSL_SN_lSS_EEEvDpT0__param_2];
	setp.eq.s64 	%p1, %rd194, 0;
	@%p1 bra 	$L__BB5_206;
	cvta.to.global.u64 	%rd1, %rd191;
	setp.gt.s64 	%p2, %rd194, 1279;
	@%p2 bra 	$L__BB5_122;
	cvt.u32.u64 	%r1, %rd194;
	mov.u32 	%r2, %tid.x;
	setp.ge.s32 	%p96, %r2, %r1;
	mov.b32 	%r574, 0;
	mov.b64 	%rd249, 0;
	mov.u32 	%r566, %r2;
	@%p96 bra 	$L__BB5_4;
	cvt.u64.u32 	%rd225, %r2;
	mul.wide.u32 	%rd226, %r2, 4;
	add.s64 	%rd227, %rd1, %rd226;
	add.s64 	%rd249, %rd192, %rd225;
	ld.global.u32 	%r574, [%rd227];
	add.s32 	%r566, %r2, 256;
$L__BB5_4:
	setp.ge.s32 	%p97, %r566, %r1;
	@%p97 bra 	$L__BB5_26;
	not.b32 	%r332, %r566;
	add.s32 	%r7, %r332, %r1;
	and.b32  	%r333, %r7, 768;
	setp.eq.s32 	%p98, %r333, 768;
	@%p98 bra 	$L__BB5_11;
	cvt.u64.u32 	%rd229, %r566;
	add.s64 	%rd240, %rd192, %rd229;
	mul.wide.u32 	%rd230, %r566, 4;
	add.s64 	%rd239, %rd1, %rd230;
	shr.u32 	%r334, %r7, 8;
	add.s32 	%r335, %r334, 1;
	and.b32  	%r336, %r335, 3;
	neg.s32 	%r562, %r336;
$L__BB5_7:
	.pragma "nounroll";
	mov.u64 	%rd9, %rd249;
	mov.u32 	%r11, %r574;
	ld.global.u32 	%r12, [%rd239];
	setp.lt.s32 	%p99, %r11, %r12;
	mov.u64 	%rd249, %rd240;
	mov.u32 	%r574, %r12;
	@%p99 bra 	$L__BB5_10;
	setp.lt.s32 	%p100, %r12, %r11;
	mov.u64 	%rd249, %rd9;
	mov.u32 	%r574, %r11;
	@%p100 bra 	$L__BB5_10;
	setp.lt.s64 	%p101, %rd9, %rd240;
	min.s64 	%rd249, %rd9, %rd240;
	selp.b32 	%r574, %r11, %r12, %p101;
$L__BB5_10:
	add.s32 	%r566, %r566, 256;
	add.s64 	%rd240, %rd240, 256;
	add.s64 	%rd239, %rd239, 1024;
	add.s32 	%r562, %r562, 1;
	setp.ne.s32 	%p102, %r562, 0;
	@%p102 bra 	$L__BB5_7;
$L__BB5_11:
	setp.lt.u32 	%p103, %r7, 768;
	@%p103 bra 	$L__BB5_26;
	add.s32 	%r569, %r566, 512;
$L__BB5_13:
	mov.u32 	%r21, %r569;
	add.s32 	%r337, %r21, -512;
	cvt.s64.s32 	%rd231, %r337;
	mul.wide.s32 	%rd232, %r337, 4;
	add.s64 	%rd17, %rd1, %rd232;
	add.s64 	%rd18, %rd192, %rd231;
	ld.global.u32 	%r23, [%rd17];
	setp.lt.s32 	%p104, %r574, %r23;
	mov.u64 	%rd246, %rd18;
	mov.u32 	%r571, %r23;
	@%p104 bra 	$L__BB5_16;
	setp.lt.s32 	%p105, %r23, %r574;
	mov.u64 	%rd246, %rd249;
	mov.u32 	%r571, %r574;
	@%p105 bra 	$L__BB5_16;
	setp.lt.s64 	%p106, %rd249, %rd18;
	min.s64 	%rd246, %rd249, %rd18;
	selp.b32 	%r571, %r574, %r23, %p106;
$L__BB5_16:
	add.s32 	%r338, %r21, -256;
	cvt.s64.s32 	%rd233, %r338;
	add.s64 	%rd21, %rd192, %rd233;
	ld.global.u32 	%r26, [%rd17+1024];
	setp.lt.s32 	%p107, %r571, %r26;
	mov.u64 	%rd247, %rd21;
	mov.u32 	%r572, %r26;
	@%p107 bra 	$L__BB5_19;
	setp.lt.s32 	%p108, %r26, %r571;
	mov.u64 	%rd247, %rd246;
	mov.u32 	%r572, %r571;
	@%p108 bra 	$L__BB5_19;
	setp.lt.s64 	%p109, %rd246, %rd21;
	min.s64 	%rd247, %rd246, %rd21;
	selp.b32 	%r572, %r571, %r26, %p109;
$L__BB5_19:
	cvt.s64.s32 	%rd234, %r21;
	add.s64 	%rd24, %rd192, %rd234;
	ld.global.u32 	%r29, [%rd17+2048];
	setp.lt.s32 	%p110, %r572, %r29;
	mov.u64 	%rd248, %rd24;
	mov.u32 	%r573, %r29;
	@%p110 bra 	$L__BB5_22;
	setp.lt.s32 	%p111, %r29, %r572;
	mov.u64 	%rd248, %rd247;
	mov.u32 	%r573, %r572;
	@%p111 bra 	$L__BB5_22;
	setp.lt.s64 	%p112, %rd247, %rd24;
	min.s64 	%rd248, %rd247, %rd24;
	selp.b32 	%r573, %r572, %r29, %p112;
$L__BB5_22:
	add.s32 	%r339, %r21, 256;
	cvt.s64.s32 	%rd235, %r339;
	add.s64 	%rd27, %rd192, %rd235;
	ld.global.u32 	%r32, [%rd17+3072];
	setp.lt.s32 	%p113, %r573, %r32;
	mov.u64 	%rd249, %rd27;
	mov.u32 	%r574, %r32;
	@%p113 bra 	$L__BB5_25;
	setp.lt.s32 	%p114, %r32, %r573;
	mov.u64 	%rd249, %rd248;
	mov.u32 	%r574, %r573;
	@%p114 bra 	$L__BB5_25;
	setp.lt.s64 	%p115, %rd248, %rd27;
	min.s64 	%rd249, %rd248, %rd27;
	selp.b32 	%r574, %r573, %r32, %p115;
$L__BB5_25:
	add.s32 	%r569, %r21, 1024;
	add.s32 	%r340, %r21, 512;
	setp.lt.s32 	%p116, %r340, %r1;
	@%p116 bra 	$L__BB5_13;
$L__BB5_26:
	setp.lt.s32 	%p117, %r1, 256;
	@%p117 bra 	$L__BB5_71;
	// begin inline asm
	mov.u32 %r454, %laneid;
	// end inline asm
	mov.b32 	%r472, 1;
	mov.b32 	%r473, 31;
	mov.b32 	%r474, -1;
	// begin inline asm
	shfl.sync.down.b32 %r455, %r574, %r472, %r473, %r474;
	// end inline asm
	// begin inline asm
	shfl.sync.down.b32 %r460, %r461, %r472, %r473, %r474;
	// end inline asm
	mov.b64 	{%r466, %r471}, %rd249;
	// begin inline asm
	shfl.sync.down.b32 %r465, %r466, %r472, %r473, %r474;
	// end inline asm
	// begin inline asm
	shfl.sync.down.b32 %r470, %r471, %r472, %r473, %r474;
	// end inline asm
	mov.b64 	%rd31, {%r465, %r470};
	setp.gt.s32 	%p169, %r454, 30;
	mov.u64 	%rd251, %rd249;
	mov.u32 	%r576, %r574;
	@%p169 bra 	$L__BB5_31;
	setp.lt.s32 	%p170, %r574, %r455;
	mov.u64 	%rd251, %rd31;
	mov.u32 	%r576, %r455;
	@%p170 bra 	$L__BB5_31;
	setp.lt.s32 	%p171, %r455, %r574;
	mov.u64 	%rd251, %rd249;
	mov.u32 	%r576, %r574;
	@%p171 bra 	$L__BB5_31;
	setp.lt.s64 	%p172, %rd249, %rd31;
	min.s64 	%rd251, %rd249, %rd31;
	selp.b32 	%r576, %r574, %r455, %p172;
$L__BB5_31:
	mov.b32 	%r492, 2;
	mov.b32 	%r493, 31;
	mov.b32 	%r494, -1;
	// begin inline asm
	shfl.sync.down.b32 %r475, %r576, %r492, %r493, %r494;
	// end inline asm
	// begin inline asm
	shfl.sync.down.b32 %r480, %r481, %r492, %r493, %r494;
	// end inline asm
	mov.b64 	{%r486, %r491}, %rd251;
	// begin inline asm
	shfl.sync.down.b32 %r485, %r486, %r492, %r493, %r494;
	// end inline asm
	// begin inline asm
	shfl.sync.down.b32 %r490, %r491, %r492, %r493, %r494;
	// end inline asm
	mov.b64 	%rd34, {%r485, %r490};
	setp.gt.s32 	%p173, %r454, 29;
	mov.u64 	%rd252, %rd251;
	mov.u32 	%r577, %r576;
	@%p173 bra 	$L__BB5_35;
	setp.lt.s32 	%p174, %r576, %r475;
	mov.u64 	%rd252, %rd34;
	mov.u32 	%r577, %r475;
	@%p174 bra 	$L__BB5_35;
	setp.lt.s32 	%p175, %r475, %r576;
	mov.u64 	%rd252, %rd251;
	mov.u32 	%r577, %r576;
	@%p175 bra 	$L__BB5_35;
	setp.lt.s64 	%p176, %rd251, %rd34;
	min.s64 	%rd252, %rd251, %rd34;
	selp.b32 	%r577, %r576, %r475, %p176;
$L__BB5_35:
	mov.b32 	%r512, 4;
	mov.b32 	%r513, 31;
	mov.b32 	%r514, -1;
	// begin inline asm
	shfl.sync.down.b32 %r495, %r577, %r512, %r513, %r514;
	// end inline asm
	// begin inline asm
	shfl.sync.down.b32 %r500, %r501, %r512, %r513, %r514;
	// end inline asm
	mov.b64 	{%r506, %r511}, %rd252;
	// begin inline asm
	shfl.sync.down.b32 %r505, %r506, %r512, %r513, %r514;
	// end inline asm
	// begin inline asm
	shfl.sync.down.b32 %r510, %r511, %r512, %r513, %r514;
	// end inline asm
	mov.b64 	%rd37, {%r505, %r510};
	setp.gt.s32 	%p177, %r454, 27;
	mov.u64 	%rd253, %rd252;
	mov.u32 	%r578, %r577;
	@%p177 bra 	$L__BB5_39;
	setp.lt.s32 	%p178, %r577, %r495;
	mov.u64 	%rd253, %rd37;
	mov.u32 	%r578, %r495;
	@%p178 bra 	$L__BB5_39;
	setp.lt.s32 	%p179, %r495, %r577;
	mov.u64 	%rd253, %rd252;
	mov.u32 	%r578, %r577;
	@%p179 bra 	$L__BB5_39;
	setp.lt.s64 	%p180, %rd252, %rd37;
	min.s64 	%rd253, %rd252, %rd37;
	selp.b32 	%r578, %r577, %r495, %p180;
$L__BB5_39:
	mov.b32 	%r532, 8;
	mov.b32 	%r533, 31;
	mov.b32 	%r534, -1;
	// begin inline asm
	shfl.sync.down.b32 %r515, %r578, %r532, %r533, %r534;
	// end inline asm
	// begin inline asm
	shfl.sync.down.b32 %r520, %r521, %r532, %r533, %r534;
	// end inline asm
	mov.b64 	{%r526, %r531}, %rd253;
	// begin inline asm
	shfl.sync.down.b32 %r525, %r526, %r532, %r533, %r534;
	// end inline asm
	// begin inline asm
	shfl.sync.down.b32 %r530, %r531, %r532, %r533, %r534;
	// end inline asm
	mov.b64 	%rd40, {%r525, %r530};
	setp.gt.s32 	%p181, %r454, 23;
	mov.u64 	%rd254, %rd253;
	mov.u32 	%r579, %r578;
	@%p181 bra 	$L__BB5_43;
	setp.lt.s32 	%p182, %r578, %r515;
	mov.u64 	%rd254, %rd40;
	mov.u32 	%r579, %r515;
	@%p182 bra 	$L__BB5_43;
	setp.lt.s32 	%p183, %r515, %r578;
	mov.u64 	%rd254, %rd253;
	mov.u32 	%r579, %r578;
	@%p183 bra 	$L__BB5_43;
	setp.lt.s64 	%p184, %rd253, %rd40;
	min.s64 	%rd254, %rd253, %rd40;
	selp.b32 	%r579, %r578, %r515, %p184;
$L__BB5_43:
	mov.b32 	%r552, 16;
	mov.b32 	%r553, 31;
	mov.b32 	%r554, -1;
	// begin inline asm
	shfl.sync.down.b32 %r535, %r579, %r552, %r553, %r554;
	// end inline asm
	// begin inline asm
	shfl.sync.down.b32 %r540, %r541, %r552, %r553, %r554;
	// end inline asm
	mov.b64 	{%r546, %r551}, %rd254;
	// begin inline asm
	shfl.sync.down.b32 %r545, %r546, %r552, %r553, %r554;
	// end inline asm
	// begin inline asm
	shfl.sync.down.b32 %r550, %r551, %r552, %r553, %r554;
	// end inline asm
	mov.b64 	%rd43, {%r545, %r550};
	setp.gt.s32 	%p185, %r454, 15;
	mov.u64 	%rd306, %rd254;
	mov.u32 	%r631, %r579;
	@%p185 bra 	$L__BB5_47;
	setp.lt.s32 	%p186, %r579, %r535;
	mov.u64 	%rd306, %rd43;
	mov.u32 	%r631, %r535;
	@%p186 bra 	$L__BB5_47;
	setp.lt.s32 	%p187, %r535, %r579;
	mov.u64 	%rd306, %rd254;
	mov.u32 	%r631, %r579;
	@%p187 bra 	$L__BB5_47;
	setp.lt.s64 	%p188, %rd254, %rd43;
	min.s64 	%rd306, %rd254, %rd43;
	selp.b32 	%r631, %r579, %r535, %p188;
$L__BB5_47:
	setp.ne.s32 	%p189, %r454, 0;
	@%p189 bra 	$L__BB5_49;
	shr.u32 	%r555, %r2, 1;
	and.b32  	%r556, %r555, 496;
	mov.u32 	%r557, _ZN6thrust24THRUST_300001_SM_1000_NS8cuda_cub4core6detail5shmemE;
	add.s32 	%r558, %r557, %r556;
	st.shared.u32 	[%r558+8], %r631;
	st.shared.u64 	[%r558+16], %rd306;
$L__BB5_49:
	bar.sync 	0;
	setp.ne.s32 	%p190, %r2, 0;
	@%p190 bra 	$L__BB5_204;
	ld.shared.u32 	%r53, [_ZN6thrust24THRUST_300001_SM_1000_NS8cuda_cub4core6detail5shmemE+24];
	ld.shared.u64 	%rd46, [_ZN6thrust24THRUST_300001_SM_1000_NS8cuda_cub4core6detail5shmemE+32];
	setp.lt.s32 	%p191, %r631, %r53;
	mov.u64 	%rd256, %rd46;
	mov.u32 	%r581, %r53;
	@%p191 bra 	$L__BB5_53;
	setp.lt.s32 	%p192, %r53, %r631;
	mov.u64 	%rd256, %rd306;
	mov.u32 	%r581, %r631;
	@%p192 bra 	$L__BB5_53;
	setp.lt.s64 	%p193, %rd306, %rd46;
	min.s64 	%rd256, %rd306, %rd46;
	selp.b32 	%r581, %r631, %r53, %p193;
$L__BB5_53:
	ld.shared.u32 	%r56, [_ZN6thrust24THRUST_300001_SM_1000_NS8cuda_cub4core6detail5shmemE+40];
	ld.shared.u64 	%rd49, [_ZN6thrust24THRUST_300001_SM_1000_NS8cuda_cub4core6detail5shmemE+48];
	setp.lt.s32 	%p194, %r581, %r56;
	mov.u64 	%rd257, %rd49;
	mov.u32 	%r582, %r56;
	@%p194 bra 	$L__BB5_56;
	setp.lt.s32 	%p195, %r56, %r581;
	mov.u64 	%rd257, %rd256;
	mov.u32 	%r582, %r581;
	@%p195 bra 	$L__BB5_56;
	setp.lt.s64 	%p196, %rd256, %rd49;
	min.s64 	%rd257, %rd256, %rd49;
	selp.b32 	%r582, %r581, %r56, %p196;
$L__BB5_56:
	ld.shared.u32 	%r59, [_ZN6thrust24THRUST_300001_SM_1000_NS8cuda_cub4core6detail5shmemE+56];
	ld.shared.u64 	%rd52, [_ZN6thrust24THRUST_300001_SM_1000_NS8cuda_cub4core6detail5shmemE+64];
	setp.lt.s32 	%p197, %r582, %r59;
	mov.u64 	%rd258, %rd52;
	mov.u32 	%r583, %r59;
	@%p197 bra 	$L__BB5_59;
	setp.lt.s32 	%p198, %r59, %r582;
	mov.u64 	%rd258, %rd257;
	mov.u32 	%r583, %r582;
	@%p198 bra 	$L__BB5_59;
	setp.lt.s64 	%p199, %rd257, %rd52;
	min.s64 	%rd258, %rd257, %rd52;
	selp.b32 	%r583, %r582, %r59, %p199;
$L__BB5_59:
	ld.shared.u32 	%r62, [_ZN6thrust24THRUST_300001_SM_1000_NS8cuda_cub4core6detail5shmemE+72];
	ld.shared.u64 	%rd55, [_ZN6thrust24THRUST_300001_SM_1000_NS8cuda_cub4core6detail5shmemE+80];
	setp.lt.s32 	%p200, %r583, %r62;
	mov.u64 	%rd259, %rd55;
	mov.u32 	%r584, %r62;
	@%p200 bra 	$L__BB5_62;
	setp.lt.s32 	%p201, %r62, %r583;
	mov.u64 	%rd259, %rd258;
	mov.u32 	%r584, %r583;
	@%p201 bra 	$L__BB5_62;
	setp.lt.s64 	%p202, %rd258, %rd55;
	min.s64 	%rd259, %rd258, %rd55;
	selp.b32 	%r584, %r583, %r62, %p202;
$L__BB5_62:
	ld.shared.u32 	%r65, [_ZN6thrust24THRUST_300001_SM_1000_NS8cuda_cub4core6detail5shmemE+88];
	ld.shared.u64 	%rd58, [_ZN6thrust24THRUST_300001_SM_1000_NS8cuda_cub4core6detail5shmemE+96];
	setp.lt.s32 	%p203, %r584, %r65;
	mov.u64 	%rd260, %rd58;
	mov.u32 	%r585, %r65;
	@%p203 bra 	$L__BB5_65;
	setp.lt.s32 	%p204, %r65, %r584;
	mov.u64 	%rd260, %rd259;
	mov.u32 	%r585, %r584;
	@%p204 bra 	$L__BB5_65;
	setp.lt.s64 	%p205, %rd259, %rd58;
	min.s64 	%rd260, %rd259, %rd58;
	selp.b32 	%r585, %r584, %r65, %p205;
$L__BB5_65:
	ld.shared.u32 	%r68, [_ZN6thrust24THRUST_300001_SM_1000_NS8cuda_cub4core6detail5shmemE+104];
	ld.shared.u64 	%rd61, [_ZN6thrust24THRUST_300001_SM_1000_NS8cuda_cub4core6detail5shmemE+112];
	setp.lt.s32 	%p206, %r585, %r68;
	mov.u64 	%rd261, %rd61;
	mov.u32 	%r586, %r68;
	@%p206 bra 	$L__BB5_68;
	setp.lt.s32 	%p207, %r68, %r585;
	mov.u64 	%rd261, %rd260;
	mov.u32 	%r586, %r585;
	@%p207 bra 	$L__BB5_68;
	setp.lt.s64 	%p208, %rd260, %rd61;
	min.s64 	%rd261, %rd260, %rd61;
	selp.b32 	%r586, %r585, %r68, %p208;
$L__BB5_68:
	ld.shared.u32 	%r71, [_ZN6thrust24THRUST_300001_SM_1000_NS8cuda_cub4core6detail5shmemE+120];
	ld.shared.u64 	%rd64, [_ZN6thrust24THRUST_300001_SM_1000_NS8cuda_cub4core6detail5shmemE+128];
	setp.lt.s32 	%p209, %r586, %r71;
	mov.u32 	%r631, %r71;
	mov.u64 	%rd306, %rd64;
	@%p209 bra 	$L__BB5_204;
	setp.lt.s32 	%p210, %r71, %r586;
	mov.u32 	%r631, %r586;
	mov.u64 	%rd306, %rd261;
	@%p210 bra 	$L__BB5_204;
	setp.lt.s64 	%p211, %rd261, %rd64;
	min.s64 	%rd306, %rd261, %rd64;
	selp.b32 	%r631, %r586, %r71, %p211;
	bra.uni 	$L__BB5_204;
$L__BB5_71:
	// begin inline asm
	mov.u32 %r341, %laneid;
	// end inline asm
	and.b32  	%r362, %r2, 992;
	add.s32 	%r363, %r362, 32;
	setp.gt.s32 	%p118, %r363, %r1;
	not.b32 	%r364, %r362;
	add.s32 	%r365, %r1, %r364;
	selp.b32 	%r360, %r365, 31, %p118;
	mov.b32 	%r359, 1;
	mov.b32 	%r361, -1;
	// begin inline asm
	shfl.sync.down.b32 %r342, %r574, %r359, %r360, %r361;
	// end inline asm
	// begin inline asm
	shfl.sync.down.b32 %r347, %r348, %r359, %r360, %r361;
	// end inline asm
	mov.b64 	{%r353, %r358}, %rd249;
	// begin inline asm
	shfl.sync.down.b32 %r352, %r353, %r359, %r360, %r361;
	// end inline asm
	// begin inline asm
	shfl.sync.down.b32 %r357, %r358, %r359, %r360, %r361;
	// end inline asm
	mov.b64 	%rd66, {%r352, %r357};
	setp.ge.s32 	%p119, %r341, %r360;
	mov.u32 	%r587, %r574;
	mov.u64 	%rd262, %rd249;
	@%p119 bra 	$L__BB5_75;
	setp.lt.s32 	%p120, %r574, %r342;
	mov.u32 	%r587, %r342;
	mov.u64 	%rd262, %rd66;
	@%p120 bra 	$L__BB5_75;
	setp.lt.s32 	%p121, %r342, %r574;
	mov.u32 	%r587, %r574;
	mov.u64 	%rd262, %rd249;
	@%p121 bra 	$L__BB5_75;
	setp.lt.s64 	%p122, %rd249, %rd66;
	selp.b32 	%r587, %r574, %r342, %p122;
	min.s64 	%rd262, %rd249, %rd66;
$L__BB5_75:
	mov.b32 	%r383, 2;
	mov.b32 	%r385, -1;
	// begin inline asm
	shfl.sync.down.b32 %r366, %r587, %r383, %r360, %r385;
	// end inline asm
	// begin inline asm
	shfl.sync.down.b32 %r371, %r372, %r383, %r360, %r385;
	// end inline asm
	mov.b64 	{%r377, %r382}, %rd262;
	// begin inline asm
	shfl.sync.down.b32 %r376, %r377, %r383, %r360, %r385;
	// end inline asm
	// begin inline asm
	shfl.sync.down.b32 %r381, %r382, %r383, %r360, %r385;
	// end inline asm
	mov.b64 	%rd69, {%r376, %r381};
	add.s32 	%r386, %r341, 2;
	setp.gt.s32 	%p123, %r386, %r360;
	mov.u32 	%r588, %r587;
	mov.u64 	%rd263, %rd262;
	@%p123 bra 	$L__BB5_79;
	setp.lt.s32 	%p124, %r587, %r366;
	mov.u32 	%r588, %r366;
	mov.u64 	%rd263, %rd69;
	@%p124 bra 	$L__BB5_79;
	setp.lt.s32 	%p125, %r366, %r587;
	mov.u32 	%r588, %r587;
	mov.u64 	%rd263, %rd262;
	@%p125 bra 	$L__BB5_79;
	setp.lt.s64 	%p126, %rd262, %rd69;
	selp.b32 	%r588, %r587, %r366, %p126;
	min.s64 	%rd263, %rd262, %rd69;
$L__BB5_79:
	mov.b32 	%r404, 4;
	mov.b32 	%r406, -1;
	// begin inline asm
	shfl.sync.down.b32 %r387, %r588, %r404, %r360, %r406;
	// end inline asm
	// begin inline asm
	shfl.sync.down.b32 %r392, %r393, %r404, %r360, %r406;
	// end inline asm
	mov.b64 	{%r398, %r403}, %rd263;
	// begin inline asm
	shfl.sync.down.b32 %r397, %r398, %r404, %r360, %r406;
	// end inline asm
	// begin inline asm
	shfl.sync.down.b32 %r402, %r403, %r404, %r360, %r406;
	// end inline asm
	mov.b64 	%rd72, {%r397, %r402};
	add.s32 	%r407, %r341, 4;
	setp.gt.s32 	%p127, %r407, %r360;
	mov.u32 	%r589, %r588;
	mov.u64 	%rd264, %rd263;
	@%p127 bra 	$L__BB5_83;
	setp.lt.s32 	%p128, %r588, %r387;
	mov.u32 	%r589, %r387;
	mov.u64 	%rd264, %rd72;
	@%p128 bra 	$L__BB5_83;
	setp.lt.s32 	%p129, %r387, %r588;
	mov.u32 	%r589, %r588;
	mov.u64 	%rd264, %rd263;
	@%p129 bra 	$L__BB5_83;
	setp.lt.s64 	%p130, %rd263, %rd72;
	selp.b32 	%r589, %r588, %r387, %p130;
	min.s64 	%rd264, %rd263, %rd72;
$L__BB5_83:
	mov.b32 	%r425, 8;
	mov.b32 	%r427, -1;
	// begin inline asm
	shfl.sync.down.b32 %r408, %r589, %r425, %r360, %r427;
	// end inline asm
	// begin inline asm
	shfl.sync.down.b32 %r413, %r414, %r425, %r360, %r427;
	// end inline asm
	mov.b64 	{%r419, %r424}, %rd264;
	// begin inline asm
	shfl.sync.down.b32 %r418, %r419, %r425, %r360, %r427;
	// end inline asm
	// begin inline asm
	shfl.sync.down.b32 %r423, %r424, %r425, %r360, %r427;
	// end inline asm
	mov.b64 	%rd75, {%r418, %r423};
	add.s32 	%r428, %r341, 8;
	setp.gt.s32 	%p131, %r428, %r360;
	mov.u32 	%r590, %r589;
	mov.u64 	%rd265, %rd264;
	@%p131 bra 	$L__BB5_87;
	setp.lt.s32 	%p132, %r589, %r408;
	mov.u32 	%r590, %r408;
	mov.u64 	%rd265, %rd75;
	@%p132 bra 	$L__BB5_87;
	setp.lt.s32 	%p133, %r408, %r589;
	mov.u32 	%r590, %r589;
	mov.u64 	%rd265, %rd264;
	@%p133 bra 	$L__BB5_87;
	setp.lt.s64 	%p134, %rd264, %rd75;
	selp.b32 	%r590, %r589, %r408, %p134;
	min.s64 	%rd265, %rd264, %rd75;
$L__BB5_87:
	mov.b32 	%r446, 16;
	mov.b32 	%r448, -1;
	// begin inline asm
	shfl.sync.down.b32 %r429, %r590, %r446, %r360, %r448;
	// end inline asm
	// begin inline asm
	shfl.sync.down.b32 %r434, %r435, %r446, %r360, %r448;
	// end inline asm
	mov.b64 	{%r440, %r445}, %rd265;
	// begin inline asm
	shfl.sync.down.b32 %r439, %r440, %r446, %r360, %r448;
	// end inline asm
	// begin inline asm
	shfl.sync.down.b32 %r444, %r445, %r446, %r360, %r448;
	// end inline asm
	mov.b64 	%rd78, {%r439, %r444};
	add.s32 	%r449, %r341, 16;
	setp.gt.s32 	%p135, %r449, %r360;
	mov.u32 	%r631, %r590;
	mov.u64 	%rd306, %rd265;
	@%p135 bra 	$L__BB5_91;
	setp.lt.s32 	%p136, %r590, %r429;
	mov.u32 	%r631, %r429;
	mov.u64 	%rd306, %rd78;
	@%p136 bra 	$L__BB5_91;
	setp.lt.s32 	%p137, %r429, %r590;
	mov.u32 	%r631, %r590;
	mov.u64 	%rd306, %rd265;
	@%p137 bra 	$L__BB5_91;
	setp.lt.s64 	%p138, %rd265, %rd78;
	selp.b32 	%r631, %r590, %r429, %p138;
	min.s64 	%rd306, %rd265, %rd78;
$L__BB5_91:
	setp.ne.s32 	%p139, %r341, 0;
	@%p139 bra 	$L__BB5_93;
	shr.u32 	%r450, %r2, 1;
	and.b32  	%r451, %r450, 496;
	mov.u32 	%r452, _ZN6thrust24THRUST_300001_SM_1000_NS8cuda_cub4core6detail5shmemE;
	add.s32 	%r453, %r452, %r451;
	st.shared.u32 	[%r453+8], %r631;
	st.shared.u64 	[%r453+16], %rd306;
$L__BB5_93:
	bar.sync 	0;
	setp.ne.s32 	%p140, %r2, 0;
	@%p140 bra 	$L__BB5_204;
	setp.lt.s32 	%p141, %r1, 33;
	mov.u32 	%r592, %r631;
	mov.u64 	%rd267, %rd306;
	@%p141 bra 	$L__BB5_98;
	ld.shared.u32 	%r90, [_ZN6thrust24THRUST_300001_SM_1000_NS8cuda_cub4core6detail5shmemE+24];
	ld.shared.u64 	%rd81, [_ZN6thrust24THRUST_300001_SM_1000_NS8cuda_cub4core6detail5shmemE+32];
	setp.lt.s32 	%p142, %r631, %r90;
	mov.u32 	%r592, %r90;
	mov.u64 	%rd267, %rd81;
	@%p142 bra 	$L__BB5_98;
	setp.lt.s32 	%p143, %r90, %r631;
	mov.u32 	%r592, %r631;
	mov.u64 	%rd267, %rd306;
	@%p143 bra 	$L__BB5_98;
	setp.lt.s64 	%p144, %rd306, %rd81;
	selp.b32 	%r592, %r631, %r90, %p144;
	min.s64 	%rd267, %rd306, %rd81;
$L__BB5_98:
	setp.lt.s32 	%p145, %r1, 65;
	mov.u32 	%r593, %r592;
	mov.u64 	%rd268, %rd267;
	@%p145 bra 	$L__BB5_102;
	ld.shared.u32 	%r93, [_ZN6thrust24THRUST_300001_SM_1000_NS8cuda_cub4core6detail5shmemE+40];
	ld.shared.u64 	%rd84, [_ZN6thrust24THRUST_300001_SM_1000_NS8cuda_cub4core6detail5shmemE+48];
	setp.lt.s32 	%p146, %r592, %r93;
	mov.u32 	%r593, %r93;
	mov.u64 	%rd268, %rd84;
	@%p146 bra 	$L__BB5_102;
	setp.lt.s32 	%p147, %r93, %r592;
	mov.u32 	%r593, %r592;
	mov.u64 	%rd268, %rd267;
	@%p147 bra 	$L__BB5_102;
	setp.lt.s64 	%p148, %rd267, %rd84;
	selp.b32 	%r593, %r592, %r93, %p148;
	min.s64 	%rd268, %rd267, %rd84;
$L__BB5_102:
	setp.lt.s32 	%p149, %r1, 97;
	mov.u32 	%r594, %r593;
	mov.u64 	%rd269, %rd268;
	@%p149 bra 	$L__BB5_106;
	ld.shared.u32 	%r96, [_ZN6thrust24THRUST_300001_SM_1000_NS8cuda_cub4core6detail5shmemE+56];
	ld.shared.u64 	%rd87, [_ZN6thrust24THRUST_300001_SM_1000_NS8cuda_cub4core6detail5shmemE+64];
	setp.lt.s32 	%p150, %r593, %r96;
	mov.u32 	%r594, %r96;
	mov.u64 	%rd269, %rd87;
	@%p150 bra 	$L__BB5_106;
	setp.lt.s32 	%p151, %r96, %r593;
	mov.u32 	%r594, %r593;
	mov.u64 	%rd269, %rd268;
	@%p151 bra 	$L__BB5_106;
	setp.lt.s64 	%p152, %rd268, %rd87;
	selp.b32 	%r594, %r593, %r96, %p152;
	min.s64 	%rd269, %rd268, %rd87;
$L__BB5_106:
	setp.lt.s32 	%p153, %r1, 129;
	mov.u32 	%r595, %r594;
	mov.u64 	%rd270, %rd269;
	@%p153 bra 	$L__BB5_110;
	ld.shared.u32 	%r99, [_ZN6thrust24THRUST_300001_SM_1000_NS8cuda_cub4core6detail5shmemE+72];
	ld.shared.u64 	%rd90, [_ZN6thrust24THRUST_300001_SM_1000_NS8cuda_cub4core6detail5shmemE+80];
	setp.lt.s32 	%p154, %r594, %r99;
	mov.u32 	%r595, %r99;
	mov.u64 	%rd270, %rd90;
	@%p154 bra 	$L__BB5_110;
	setp.lt.s32 	%p155, %r99, %r594;
	mov.u32 	%r595, %r594;
	mov.u64 	%rd270, %rd269;
	@%p155 bra 	$L__BB5_110;
	setp.lt.s64 	%p156, %rd269, %rd90;
	selp.b32 	%r595, %r594, %r99, %p156;
	min.s64 	%rd270, %rd269, %rd90;
$L__BB5_110:
	setp.lt.s32 	%p157, %r1, 161;
	mov.u32 	%r596, %r595;
	mov.u64 	%rd271, %rd270;
	@%p157 bra 	$L__BB5_114;
	ld.shared.u32 	%r102, [_ZN6thrust24THRUST_300001_SM_1000_NS8cuda_cub4core6detail5shmemE+88];
	ld.shared.u64 	%rd93, [_ZN6thrust24THRUST_300001_SM_1000_NS8cuda_cub4core6detail5shmemE+96];
	setp.lt.s32 	%p158, %r595, %r102;
	mov.u32 	%r596, %r102;
	mov.u64 	%rd271, %rd93;
	@%p158 bra 	$L__BB5_114;
	setp.lt.s32 	%p159, %r102, %r595;
	mov.u32 	%r596, %r595;
	mov.u64 	%rd271, %rd270;
	@%p159 bra 	$L__BB5_114;
	setp.lt.s64 	%p160, %rd270, %rd93;
	selp.b32 	%r596, %r595, %r102, %p160;
	min.s64 	%rd271, %rd270, %rd93;
$L__BB5_114:
	setp.lt.s32 	%p161, %r1, 193;
	mov.u32 	%r597, %r596;
	mov.u64 	%rd272, %rd271;
	@%p161 bra 	$L__BB5_118;
	ld.shared.u32 	%r105, [_ZN6thrust24THRUST_300001_SM_1000_NS8cuda_cub4core6detail5shmemE+104];
	ld.shared.u64 	%rd96, [_ZN6thrust24THRUST_300001_SM_1000_NS8cuda_cub4core6detail5shmemE+112];
	setp.lt.s32 	%p162, %r596, %r105;
	mov.u32 	%r597, %r105;
	mov.u64 	%rd272, %rd96;
	@%p162 bra 	$L__BB5_118;
	setp.lt.s32 	%p163, %r105, %r596;
	mov.u32 	%r597, %r596;
	mov.u64 	%rd272, %rd271;
	@%p163 bra 	$L__BB5_118;
	setp.lt.s64 	%p164, %rd271, %rd96;
	selp.b32 	%r597, %r596, %r105, %p164;
	min.s64 	%rd272, %rd271, %rd96;
$L__BB5_118:
	setp.lt.s32 	%p165, %r1, 225;
	mov.u32 	%r631, %r597;
	mov.u64 	%rd306, %rd272;
	@%p165 bra 	$L__BB5_204;
	ld.shared.u32 	%r108, [_ZN6thrust24THRUST_300001_SM_1000_NS8cuda_cub4core6detail5shmemE+120];
	ld.shared.u64 	%rd99, [_ZN6thrust24THRUST_300001_SM_1000_NS8cuda_cub4core6detail5shmemE+128];
	setp.lt.s32 	%p166, %r597, %r108;
	mov.u32 	%r631, %r108;
	mov.u64 	%rd306, %rd99;
	@%p166 bra 	$L__BB5_204;
	setp.lt.s32 	%p167, %r108, %r597;
	mov.u32 	%r631, %r597;
	mov.u64 	%rd306, %rd272;
	@%p167 bra 	$L__BB5_204;
	setp.lt.s64 	%p168, %rd272, %rd99;
	selp.b32 	%r631, %r597, %r108, %p168;
	min.s64 	%rd306, %rd272, %rd99;
	bra.uni 	$L__BB5_204;
$L__BB5_122:
	mov.u32 	%r110, %tid.x;
	cvt.u64.u32 	%rd101, %r110;
	mul.wide.u32 	%rd195, %r110, 4;
	add.s64 	%rd102, %rd1, %rd195;
	ld.global.u32 	%r200, [%rd102];
	add.s32 	%r201, %r110, 256;
	cvt.u64.u32 	%rd196, %r201;
	ld.global.u32 	%r202, [%rd102+1024];
	add.s32 	%r203, %r110, 512;
	cvt.u64.u32 	%rd197, %r203;
	ld.global.u32 	%r204, [%rd102+2048];
	add.s32 	%r205, %r110, 768;
	cvt.u64.u32 	%rd198, %r205;
	ld.global.u32 	%r206, [%rd102+3072];
	or.b32  	%r207, %r110, 1024;
	cvt.u64.u32 	%rd103, %r207;
	add.s64 	%rd293, %rd192, %rd103;
	ld.global.u32 	%r618, [%rd102+4096];
	setp.lt.s32 	%p3, %r200, %r202;
	max.s32 	%r208, %r200, %r202;
	selp.b64 	%rd199, %rd196, %rd101, %p3;
	setp.lt.s32 	%p4, %r208, %r204;
	max.s32 	%r209, %r208, %r204;
	selp.b64 	%rd200, %rd197, %rd199, %p4;
	setp.lt.s32 	%p5, %r209, %r206;
	max.s32 	%r112, %r209, %r206;
	selp.b64 	%rd105, %rd198, %rd200, %p5;
	setp.lt.s32 	%p6, %r112, %r618;
	@%p6 bra 	$L__BB5_124;
	setp.lt.s32 	%p7, %r618, %r112;
	setp.lt.u64 	%p8, %rd105, %rd103;
	or.pred  	%p9, %p7, %p8;
	selp.b32 	%r618, %r112, %r618, %p9;
	add.s64 	%rd201, %rd192, %rd105;
	selp.b64 	%rd293, %rd201, %rd293, %p9;
$L__BB5_124:
	setp.lt.u64 	%p10, %rd194, 2560;
	mov.b64 	%rd282, 1280;
	@%p10 bra 	$L__BB5_137;
	mov.b64 	%rd274, 1280;
	mov.u32 	%r599, %r618;
$L__BB5_126:
	add.s64 	%rd204, %rd274, %rd101;
	shl.b64 	%rd205, %rd274, 2;
	add.s64 	%rd206, %rd102, %rd205;
	add.s64 	%rd110, %rd204, %rd192;
	ld.global.u32 	%r600, [%rd206];
	ld.global.u32 	%r601, [%rd206+1024];
	add.s64 	%rd278, %rd110, 512;
	ld.global.u32 	%r602, [%rd206+2048];
	add.s64 	%rd279, %rd110, 768;
	ld.global.u32 	%r603, [%rd206+3072];
	ld.global.u32 	%r618, [%rd206+4096];
	setp.lt.s32 	%p11, %r599, %r600;
	mov.u64 	%rd276, %rd110;
	@%p11 bra 	$L__BB5_128;
	setp.lt.s32 	%p12, %r600, %r599;
	setp.lt.s64 	%p13, %rd293, %rd110;
	or.pred  	%p14, %p12, %p13;
	selp.b32 	%r600, %r599, %r600, %p14;
	selp.b64 	%rd276, %rd293, %rd110, %p14;
$L__BB5_128:
	add.s64 	%rd277, %rd110, 256;
	setp.lt.s32 	%p15, %r600, %r601;
	@%p15 bra 	$L__BB5_130;
	setp.lt.s32 	%p16, %r601, %r600;
	setp.lt.s64 	%p17, %rd276, %rd277;
	or.pred  	%p18, %p16, %p17;
	selp.b32 	%r601, %r600, %r601, %p18;
	selp.b64 	%rd277, %rd276, %rd277, %p18;
$L__BB5_130:
	setp.lt.s32 	%p19, %r601, %r602;
	@%p19 bra 	$L__BB5_132;
	setp.lt.s32 	%p20, %r602, %r601;
	setp.lt.s64 	%p21, %rd277, %rd278;
	or.pred  	%p22, %p20, %p21;
	selp.b32 	%r602, %r601, %r602, %p22;
	selp.b64 	%rd278, %rd277, %rd278, %p22;
$L__BB5_132:
	setp.lt.s32 	%p23, %r602, %r603;
	@%p23 bra 	$L__BB5_134;
	setp.lt.s32 	%p24, %r603, %r602;
	setp.lt.s64 	%p25, %rd278, %rd279;
	or.pred  	%p26, %p24, %p25;
	selp.b32 	%r603, %r602, %r603, %p26;
	selp.b64 	%rd279, %rd278, %rd279, %p26;
$L__BB5_134:
	add.s64 	%rd210, %rd204, %rd192;
	add.s64 	%rd293, %rd210, 1024;
	setp.lt.s32 	%p27, %r603, %r618;
	@%p27 bra 	$L__BB5_136;
	setp.lt.s32 	%p28, %r618, %r603;
	setp.lt.s64 	%p29, %rd279, %rd293;
	or.pred  	%p30, %p28, %p29;
	selp.b32 	%r618, %r603, %r618, %p30;
	selp.b64 	%rd293, %rd279, %rd293, %p30;
$L__BB5_136:
	add.s64 	%rd282, %rd274, 1280;
	add.s64 	%rd211, %rd274, 2560;
	setp.le.s64 	%p31, %rd211, %rd194;
	mov.u64 	%rd274, %rd282;
	mov.u32 	%r599, %r618;
	@%p31 bra 	$L__BB5_126;
$L__BB5_137:
	setp.le.s64 	%p32, %rd194, %rd282;
	@%p32 bra 	$L__BB5_160;
	cvt.u32.u64 	%r210, %rd282;
	cvt.u32.u64 	%r211, %rd194;
	sub.s32 	%r132, %r211, %r210;
	setp.ge.s32 	%p33, %r110, %r132;
	@%p33 bra 	$L__BB5_160;
	cvta.to.global.u64 	%rd128, %rd191;
	not.b32 	%r214, %r110;
	add.s32 	%r215, %r214, %r211;
	sub.s32 	%r133, %r215, %r210;
	and.b32  	%r217, %r133, 768;
	setp.eq.s32 	%p34, %r217, 768;
	mov.u32 	%r610, %r110;
	@%p34 bra 	$L__BB5_145;
	add.s64 	%rd213, %rd282, %rd101;
	add.s64 	%rd284, %rd213, %rd192;
	shl.b64 	%rd214, %rd213, 2;
	add.s64 	%rd283, %rd128, %rd214;
	shr.u32 	%r218, %r133, 8;
	add.s32 	%r219, %r218, 1;
	and.b32  	%r220, %r219, 3;
	neg.s32 	%r606, %r220;
	mov.u32 	%r610, %r110;
$L__BB5_141:
	.pragma "nounroll";
	mov.u64 	%rd133, %rd293;
	mov.u32 	%r137, %r618;
	ld.global.u32 	%r138, [%rd283];
	setp.lt.s32 	%p35, %r137, %r138;
	mov.u32 	%r618, %r138;
	mov.u64 	%rd293, %rd284;
	@%p35 bra 	$L__BB5_144;
	setp.lt.s32 	%p36, %r138, %r137;
	mov.u32 	%r618, %r137;
	mov.u64 	%rd293, %rd133;
	@%p36 bra 	$L__BB5_144;
	setp.lt.s64 	%p37, %rd133, %rd284;
	selp.b32 	%r618, %r137, %r138, %p37;
	min.s64 	%rd293, %rd133, %rd284;
$L__BB5_144:
	add.s32 	%r610, %r610, 256;
	add.s64 	%rd284, %rd284, 256;
	add.s64 	%rd283, %rd283, 1024;
	add.s32 	%r606, %r606, 1;
	setp.ne.s32 	%p38, %r606, 0;
	@%p38 bra 	$L__BB5_141;
$L__BB5_145:
	setp.lt.u32 	%p39, %r133, 768;
	@%p39 bra 	$L__BB5_160;
	add.s32 	%r613, %r610, 512;
$L__BB5_147:
	mov.u32 	%r147, %r613;
	add.s32 	%r221, %r147, -512;
	cvt.u64.u32 	%rd215, %r221;
	add.s64 	%rd216, %rd282, %rd215;
	shl.b64 	%rd217, %rd216, 2;
	add.s64 	%rd141, %rd128, %rd217;
	add.s64 	%rd142, %rd216, %rd192;
	ld.global.u32 	%r149, [%rd141];
	setp.lt.s32 	%p40, %r618, %r149;
	mov.u32 	%r615, %r149;
	mov.u64 	%rd290, %rd142;
	@%p40 bra 	$L__BB5_150;
	setp.lt.s32 	%p41, %r149, %r618;
	mov.u32 	%r615, %r618;
	mov.u64 	%rd290, %rd293;
	@%p41 bra 	$L__BB5_150;
	setp.lt.s64 	%p42, %rd293, %rd142;
	selp.b32 	%r615, %r618, %r149, %p42;
	min.s64 	%rd290, %rd293, %rd142;
$L__BB5_150:
	add.s32 	%r222, %r147, -256;
	cvt.u64.u32 	%rd218, %r222;
	add.s64 	%rd219, %rd282, %rd218;
	add.s64 	%rd145, %rd219, %rd192;
	ld.global.u32 	%r152, [%rd141+1024];
	setp.lt.s32 	%p43, %r615, %r152;
	mov.u32 	%r616, %r152;
	mov.u64 	%rd291, %rd145;
	@%p43 bra 	$L__BB5_153;
	setp.lt.s32 	%p44, %r152, %r615;
	mov.u32 	%r616, %r615;
	mov.u64 	%rd291, %rd290;
	@%p44 bra 	$L__BB5_153;
	setp.lt.s64 	%p45, %rd290, %rd145;
	selp.b32 	%r616, %r615, %r152, %p45;
	min.s64 	%rd291, %rd290, %rd145;
$L__BB5_153:
	cvt.u64.u32 	%rd220, %r147;
	add.s64 	%rd221, %rd282, %rd220;
	add.s64 	%rd148, %rd221, %rd192;
	ld.global.u32 	%r155, [%rd141+2048];
	setp.lt.s32 	%p46, %r616, %r155;
	mov.u32 	%r617, %r155;
	mov.u64 	%rd292, %rd148;
	@%p46 bra 	$L__BB5_156;
	setp.lt.s32 	%p47, %r155, %r616;
	mov.u32 	%r617, %r616;
	mov.u64 	%rd292, %rd291;
	@%p47 bra 	$L__BB5_156;
	setp.lt.s64 	%p48, %rd291, %rd148;
	selp.b32 	%r617, %r616, %r155, %p48;
	min.s64 	%rd292, %rd291, %rd148;
$L__BB5_156:
	add.s32 	%r223, %r147, 256;
	cvt.u64.u32 	%rd222, %r223;
	add.s64 	%rd223, %rd282, %rd222;
	add.s64 	%rd151, %rd223, %rd192;
	ld.global.u32 	%r158, [%rd141+3072];
	setp.lt.s32 	%p49, %r617, %r158;
	mov.u32 	%r618, %r158;
	mov.u64 	%rd293, %rd151;
	@%p49 bra 	$L__BB5_159;
	setp.lt.s32 	%p50, %r158, %r617;
	mov.u32 	%r618, %r617;
	mov.u64 	%rd293, %rd292;
	@%p50 bra 	$L__BB5_159;
	setp.lt.s64 	%p51, %rd292, %rd151;
	selp.b32 	%r618, %r617, %r158, %p51;
	min.s64 	%rd293, %rd292, %rd151;
$L__BB5_159:
	add.s32 	%r613, %r147, 1024;
	add.s32 	%r224, %r147, 512;
	setp.lt.s32 	%p52, %r224, %r132;
	@%p52 bra 	$L__BB5_147;
$L__BB5_160:
	// begin inline asm
	mov.u32 %r225, %laneid;
	// end inline asm
	mov.b32 	%r243, 1;
	mov.b32 	%r244, 31;
	mov.b32 	%r245, -1;
	// begin inline asm
	shfl.sync.down.b32 %r226, %r618, %r243, %r244, %r245;
	// end inline asm
	// begin inline asm
	shfl.sync.down.b32 %r231, %r232, %r243, %r244, %r245;
	// end inline asm
	mov.b64 	{%r237, %r242}, %rd293;
	// begin inline asm
	shfl.sync.down.b32 %r236, %r237, %r243, %r244, %r245;
	// end inline asm
	// begin inline asm
	shfl.sync.down.b32 %r241, %r242, %r243, %r244, %r245;
	// end inline asm
	mov.b64 	%rd155, {%r236, %r241};
	setp.gt.s32 	%p53, %r225, 30;
	mov.u32 	%r620, %r618;
	mov.u64 	%rd295, %rd293;
	@%p53 bra 	$L__BB5_164;
	setp.lt.s32 	%p54, %r618, %r226;
	mov.u32 	%r620, %r226;
	mov.u64 	%rd295, %rd155;
	@%p54 bra 	$L__BB5_164;
	setp.lt.s32 	%p55, %r226, %r618;
	mov.u32 	%r620, %r618;
	mov.u64 	%rd295, %rd293;
	@%p55 bra 	$L__BB5_164;
	setp.lt.s64 	%p56, %rd293, %rd155;
	selp.b32 	%r620, %r618, %r226, %p56;
	min.s64 	%rd295, %rd293, %rd155;
$L__BB5_164:
	mov.b32 	%r263, 2;
	mov.b32 	%r264, 31;
	mov.b32 	%r265, -1;
	// begin inline asm
	shfl.sync.down.b32 %r246, %r620, %r263, %r264, %r265;
	// end inline asm
	// begin inline asm
	shfl.sync.down.b32 %r251, %r252, %r263, %r264, %r265;
	// end inline asm
	mov.b64 	{%r257, %r262}, %rd295;
	// begin inline asm
	shfl.sync.down.b32 %r256, %r257, %r263, %r264, %r265;
	// end inline asm
	// begin inline asm
	shfl.sync.down.b32 %r261, %r262, %r263, %r264, %r265;
	// end inline asm
	mov.b64 	%rd158, {%r256, %r261};
	setp.gt.s32 	%p57, %r225, 29;
	mov.u32 	%r621, %r620;
	mov.u64 	%rd296, %rd295;
	@%p57 bra 	$L__BB5_168;
	setp.lt.s32 	%p58, %r620, %r246;
	mov.u32 	%r621, %r246;
	mov.u64 	%rd296, %rd158;
	@%p58 bra 	$L__BB5_168;
	setp.lt.s32 	%p59, %r246, %r620;
	mov.u32 	%r621, %r620;
	mov.u64 	%rd296, %rd295;
	@%p59 bra 	$L__BB5_168;
	setp.lt.s64 	%p60, %rd295, %rd158;
	selp.b32 	%r621, %r620, %r246, %p60;
	min.s64 	%rd296, %rd295, %rd158;
$L__BB5_168:
	mov.b32 	%r283, 4;
	mov.b32 	%r284, 31;
	mov.b32 	%r285, -1;
	// begin inline asm
	shfl.sync.down.b32 %r266, %r621, %r283, %r284, %r285;
	// end inline asm
	// begin inline asm
	shfl.sync.down.b32 %r271, %r272, %r283, %r284, %r285;
	// end inline asm
	mov.b64 	{%r277, %r282}, %rd296;
	// begin inline asm
	shfl.sync.down.b32 %r276, %r277, %r283, %r284, %r285;
	// end inline asm
	// begin inline asm
	shfl.sync.down.b32 %r281, %r282, %r283, %r284, %r285;
	// end inline asm
	mov.b64 	%rd161, {%r276, %r281};
	setp.gt.s32 	%p61, %r225, 27;
	mov.u32 	%r622, %r621;
	mov.u64 	%rd297, %rd296;
	@%p61 bra 	$L__BB5_172;
	setp.lt.s32 	%p62, %r621, %r266;
	mov.u32 	%r622, %r266;
	mov.u64 	%rd297, %rd161;
	@%p62 bra 	$L__BB5_172;
	setp.lt.s32 	%p63, %r266, %r621;
	mov.u32 	%r622, %r621;
	mov.u64 	%rd297, %rd296;
	@%p63 bra 	$L__BB5_172;
	setp.lt.s64 	%p64, %rd296, %rd161;
	selp.b32 	%r622, %r621, %r266, %p64;
	min.s64 	%rd297, %rd296, %rd161;
$L__BB5_172:
	mov.b32 	%r303, 8;
	mov.b32 	%r304, 31;
	mov.b32 	%r305, -1;
	// begin inline asm
	shfl.sync.down.b32 %r286, %r622, %r303, %r304, %r305;
	// end inline asm
	// begin inline asm
	shfl.sync.down.b32 %r291, %r292, %r303, %r304, %r305;
	// end inline asm
	mov.b64 	{%r297, %r302}, %rd297;
	// begin inline asm
	shfl.sync.down.b32 %r296, %r297, %r303, %r304, %r305;
	// end inline asm
	// begin inline asm
	shfl.sync.down.b32 %r301, %r302, %r303, %r304, %r305;
	// end inline asm
	mov.b64 	%rd164, {%r296, %r301};
	setp.gt.s32 	%p65, %r225, 23;
	mov.u32 	%r623, %r622;
	mov.u64 	%rd298, %rd297;
	@%p65 bra 	$L__BB5_176;
	setp.lt.s32 	%p66, %r622, %r286;
	mov.u32 	%r623, %r286;
	mov.u64 	%rd298, %rd164;
	@%p66 bra 	$L__BB5_176;
	setp.lt.s32 	%p67, %r286, %r622;
	mov.u32 	%r623, %r622;
	mov.u64 	%rd298, %rd297;
	@%p67 bra 	$L__BB5_176;
	setp.lt.s64 	%p68, %rd297, %rd164;
	selp.b32 	%r623, %r622, %r286, %p68;
	min.s64 	%rd298, %rd297, %rd164;
$L__BB5_176:
	mov.b32 	%r323, 16;
	mov.b32 	%r324, 31;
	mov.b32 	%r325, -1;
	// begin inline asm
	shfl.sync.down.b32 %r306, %r623, %r323, %r324, %r325;
	// end inline asm
	// begin inline asm
	shfl.sync.down.b32 %r311, %r312, %r323, %r324, %r325;
	// end inline asm
	mov.b64 	{%r317, %r322}, %rd298;
	// begin inline asm
	shfl.sync.down.b32 %r316, %r317, %r323, %r324, %r325;
	// end inline asm
	// begin inline asm
	shfl.sync.down.b32 %r321, %r322, %r323, %r324, %r325;
	// end inline asm
	mov.b64 	%rd167, {%r316, %r321};
	setp.gt.s32 	%p69, %r225, 15;
	mov.u32 	%r631, %r623;
	mov.u64 	%rd306, %rd298;
	@%p69 bra 	$L__BB5_180;
	setp.lt.s32 	%p70, %r623, %r306;
	mov.u32 	%r631, %r306;
	mov.u64 	%rd306, %rd167;
	@%p70 bra 	$L__BB5_180;
	setp.lt.s32 	%p71, %r306, %r623;
	mov.u32 	%r631, %r623;
	mov.u64 	%rd306, %rd298;
	@%p71 bra 	$L__BB5_180;
	setp.lt.s64 	%p72, %rd298, %rd167;
	selp.b32 	%r631, %r623, %r306, %p72;
	min.s64 	%rd306, %rd298, %rd167;
$L__BB5_180:
	setp.ne.s32 	%p73, %r225, 0;
	@%p73 bra 	$L__BB5_182;
	shr.u32 	%r326, %r110, 1;
	and.b32  	%r327, %r326, 496;
	mov.u32 	%r328, _ZN6thrust24THRUST_300001_SM_1000_NS8cuda_cub4core6detail5shmemE;
	add.s32 	%r329, %r328, %r327;
	st.shared.u32 	[%r329+8], %r631;
	st.shared.u64 	[%r329+16], %rd306;
$L__BB5_182:
	bar.sync 	0;
	setp.ne.s32 	%p74, %r110, 0;
	@%p74 bra 	$L__BB5_204;
	ld.shared.u32 	%r179, [_ZN6thrust24THRUST_300001_SM_1000_NS8cuda_cub4core6detail5shmemE+24];
	ld.shared.u64 	%rd170, [_ZN6thrust24THRUST_300001_SM_1000_NS8cuda_cub4core6detail5shmemE+32];
	setp.lt.s32 	%p75, %r631, %r179;
	mov.u32 	%r625, %r179;
	mov.u64 	%rd300, %rd170;
	@%p75 bra 	$L__BB5_186;
	setp.lt.s32 	%p76, %r179, %r631;
	mov.u32 	%r625, %r631;
	mov.u64 	%rd300, %rd306;
	@%p76 bra 	$L__BB5_186;
	setp.lt.s64 	%p77, %rd306, %rd170;
	selp.b32 	%r625, %r631, %r179, %p77;
	min.s64 	%rd300, %rd306, %rd170;
$L__BB5_186:
	ld.shared.u32 	%r182, [_ZN6thrust24THRUST_300001_SM_1000_NS8cuda_cub4core6detail5shmemE+40];
	ld.shared.u64 	%rd173, [_ZN6thrust24THRUST_300001_SM_1000_NS8cuda_cub4core6detail5shmemE+48];
	setp.lt.s32 	%p78, %r625, %r182;
	mov.u32 	%r626, %r182;
	mov.u64 	%rd301, %rd173;
	@%p78 bra 	$L__BB5_189;
	setp.lt.s32 	%p79, %r182, %r625;
	mov.u32 	%r626, %r625;
	mov.u64 	%rd301, %rd300;
	@%p79 bra 	$L__BB5_189;
	setp.lt.s64 	%p80, %rd300, %rd173;
	selp.b32 	%r626, %r625, %r182, %p80;
	min.s64 	%rd301, %rd300, %rd173;
$L__BB5_189:
	ld.shared.u32 	%r185, [_ZN6thrust24THRUST_300001_SM_1000_NS8cuda_cub4core6detail5shmemE+56];
	ld.shared.u64 	%rd176, [_ZN6thrust24THRUST_300001_SM_1000_NS8cuda_cub4core6detail5shmemE+64];
	setp.lt.s32 	%p81, %r626, %r185;
	mov.u32 	%r627, %r185;
	mov.u64 	%rd302, %rd176;
	@%p81 bra 	$L__BB5_192;
	setp.lt.s32 	%p82, %r185, %r626;
	mov.u32 	%r627, %r626;
	mov.u64 	%rd302, %rd301;
	@%p82 bra 	$L__BB5_192;
	setp.lt.s64 	%p83, %rd301, %rd176;
	selp.b32 	%r627, %r626, %r185, %p83;
	min.s64 	%rd302, %rd301, %rd176;
$L__BB5_192:
	ld.shared.u32 	%r188, [_ZN6thrust24THRUST_300001_SM_1000_NS8cuda_cub4core6detail5shmemE+72];
	ld.shared.u64 	%rd179, [_ZN6thrust24THRUST_300001_SM_1000_NS8cuda_cub4core6detail5shmemE+80];
	setp.lt.s32 	%p84, %r627, %r188;
	mov.u32 	%r628, %r188;
	mov.u64 	%rd303, %rd179;
	@%p84 bra 	$L__BB5_195;
	setp.lt.s32 	%p85, %r188, %r627;
	mov.u32 	%r628, %r627;
	mov.u64 	%rd303, %rd302;
	@%p85 bra 	$L__BB5_195;
	setp.lt.s64 	%p86, %rd302, %rd179;
	selp.b32 	%r628, %r627, %r188, %p86;
	min.s64 	%rd303, %rd302, %rd179;
$L__BB5_195:
	ld.shared.u32 	%r191, [_ZN6thrust24THRUST_300001_SM_1000_NS8cuda_cub4core6detail5shmemE+88];
	ld.shared.u64 	%rd182, [_ZN6thrust24THRUST_300001_SM_1000_NS8cuda_cub4core6detail5shmemE+96];
	setp.lt.s32 	%p87, %r628, %r191;
	mov.u32 	%r629, %r191;
	mov.u64 	%rd304, %rd182;
	@%p87 bra 	$L__BB5_198;
	setp.lt.s32 	%p88, %r191, %r628;
	mov.u32 	%r629, %r628;
	mov.u64 	%rd304, %rd303;
	@%p88 bra 	$L__BB5_198;
	setp.lt.s64 	%p89, %rd303, %rd182;
	selp.b32 	%r629, %r628, %r191, %p89;
	min.s64 	%rd304, %rd303, %rd182;
$L__BB5_198:
	ld.shared.u32 	%r194, [_ZN6thrust24THRUST_300001_SM_1000_NS8cuda_cub4core6detail5shmemE+104];
	ld.shared.u64 	%rd185, [_ZN6thrust24THRUST_300001_SM_1000_NS8cuda_cub4core6detail5shmemE+112];
	setp.lt.s32 	%p90, %r629, %r194;
	mov.u32 	%r630, %r194;
	mov.u64 	%rd305, %rd185;
	@%p90 bra 	$L__BB5_201;
	setp.lt.s32 	%p91, %r194, %r629;
	mov.u32 	%r630, %r629;
	mov.u64 	%rd305, %rd304;
	@%p91 bra 	$L__BB5_201;
	setp.lt.s64 	%p92, %rd304, %rd185;
	selp.b32 	%r630, %r629, %r194, %p92;
	min.s64 	%rd305, %rd304, %rd185;
$L__BB5_201:
	ld.shared.u32 	%r197, [_ZN6thrust24THRUST_300001_SM_1000_NS8cuda_cub4core6detail5shmemE+120];
	ld.shared.u64 	%rd188, [_ZN6thrust24THRUST_300001_SM_1000_NS8cuda_cub4core6detail5shmemE+128];
	setp.lt.s32 	%p93, %r630, %r197;
	mov.u32 	%r631, %r197;
	mov.u64 	%rd306, %rd188;
	@%p93 bra 	$L__BB5_204;
	setp.lt.s32 	%p94, %r197, %r630;
	mov.u32 	%r631, %r630;
	mov.u64 	%rd306, %rd305;
	@%p94 bra 	$L__BB5_204;
	setp.lt.s64 	%p95, %rd305, %rd188;
	selp.b32 	%r631, %r630, %r197, %p95;
	min.s64 	%rd306, %rd305, %rd188;
$L__BB5_204:
	mov.u32 	%r559, %tid.x;
	setp.ne.s32 	%p212, %r559, 0;
	@%p212 bra 	$L__BB5_206;
	ld.param.u64 	%rd237, [_ZN6thrust24THRUST_300001_SM_1000_NS8cuda_cub4core6detail13_kernel_agentINS1_8__reduce11ReduceAgentINS0_12zip_iteratorIN4cuda3std3__45tupleIJNS0_6detail15normal_iteratorINS0_10device_ptrIiEEEENS0_17counting_iteratorIlNS0_11use_defaultESI_SI_EEEEEEEPNSB_IJilEEESM_lNS1_9__extrema9arg_max_fIilNSA_4lessIiEEEEEEJSL_SN_lSS_EEEvDpT0__param_1];
	cvta.to.global.u64 	%rd236, %rd237;
	st.global.u32 	[%rd236], %r631;
	st.global.u64 	[%rd236+8], %rd306;
$L__BB5_206:
	ret;

}
	// .globl	_ZN6thrust24THRUST_300001_SM_1000_NS8cuda_cub4core6detail13_kernel_agentINS1_8__reduce11ReduceAgentINS0_12zip_iteratorIN4cuda3std3__45tupleIJNS0_6detail15normal_iteratorINS0_10device_ptrIiEEEENS0_17counting_iteratorIlNS0_11use_defaultESI_SI_EEEEEEEPNSB_IJilEEESM_lNS1_9__extrema9arg_max_fIilNSA_4lessIiEEEEEEJSL_SN_lN3cub18CUB_300001_SM_100013GridEvenShareIlEENSV_9GridQueueIyEESS_EEEvDpT0_
.visible .entry _ZN6thrust24THRUST_300001_SM_1000_NS8cuda_cub4core6detail13_kernel_agentINS1_8__reduce11ReduceAgentINS0_12zip_iteratorIN4cuda3std3__45tupleIJNS0_6detail15normal_iteratorINS0_10device_ptrIiEEEENS0_17counting_iteratorIlNS0_11use_defaultESI_SI_EEEEEEEPNSB_IJilEEESM_lNS1_9__extrema9arg_max_fIilNSA_4lessIiEEEEEEJSL_SN_lN3cub18CUB_300001_SM_100013GridEvenShareIlEENSV_9GridQueueIyEESS_EEEvDpT0_(
	.param .align 8 .b8 _ZN6thrust24THRUST_300001_SM_1000_NS8cuda_cub4core6detail13_kernel_agentINS1_8__reduce11ReduceAgentINS0_12zip_iteratorIN4cuda3std3__45tupleIJNS0_6detail15normal_iteratorINS0_10device_ptrIiEEEENS0_17counting_iteratorIlNS0_11use_defaultESI_SI_EEEEEEEPNSB_IJilEEESM_lNS1_9__extrema9arg_max_fIilNSA_4lessIiEEEEEEJSL_SN_lN3cub18CUB_300001_SM_100013GridEvenShareIlEENSV_9GridQueueIyEESS_EEEvDpT0__param_0[16],
	.param .u64 .ptr .align 1 _ZN6thrust24THRUST_300001_SM_1000_NS8cuda_cub4core6detail13_kernel_agentINS1_8__reduce11ReduceAgentINS0_12zip_iteratorIN4cuda3std3__45tupleIJNS0_6detail15normal_iteratorINS0_10device_ptrIiEEEENS0_17counting_iteratorIlNS0_11use_defaultESI_SI_EEEEEEEPNSB_IJilEEESM_lNS1_9__extrema9arg_max_fIilNSA_4lessIiEEEEEEJSL_SN_lN3cub18CUB_300001_SM_100013GridEvenShareIlEENSV_9GridQueueIyEESS_EEEvDpT0__param_1,
	.param .u64 _ZN6thrust24THRUST_300001_SM_1000_NS8cuda_cub4core6detail13_kernel_agentINS1_8__reduce11ReduceAgentINS0_12zip_iteratorIN4cuda3std3__45tupleIJNS0_6detail15normal_iteratorINS0_10device_ptrIiEEEENS0_17counting_iteratorIlNS0_11use_defaultESI_SI_EEEEEEEPNSB_IJilEEESM_lNS1_9__extrema9arg_max_fIilNSA_4lessIiEEEEEEJSL_SN_lN3cub18CUB_300001_SM_100013GridEvenShareIlEENSV_9GridQueueIyEESS_EEEvDpT0__param_2,
	.param .align 8 .b8 _ZN6thrust24THRUST_300001_SM_1000_NS8cuda_cub4core6detail13_kernel_agentINS1_8__reduce11ReduceAgentINS0_12zip_iteratorIN4cuda3std3__45tupleIJNS0_6detail15normal_iteratorINS0_10device_ptrIiEEEENS0_17counting_iteratorIlNS0_11use_defaultESI_SI_EEEEEEEPNSB_IJilEEESM_lNS1_9__extrema9arg_max_fIilNSA_4lessIiEEEEEEJSL_SN_lN3cub18CUB_300001_SM_100013GridEvenShareIlEENSV_9GridQueueIyEESS_EEEvDpT0__param_3[72],
	.param .align 8 .b8 _ZN6thrust24THRUST_300001_SM_1000_NS8cuda_cub4core6detail13_kernel_agentINS1_8__reduce11ReduceAgentINS0_12zip_iteratorIN4cuda3std3__45tupleIJNS0_6detail15normal_iteratorINS0_10device_ptrIiEEEENS0_17counting_iteratorIlNS0_11use_defaultESI_SI_EEEEEEEPNSB_IJilEEESM_lNS1_9__extrema9arg_max_fIilNSA_4lessIiEEEEEEJSL_SN_lN3cub18CUB_300001_SM_100013GridEvenShareIlEENSV_9GridQueueIyEESS_EEEvDpT0__param_4[8],
	.param .align 1 .b8 _ZN6thrust24THRUST_300001_SM_1000_NS8cuda_cub4core6detail13_kernel_agentINS1_8__reduce11ReduceAgentINS0_12zip_iteratorIN4cuda3std3__45tupleIJNS0_6detail15normal_iteratorINS0_10device_ptrIiEEEENS0_17counting_iteratorIlNS0_11use_defaultESI_SI_EEEEEEEPNSB_IJilEEESM_lNS1_9__extrema9arg_max_fIilNSA_4lessIiEEEEEEJSL_SN_lN3cub18CUB_300001_SM_100013GridEvenShareIlEENSV_9GridQueueIyEESS_EEEvDpT0__param_5[1]
)
.maxntid 256
{
	.reg .pred 	%p<215>;
	.reg .b32 	%r<640>;
	.reg .b64 	%rd<324>;

	ld.param.u64 	%rd196, [_ZN6thrust24THRUST_300001_SM_1000_NS8cuda_cub4core6detail13_kernel_agentINS1_8__reduce11ReduceAgentINS0_12zip_iteratorIN4cuda3std3__45tupleIJNS0_6detail15normal_iteratorINS0_10device_ptrIiEEEENS0_17counting_iteratorIlNS0_11use_defaultESI_SI_EEEEEEEPNSB_IJilEEESM_lNS1_9__extrema9arg_max_fIilNSA_4lessIiEEEEEEJSL_SN_lN3cub18CUB_300001_SM_100013GridEvenShareIlEENSV_9GridQueueIyEESS_EEEvDpT0__param_0+8];
	ld.param.u64 	%rd195, [_ZN6thrust24THRUST_300001_SM_1000_NS8cuda_cub4core6detail13_kernel_agentINS1_8__reduce11ReduceAgentINS0_12zip_iteratorIN4cuda3std3__45tupleIJNS0_6detail15normal_iteratorINS0_10device_ptrIiEEEENS0_17counting_iteratorIlNS0_11use_defaultESI_SI_EEEEEEEPNSB_IJilEEESM_lNS1_9__extrema9arg_max_fIilNSA_4lessIiEEEEEEJSL_SN_lN3cub18CUB_300001_SM_100013GridEvenShareIlEENSV_9GridQueueIyEESS_EEEvDpT0__param_0];
	ld.param.u64 	%rd199, [_ZN6thrust24THRUST_300001_SM_1000_NS8cuda_cub4core6detail13_kernel_agentINS1_8__reduce11ReduceAgentINS0_12zip_iteratorIN4cuda3std3__45tupleIJNS0_6detail15normal_iteratorINS0_10device_ptrIiEEEENS0_17counting_iteratorIlNS0_11use_defaultESI_SI_EEEEEEEPNSB_IJilEEESM_lNS1_9__extrema9arg_max_fIilNSA_4lessIiEEEEEEJSL_SN_lN3cub18CUB_300001_SM_100013GridEvenShareIlEENSV_9GridQueueIyEESS_EEEvDpT0__param_4];
	ld.param.u64 	%rd198, [_ZN6thrust24THRUST_300001_SM_1000_NS8cuda_cub4core6detail13_kernel_agentINS1_8__reduce11ReduceAgentINS0_12zip_iteratorIN4cuda3std3__45tupleIJNS0_6detail15normal_iteratorINS0_10device_ptrIiEEEENS0_17counting_iteratorIlNS0_11use_defaultESI_SI_EEEEEEEPNSB_IJilEEESM_lNS1_9__extrema9arg_max_fIilNSA_4lessIiEEEEEEJSL_SN_lN3cub18CUB_300001_SM_100013GridEvenShareIlEENSV_9GridQueueIyEESS_EEEvDpT0__param_2];
	cvta.to.global.u64 	%rd1, %rd199;
	cvta.to.global.u64 	%rd2, %rd195;
	mov.u32 	%r1, %ctaid.x;
	mul.lo.s32 	%r202, %r1, 1280;
	cvt.u64.u32 	%rd4, %r202;
	mov.u32 	%r203, %nctaid.x;
	mul.lo.s32 	%r204, %r203, 1280;
	cvt.u64.u32 	%rd5, %r204;
	add.s64 	%rd200, %rd4, 1280;
	setp.le.s64 	%p1, %rd200, %rd198;
	@%p1 bra 	$L__BB6_121;
	cvt.u32.u64 	%r336, %rd4;
	cvt.u32.u64 	%r2, %rd198;
	sub.s32 	%r3, %r2, %r336;
	mov.u32 	%r4, %tid.x;
	setp.ge.s32 	%p98, %r4, %r3;
	mov.b32 	%r582, 0;
	mov.b64 	%rd266, 0;
	mov.u32 	%r574, %r4;
	@%p98 bra 	$L__BB6_3;
	cvt.u64.u32 	%rd234, %r4;
	add.s64 	%rd235, %rd4, %rd234;
	shl.b64 	%rd236, %rd235, 2;
	add.s64 	%rd237, %rd2, %rd236;
	add.s64 	%rd266, %rd196, %rd235;
	ld.global.u32 	%r582, [%rd237];
	add.s32 	%r574, %r4, 256;
$L__BB6_3:
	setp.ge.s32 	%p99, %r574, %r3;
	@%p99 bra 	$L__BB6_25;
	not.b32 	%r339, %r574;
	add.s32 	%r340, %r339, %r2;
	sub.s32 	%r9, %r340, %r336;
	and.b32  	%r341, %r9, 768;
	setp.eq.s32 	%p100, %r341, 768;
	@%p100 bra 	$L__BB6_10;
	cvt.u64.u32 	%rd239, %r574;
	add.s64 	%rd240, %rd239, %rd4;
	add.s64 	%rd257, %rd240, %rd196;
	shl.b64 	%rd241, %rd240, 2;
	add.s64 	%rd256, %rd2, %rd241;
	shr.u32 	%r342, %r9, 8;
	add.s32 	%r343, %r342, 1;
	and.b32  	%r344, %r343, 3;
	neg.s32 	%r570, %r344;
$L__BB6_6:
	.pragma "nounroll";
	mov.u64 	%rd12, %rd266;
	mov.u32 	%r13, %r582;
	ld.global.u32 	%r14, [%rd256];
	setp.lt.s32 	%p101, %r13, %r14;
	mov.u64 	%rd266, %rd257;
	mov.u32 	%r582, %r14;
	@%p101 bra 	$L__BB6_9;
	setp.lt.s32 	%p102, %r14, %r13;
	mov.u64 	%rd266, %rd12;
	mov.u32 	%r582, %r13;
	@%p102 bra 	$L__BB6_9;
	setp.lt.s64 	%p103, %rd12, %rd257;
	min.s64 	%rd266, %rd12, %rd257;
	selp.b32 	%r582, %r13, %r14, %p103;
$L__BB6_9:
	add.s32 	%r574, %r574, 256;
	add.s64 	%rd257, %rd257, 256;
	add.s64 	%rd256, %rd256, 1024;
	add.s32 	%r570, %r570, 1;
	setp.ne.s32 	%p104, %r570, 0;
	@%p104 bra 	$L__BB6_6;
$L__BB6_10:
	setp.lt.u32 	%p105, %r9, 768;
	@%p105 bra 	$L__BB6_25;
	add.s32 	%r577, %r574, 512;
$L__BB6_12:
	mov.u32 	%r23, %r577;
	add.s32 	%r345, %r23, -512;
	cvt.s64.s32 	%rd242, %r345;
	add.s64 	%rd243, %rd242, %rd4;
	shl.b64 	%rd244, %rd243, 2;
	add.s64 	%rd20, %rd2, %rd244;
	add.s64 	%rd21, %rd243, %rd196;
	ld.global.u32 	%r25, [%rd20];
	setp.lt.s32 	%p106, %r582, %r25;
	mov.u64 	%rd263, %rd21;
	mov.u32 	%r579, %r25;
	@%p106 bra 	$L__BB6_15;
	setp.lt.s32 	%p107, %r25, %r582;
	mov.u64 	%rd263, %rd266;
	mov.u32 	%r579, %r582;
	@%p107 bra 	$L__BB6_15;
	setp.lt.s64 	%p108, %rd266, %rd21;
	min.s64 	%rd263, %rd266, %rd21;
	selp.b32 	%r579, %r582, %r25, %p108;
$L__BB6_15:
	add.s32 	%r346, %r23, -256;
	cvt.s64.s32 	%rd245, %r346;
	add.s64 	%rd246, %rd245, %rd4;
	add.s64 	%rd24, %rd246, %rd196;
	ld.global.u32 	%r28, [%rd20+1024];
	setp.lt.s32 	%p109, %r579, %r28;
	mov.u64 	%rd264, %rd24;
	mov.u32 	%r580, %r28;
	@%p109 bra 	$L__BB6_18;
	setp.lt.s32 	%p110, %r28, %r579;
	mov.u64 	%rd264, %rd263;
	mov.u32 	%r580, %r579;
	@%p110 bra 	$L__BB6_18;
	setp.lt.s64 	%p111, %rd263, %rd24;
	min.s64 	%rd264, %rd263, %rd24;
	selp.b32 	%r580, %r579, %r28, %p111;
$L__BB6_18:
	cvt.s64.s32 	%rd247, %r23;
	add.s64 	%rd248, %rd247, %rd4;
	add.s64 	%rd27, %rd248, %rd196;
	ld.global.u32 	%r31, [%rd20+2048];
	setp.lt.s32 	%p112, %r580, %r31;
	mov.u64 	%rd265, %rd27;
	mov.u32 	%r581, %r31;
	@%p112 bra 	$L__BB6_21;
	setp.lt.s32 	%p113, %r31, %r580;
	mov.u64 	%rd265, %rd264;
	mov.u32 	%r581, %r580;
	@%p113 bra 	$L__BB6_21;
	setp.lt.s64 	%p114, %rd264, %rd27;
	min.s64 	%rd265, %rd264, %rd27;
	selp.b32 	%r581, %r580, %r31, %p114;
$L__BB6_21:
	add.s32 	%r347, %r23, 256;
	cvt.s64.s32 	%rd249, %r347;
	add.s64 	%rd250, %rd249, %rd4;
	add.s64 	%rd30, %rd250, %rd196;
	ld.global.u32 	%r34, [%rd20+3072];
	setp.lt.s32 	%p115, %r581, %r34;
	mov.u64 	%rd266, %rd30;
	mov.u32 	%r582, %r34;
	@%p115 bra 	$L__BB6_24;
	setp.lt.s32 	%p116, %r34, %r581;
	mov.u64 	%rd266, %rd265;
	mov.u32 	%r582, %r581;
	@%p116 bra 	$L__BB6_24;
	setp.lt.s64 	%p117, %rd265, %rd30;
	min.s64 	%rd266, %rd265, %rd30;
	selp.b32 	%r582, %r581, %r34, %p117;
$L__BB6_24:
	add.s32 	%r577, %r23, 1024;
	add.s32 	%r348, %r23, 512;
	setp.lt.s32 	%p118, %r348, %r3;
	@%p118 bra 	$L__BB6_12;
$L__BB6_25:
	setp.lt.s32 	%p119, %r3, 256;
	@%p119 bra 	$L__BB6_70;
	// begin inline asm
	mov.u32 %r462, %laneid;
	// end inline asm
	mov.b32 	%r480, 1;
	mov.b32 	%r481, 31;
	mov.b32 	%r482, -1;
	// begin inline asm
	shfl.sync.down.b32 %r463, %r582, %r480, %r481, %r482;
	// end inline asm
	// begin inline asm
	shfl.sync.down.b32 %r468, %r469, %r480, %r481, %r482;
	// end inline asm
	mov.b64 	{%r474, %r479}, %rd266;
	// begin inline asm
	shfl.sync.down.b32 %r473, %r474, %r480, %r481, %r482;
	// end inline asm
	// begin inline asm
	shfl.sync.down.b32 %r478, %r479, %r480, %r481, %r482;
	// end inline asm
	mov.b64 	%rd34, {%r473, %r478};
	setp.gt.s32 	%p171, %r462, 30;
	mov.u64 	%rd268, %rd266;
	mov.u32 	%r584, %r582;
	@%p171 bra 	$L__BB6_30;
	setp.lt.s32 	%p172, %r582, %r463;
	mov.u64 	%rd268, %rd34;
	mov.u32 	%r584, %r463;
	@%p172 bra 	$L__BB6_30;
	setp.lt.s32 	%p173, %r463, %r582;
	mov.u64 	%rd268, %rd266;
	mov.u32 	%r584, %r582;
	@%p173 bra 	$L__BB6_30;
	setp.lt.s64 	%p174, %rd266, %rd34;
	min.s64 	%rd268, %rd266, %rd34;
	selp.b32 	%r584, %r582, %r463, %p174;
$L__BB6_30:
	mov.b32 	%r500, 2;
	mov.b32 	%r501, 31;
	mov.b32 	%r502, -1;
	// begin inline asm
	shfl.sync.down.b32 %r483, %r584, %r500, %r501, %r502;
	// end inline asm
	// begin inline asm
	shfl.sync.down.b32 %r488, %r489, %r500, %r501, %r502;
	// end inline asm
	mov.b64 	{%r494, %r499}, %rd268;
	// begin inline asm
	shfl.sync.down.b32 %r493, %r494, %r500, %r501, %r502;
	// end inline asm
	// begin inline asm
	shfl.sync.down.b32 %r498, %r499, %r500, %r501, %r502;
	// end inline asm
	mov.b64 	%rd37, {%r493, %r498};
	setp.gt.s32 	%p175, %r462, 29;
	mov.u64 	%rd269, %rd268;
	mov.u32 	%r585, %r584;
	@%p175 bra 	$L__BB6_34;
	setp.lt.s32 	%p176, %r584, %r483;
	mov.u64 	%rd269, %rd37;
	mov.u32 	%r585, %r483;
	@%p176 bra 	$L__BB6_34;
	setp.lt.s32 	%p177, %r483, %r584;
	mov.u64 	%rd269, %rd268;
	mov.u32 	%r585, %r584;
	@%p177 bra 	$L__BB6_34;
	setp.lt.s64 	%p178, %rd268, %rd37;
	min.s64 	%rd269, %rd268, %rd37;
	selp.b32 	%r585, %r584, %r483, %p178;
$L__BB6_34:
	mov.b32 	%r520, 4;
	mov.b32 	%r521, 31;
	mov.b32 	%r522, -1;
	// begin inline asm
	shfl.sync.down.b32 %r503, %r585, %r520, %r521, %r522;
	// end inline asm
	// begin inline asm
	shfl.sync.down.b32 %r508, %r509, %r520, %r521, %r522;
	// end inline asm
	mov.b64 	{%r514, %r519}, %rd269;
	// begin inline asm
	shfl.sync.down.b32 %r513, %r514, %r520, %r521, %r522;
	// end inline asm
	// begin inline asm
	shfl.sync.down.b32 %r518, %r519, %r520, %r521, %r522;
	// end inline asm
	mov.b64 	%rd40, {%r513, %r518};
	setp.gt.s32 	%p179, %r462, 27;
	mov.u64 	%rd270, %rd269;
	mov.u32 	%r586, %r585;
	@%p179 bra 	$L__BB6_38;
	setp.lt.s32 	%p180, %r585, %r503;
	mov.u64 	%rd270, %rd40;
	mov.u32 	%r586, %r503;
	@%p180 bra 	$L__BB6_38;
	setp.lt.s32 	%p181, %r503, %r585;
	mov.u64 	%rd270, %rd269;
	mov.u32 	%r586, %r585;
	@%p181 bra 	$L__BB6_38;
	setp.lt.s64 	%p182, %rd269, %rd40;
	min.s64 	%rd270, %rd269, %rd40;
	selp.b32 	%r586, %r585, %r503, %p182;
$L__BB6_38:
	mov.b32 	%r540, 8;
	mov.b32 	%r541, 31;
	mov.b32 	%r542, -1;
	// begin inline asm
	shfl.sync.down.b32 %r523, %r586, %r540, %r541, %r542;
	// end inline asm
	// begin inline asm
	shfl.sync.down.b32 %r528, %r529, %r540, %r541, %r542;
	// end inline asm
	mov.b64 	{%r534, %r539}, %rd270;
	// begin inline asm
	shfl.sync.down.b32 %r533, %r534, %r540, %r541, %r542;
	// end inline asm
	// begin inline asm
	shfl.sync.down.b32 %r538, %r539, %r540, %r541, %r542;
	// end inline asm
	mov.b64 	%rd43, {%r533, %r538};
	setp.gt.s32 	%p183, %r462, 23;
	mov.u64 	%rd271, %rd270;
	mov.u32 	%r587, %r586;
	@%p183 bra 	$L__BB6_42;
	setp.lt.s32 	%p184, %r586, %r523;
	mov.u64 	%rd271, %rd43;
	mov.u32 	%r587, %r523;
	@%p184 bra 	$L__BB6_42;
	setp.lt.s32 	%p185, %r523, %r586;
	mov.u64 	%rd271, %rd270;
	mov.u32 	%r587, %r586;
	@%p185 bra 	$L__BB6_42;
	setp.lt.s64 	%p186, %rd270, %rd43;
	min.s64 	%rd271, %rd270, %rd43;
	selp.b32 	%r587, %r586, %r523, %p186;
$L__BB6_42:
	mov.b32 	%r560, 16;
	mov.b32 	%r561, 31;
	mov.b32 	%r562, -1;
	// begin inline asm
	shfl.sync.down.b32 %r543, %r587, %r560, %r561, %r562;
	// end inline asm
	// begin inline asm
	shfl.sync.down.b32 %r548, %r549, %r560, %r561, %r562;
	// end inline asm
	mov.b64 	{%r554, %r559}, %rd271;
	// begin inline asm
	shfl.sync.down.b32 %r553, %r554, %r560, %r561, %r562;
	// end inline asm
	// begin inline asm
	shfl.sync.down.b32 %r558, %r559, %r560, %r561, %r562;
	// end inline asm
	mov.b64 	%rd46, {%r553, %r558};
	setp.gt.s32 	%p187, %r462, 15;
	mov.u64 	%rd323, %rd271;
	mov.u32 	%r639, %r587;
	@%p187 bra 	$L__BB6_46;
	setp.lt.s32 	%p188, %r587, %r543;
	mov.u64 	%rd323, %rd46;
	mov.u32 	%r639, %r543;
	@%p188 bra 	$L__BB6_46;
	setp.lt.s32 	%p189, %r543, %r587;
	mov.u64 	%rd323, %rd271;
	mov.u32 	%r639, %r587;
	@%p189 bra 	$L__BB6_46;
	setp.lt.s64 	%p190, %rd271, %rd46;
	min.s64 	%rd323, %rd271, %rd46;
	selp.b32 	%r639, %r587, %r543, %p190;
$L__BB6_46:
	setp.ne.s32 	%p191, %r462, 0;
	@%p191 bra 	$L__BB6_48;
	shr.u32 	%r563, %r4, 1;
	and.b32  	%r564, %r563, 496;
	mov.u32 	%r565, _ZN6thrust24THRUST_300001_SM_1000_NS8cuda_cub4core6detail5shmemE;
	add.s32 	%r566, %r565, %r564;
	st.shared.u32 	[%r566+8], %r639;
	st.shared.u64 	[%r566+16], %rd323;
$L__BB6_48:
	bar.sync 	0;
	setp.ne.s32 	%p192, %r4, 0;
	@%p192 bra 	$L__BB6_208;
	ld.shared.u32 	%r55, [_ZN6thrust24THRUST_300001_SM_1000_NS8cuda_cub4core6detail5shmemE+24];
	ld.shared.u64 	%rd49, [_ZN6thrust24THRUST_300001_SM_1000_NS8cuda_cub4core6detail5shmemE+32];
	setp.lt.s32 	%p193, %r639, %r55;
	mov.u64 	%rd273, %rd49;
	mov.u32 	%r589, %r55;
	@%p193 bra 	$L__BB6_52;
	setp.lt.s32 	%p194, %r55, %r639;
	mov.u64 	%rd273, %rd323;
	mov.u32 	%r589, %r639;
	@%p194 bra 	$L__BB6_52;
	setp.lt.s64 	%p195, %rd323, %rd49;
	min.s64 	%rd273, %rd323, %rd49;
	selp.b32 	%r589, %r639, %r55, %p195;
$L__BB6_52:
	ld.shared.u32 	%r58, [_ZN6thrust24THRUST_300001_SM_1000_NS8cuda_cub4core6detail5shmemE+40];
	ld.shared.u64 	%rd52, [_ZN6thrust24THRUST_300001_SM_1000_NS8cuda_cub4core6detail5shmemE+48];
	setp.lt.s32 	%p196, %r589, %r58;
	mov.u64 	%rd274, %rd52;
	mov.u32 	%r590, %r58;
	@%p196 bra 	$L__BB6_55;
	setp.lt.s32 	%p197, %r58, %r589;
	mov.u64 	%rd274, %rd273;
	mov.u32 	%r590, %r589;
	@%p197 bra 	$L__BB6_55;
	setp.lt.s64 	%p198, %rd273, %rd52;
	min.s64 	%rd274, %rd273, %rd52;
	selp.b32 	%r590, %r589, %r58, %p198;
$L__BB6_55:
	ld.shared.u32 	%r61, [_ZN6thrust24THRUST_300001_SM_1000_NS8cuda_cub4core6detail5shmemE+56];
	ld.shared.u64 	%rd55, [_ZN6thrust24THRUST_300001_SM_1000_NS8cuda_cub4core6detail5shmemE+64];
	setp.lt.s32 	%p199, %r590, %r61;
	mov.u64 	%rd275, %rd55;
	mov.u32 	%r591, %r61;
	@%p199 bra 	$L__BB6_58;
	setp.lt.s32 	%p200, %r61, %r590;
	mov.u64 	%rd275, %rd274;
	mov.u32 	%r591, %r590;
	@%p200 bra 	$L__BB6_58;
	setp.lt.s64 	%p201, %rd274, %rd55;
	min.s64 	%rd275, %rd274, %rd55;
	selp.b32 	%r591, %r590, %r61, %p201;
$L__BB6_58:
	ld.shared.u32 	%r64, [_ZN6thrust24THRUST_300001_SM_1000_NS8cuda_cub4core6detail5shmemE+72];
	ld.shared.u64 	%rd58, [_ZN6thrust24THRUST_300001_SM_1000_NS8cuda_cub4core6detail5shmemE+80];
	setp.lt.s32 	%p202, %r591, %r64;
	mov.u64 	%rd276, %rd58;
	mov.u32 	%r592, %r64;
	@%p202 bra 	$L__BB6_61;
	setp.lt.s32 	%p203, %r64, %r591;
	mov.u64 	%rd276, %rd275;
	mov.u32 	%r592, %r591;
	@%p203 bra 	$L__BB6_61;
	setp.lt.s64 	%p204, %rd275, %rd58;
	min.s64 	%rd276, %rd275, %rd58;
	selp.b32 	%r592, %r591, %r64, %p204;
$L__BB6_61:
	ld.shared.u32 	%r67, [_ZN6thrust24THRUST_300001_SM_1000_NS8cuda_cub4core6detail5shmemE+88];
	ld.shared.u64 	%rd61, [_ZN6thrust24THRUST_300001_SM_1000_NS8cuda_cub4core6detail5shmemE+96];
	setp.lt.s32 	%p205, %r592, %r67;
	mov.u32 	%r593, %r67;
	mov.u64 	%rd277, %rd61;
	@%p205 bra 	$L__BB6_64;
	setp.lt.s32 	%p206, %r67, %r592;
	mov.u32 	%r593, %r592;
	mov.u64 	%rd277, %rd276;
	@%p206 bra 	$L__BB6_64;
	setp.lt.s64 	%p207, %rd276, %rd61;
	selp.b32 	%r593, %r592, %r67, %p207;
	min.s64 	%rd277, %rd276, %rd61;
$L__BB6_64:
	ld.shared.u32 	%r70, [_ZN6thrust24THRUST_300001_SM_1000_NS8cuda_cub4core6detail5shmemE+104];
	ld.shared.u64 	%rd64, [_ZN6thrust24THRUST_300001_SM_1000_NS8cuda_cub4core6detail5shmemE+112];
	setp.lt.s32 	%p208, %r593, %r70;
	mov.u32 	%r594, %r70;
	mov.u64 	%rd278, %rd64;
	@%p208 bra 	$L__BB6_67;
	setp.lt.s32 	%p209, %r70, %r593;
	mov.u32 	%r594, %r593;
	mov.u64 	%rd278, %rd277;
	@%p209 bra 	$L__BB6_67;
	setp.lt.s64 	%p210, %rd277, %rd64;
	selp.b32 	%r594, %r593, %r70, %p210;
	min.s64 	%rd278, %rd277, %rd64;
$L__BB6_67:
	ld.shared.u32 	%r73, [_ZN6thrust24THRUST_300001_SM_1000_NS8cuda_cub4core6detail5shmemE+120];
	ld.shared.u64 	%rd67, [_ZN6thrust24THRUST_300001_SM_1000_NS8cuda_cub4core6detail5shmemE+128];
	setp.lt.s32 	%p211, %r594, %r73;
	mov.u32 	%r639, %r73;
	mov.u64 	%rd323, %rd67;
	@%p211 bra 	$L__BB6_208;
	setp.lt.s32 	%p212, %r73, %r594;
	mov.u32 	%r639, %r594;
	mov.u64 	%rd323, %rd278;
	@%p212 bra 	$L__BB6_208;
	setp.lt.s64 	%p213, %rd278, %rd67;
	selp.b32 	%r639, %r594, %r73, %p213;
	min.s64 	%rd323, %rd278, %rd67;
	bra.uni 	$L__BB6_208;
$L__BB6_70:
	// begin inline asm
	mov.u32 %r349, %laneid;
	// end inline asm
	and.b32  	%r370, %r4, 992;
	add.s32 	%r371, %r370, 32;
	setp.gt.s32 	%p120, %r371, %r3;
	not.b32 	%r372, %r370;
	add.s32 	%r373, %r3, %r372;
	selp.b32 	%r368, %r373, 31, %p120;
	mov.b32 	%r367, 1;
	mov.b32 	%r369, -1;
	// begin inline asm
	shfl.sync.down.b32 %r350, %r582, %r367, %r368, %r369;
	// end inline asm
	// begin inline asm
	shfl.sync.down.b32 %r355, %r356, %r367, %r368, %r369;
	// end inline asm
	mov.b64 	{%r361, %r366}, %rd266;
	// begin inline asm
	shfl.sync.down.b32 %r360, %r361, %r367, %r368, %r369;
	// end inline asm
	// begin inline asm
	shfl.sync.down.b32 %r365, %r366, %r367, %r368, %r369;
	// end inline asm
	mov.b64 	%rd69, {%r360, %r365};
	setp.ge.s32 	%p121, %r349, %r368;
	mov.u32 	%r595, %r582;
	mov.u64 	%rd279, %rd266;
	@%p121 bra 	$L__BB6_74;
	setp.lt.s32 	%p122, %r582, %r350;
	mov.u32 	%r595, %r350;
	mov.u64 	%rd279, %rd69;
	@%p122 bra 	$L__BB6_74;
	setp.lt.s32 	%p123, %r350, %r582;
	mov.u32 	%r595, %r582;
	mov.u64 	%rd279, %rd266;
	@%p123 bra 	$L__BB6_74;
	setp.lt.s64 	%p124, %rd266, %rd69;
	selp.b32 	%r595, %r582, %r350, %p124;
	min.s64 	%rd279, %rd266, %rd69;
$L__BB6_74:
	mov.b32 	%r391, 2;
	mov.b32 	%r393, -1;
	// begin inline asm
	shfl.sync.down.b32 %r374, %r595, %r391, %r368, %r393;
	// end inline asm
	// begin inline asm
	shfl.sync.down.b32 %r379, %r380, %r391, %r368, %r393;
	// end inline asm
	mov.b64 	{%r385, %r390}, %rd279;
	// begin inline asm
	shfl.sync.down.b32 %r384, %r385, %r391, %r368, %r393;
	// end inline asm
	// begin inline asm
	shfl.sync.down.b32 %r389, %r390, %r391, %r368, %r393;
	// end inline asm
	mov.b64 	%rd72, {%r384, %r389};
	add.s32 	%r394, %r349, 2;
	setp.gt.s32 	%p125, %r394, %r368;
	mov.u32 	%r596, %r595;
	mov.u64 	%rd280, %rd279;
	@%p125 bra 	$L__BB6_78;
	setp.lt.s32 	%p126, %r595, %r374;
	mov.u32 	%r596, %r374;
	mov.u64 	%rd280, %rd72;
	@%p126 bra 	$L__BB6_78;
	setp.lt.s32 	%p127, %r374, %r595;
	mov.u32 	%r596, %r595;
	mov.u64 	%rd280, %rd279;
	@%p127 bra 	$L__BB6_78;
	setp.lt.s64 	%p128, %rd279, %rd72;
	selp.b32 	%r596, %r595, %r374, %p128;
	min.s64 	%rd280, %rd279, %rd72;
$L__BB6_78:
	mov.b32 	%r412, 4;
	mov.b32 	%r414, -1;
	// begin inline asm
	shfl.sync.down.b32 %r395, %r596, %r412, %r368, %r414;
	// end inline asm
	// begin inline asm
	shfl.sync.down.b32 %r400, %r401, %r412, %r368, %r414;
	// end inline asm
	mov.b64 	{%r406, %r411}, %rd280;
	// begin inline asm
	shfl.sync.down.b32 %r405, %r406, %r412, %r368, %r414;
	// end inline asm
	// begin inline asm
	shfl.sync.down.b32 %r410, %r411, %r412, %r368, %r414;
	// end inline asm
	mov.b64 	%rd75, {%r405, %r410};
	add.s32 	%r415, %r349, 4;
	setp.gt.s32 	%p129, %r415, %r368;
	mov.u32 	%r597, %r596;
	mov.u64 	%rd281, %rd280;
	@%p129 bra 	$L__BB6_82;
	setp.lt.s32 	%p130, %r596, %r395;
	mov.u32 	%r597, %r395;
	mov.u64 	%rd281, %rd75;
	@%p130 bra 	$L__BB6_82;
	setp.lt.s32 	%p131, %r395, %r596;
	mov.u32 	%r597, %r596;
	mov.u64 	%rd281, %rd280;
	@%p131 bra 	$L__BB6_82;
	setp.lt.s64 	%p132, %rd280, %rd75;
	selp.b32 	%r597, %r596, %r395, %p132;
	min.s64 	%rd281, %rd280, %rd75;
$L__BB6_82:
	mov.b32 	%r433, 8;
	mov.b32 	%r435, -1;
	// begin inline asm
	shfl.sync.down.b32 %r416, %r597, %r433, %r368, %r435;
	// end inline asm
	// begin inline asm
	shfl.sync.down.b32 %r421, %r422, %r433, %r368, %r435;
	// end inline asm
	mov.b64 	{%r427, %r432}, %rd281;
	// begin inline asm
	shfl.sync.down.b32 %r426, %r427, %r433, %r368, %r435;
	// end inline asm
	// begin inline asm
	shfl.sync.down.b32 %r431, %r432, %r433, %r368, %r435;
	// end inline asm
	mov.b64 	%rd78, {%r426, %r431};
	add.s32 	%r436, %r349, 8;
	setp.gt.s32 	%p133, %r436, %r368;
	mov.u32 	%r598, %r597;
	mov.u64 	%rd282, %rd281;
	@%p133 bra 	$L__BB6_86;
	setp.lt.s32 	%p134, %r597, %r416;
	mov.u32 	%r598, %r416;
	mov.u64 	%rd282, %rd78;
	@%p134 bra 	$L__BB6_86;
	setp.lt.s32 	%p135, %r416, %r597;
	mov.u32 	%r598, %r597;
	mov.u64 	%rd282, %rd281;
	@%p135 bra 	$L__BB6_86;
	setp.lt.s64 	%p136, %rd281, %rd78;
	selp.b32 	%r598, %r597, %r416, %p136;
	min.s64 	%rd282, %rd281, %rd78;
$L__BB6_86:
	mov.b32 	%r454, 16;
	mov.b32 	%r456, -1;
	// begin inline asm
	shfl.sync.down.b32 %r437, %r598, %r454, %r368, %r456;
	// end inline asm
	// begin inline asm
	shfl.sync.down.b32 %r442, %r443, %r454, %r368, %r456;
	// end inline asm
	mov.b64 	{%r448, %r453}, %rd282;
	// begin inline asm
	shfl.sync.down.b32 %r447, %r448, %r454, %r368, %r456;
	// end inline asm
	// begin inline asm
	shfl.sync.down.b32 %r452, %r453, %r454, %r368, %r456;
	// end inline asm
	mov.b64 	%rd81, {%r447, %r452};
	add.s32 	%r457, %r349, 16;
	setp.gt.s32 	%p137, %r457, %r368;
	mov.u32 	%r639, %r598;
	mov.u64 	%rd323, %rd282;
	@%p137 bra 	$L__BB6_90;
	setp.lt.s32 	%p138, %r598, %r437;
	mov.u32 	%r639, %r437;
	mov.u64 	%rd323, %rd81;
	@%p138 bra 	$L__BB6_90;
	setp.lt.s32 	%p139, %r437, %r598;
	mov.u32 	%r639, %r598;
	mov.u64 	%rd323, %rd282;
	@%p139 bra 	$L__BB6_90;
	setp.lt.s64 	%p140, %rd282, %rd81;
	selp.b32 	%r639, %r598, %r437, %p140;
	min.s64 	%rd323, %rd282, %rd81;
$L__BB6_90:
	setp.ne.s32 	%p141, %r349, 0;
	@%p141 bra 	$L__BB6_92;
	shr.u32 	%r458, %r4, 1;
	and.b32  	%r459, %r458, 496;
	mov.u32 	%r460, _ZN6thrust24THRUST_300001_SM_1000_NS8cuda_cub4core6detail5shmemE;
	add.s32 	%r461, %r460, %r459;
	st.shared.u32 	[%r461+8], %r639;
	st.shared.u64 	[%r461+16], %rd323;
$L__BB6_92:
	bar.sync 	0;
	setp.ne.s32 	%p142, %r4, 0;
	@%p142 bra 	$L__BB6_208;
	setp.lt.s32 	%p143, %r3, 33;
	mov.u32 	%r600, %r639;
	mov.u64 	%rd284, %rd323;
	@%p143 bra 	$L__BB6_97;
	ld.shared.u32 	%r92, [_ZN6thrust24THRUST_300001_SM_1000_NS8cuda_cub4core6detail5shmemE+24];
	ld.shared.u64 	%rd84, [_ZN6thrust24THRUST_300001_SM_1000_NS8cuda_cub4core6detail5shmemE+32];
	setp.lt.s32 	%p144, %r639, %r92;
	mov.u32 	%r600, %r92;
	mov.u64 	%rd284, %rd84;
	@%p144 bra 	$L__BB6_97;
	setp.lt.s32 	%p145, %r92, %r639;
	mov.u32 	%r600, %r639;
	mov.u64 	%rd284, %rd323;
	@%p145 bra 	$L__BB6_97;
	setp.lt.s64 	%p146, %rd323, %rd84;
	selp.b32 	%r600, %r639, %r92, %p146;
	min.s64 	%rd284, %rd323, %rd84;
$L__BB6_97:
	setp.lt.s32 	%p147, %r3, 65;
	mov.u32 	%r601, %r600;
	mov.u64 	%rd285, %rd284;
	@%p147 bra 	$L__BB6_101;
	ld.shared.u32 	%r95, [_ZN6thrust24THRUST_300001_SM_1000_NS8cuda_cub4core6detail5shmemE+40];
	ld.shared.u64 	%rd87, [_ZN6thrust24THRUST_300001_SM_1000_NS8cuda_cub4core6detail5shmemE+48];
	setp.lt.s32 	%p148, %r600, %r95;
	mov.u32 	%r601, %r95;
	mov.u64 	%rd285, %rd87;
	@%p148 bra 	$L__BB6_101;
	setp.lt.s32 	%p149, %r95, %r600;
	mov.u32 	%r601, %r600;
	mov.u64 	%rd285, %rd284;
	@%p149 bra 	$L__BB6_101;
	setp.lt.s64 	%p150, %rd284, %rd87;
	selp.b32 	%r601, %r600, %r95, %p150;
	min.s64 	%rd285, %rd284, %rd87;
$L__BB6_101:
	setp.lt.s32 	%p151, %r3, 97;
	mov.u32 	%r602, %r601;
	mov.u64 	%rd286, %rd285;
	@%p151 bra 	$L__BB6_105;
	ld.shared.u32 	%r98, [_ZN6thrust24THRUST_300001_SM_1000_NS8cuda_cub4core6detail5shmemE+56];
	ld.shared.u64 	%rd90, [_ZN6thrust24THRUST_300001_SM_1000_NS8cuda_cub4core6detail5shmemE+64];
	setp.lt.s32 	%p152, %r601, %r98;
	mov.u32 	%r602, %r98;
	mov.u64 	%rd286, %rd90;
	@%p152 bra 	$L__BB6_105;
	setp.lt.s32 	%p153, %r98, %r601;
	mov.u32 	%r602, %r601;
	mov.u64 	%rd286, %rd285;
	@%p153 bra 	$L__BB6_105;
	setp.lt.s64 	%p154, %rd285, %rd90;
	selp.b32 	%r602, %r601, %r98, %p154;
	min.s64 	%rd286, %rd285, %rd90;
$L__BB6_105:
	setp.lt.s32 	%p155, %r3, 129;
	mov.u32 	%r603, %r602;
	mov.u64 	%rd287, %rd286;
	@%p155 bra 	$L__BB6_109;
	ld.shared.u32 	%r101, [_ZN6thrust24THRUST_300001_SM_1000_NS8cuda_cub4core6detail5shmemE+72];
	ld.shared.u64 	%rd93, [_ZN6thrust24THRUST_300001_SM_1000_NS8cuda_cub4core6detail5shmemE+80];
	setp.lt.s32 	%p156, %r602, %r101;
	mov.u32 	%r603, %r101;
	mov.u64 	%rd287, %rd93;
	@%p156 bra 	$L__BB6_109;
	setp.lt.s32 	%p157, %r101, %r602;
	mov.u32 	%r603, %r602;
	mov.u64 	%rd287, %rd286;
	@%p157 bra 	$L__BB6_109;
	setp.lt.s64 	%p158, %rd286, %rd93;
	selp.b32 	%r603, %r602, %r101, %p158;
	min.s64 	%rd287, %rd286, %rd93;
$L__BB6_109:
	setp.lt.s32 	%p159, %r3, 161;
	mov.u32 	%r604, %r603;
	mov.u64 	%rd288, %rd287;
	@%p159 bra 	$L__BB6_113;
	ld.shared.u32 	%r104, [_ZN6thrust24THRUST_300001_SM_1000_NS8cuda_cub4core6detail5shmemE+88];
	ld.shared.u64 	%rd96, [_ZN6thrust24THRUST_300001_SM_1000_NS8cuda_cub4core6detail5shmemE+96];
	setp.lt.s32 	%p160, %r603, %r104;
	mov.u32 	%r604, %r104;
	mov.u64 	%rd288, %rd96;
	@%p160 bra 	$L__BB6_113;
	setp.lt.s32 	%p161, %r104, %r603;
	mov.u32 	%r604, %r603;
	mov.u64 	%rd288, %rd287;
	@%p161 bra 	$L__BB6_113;
	setp.lt.s64 	%p162, %rd287, %rd96;
	selp.b32 	%r604, %r603, %r104, %p162;
	min.s64 	%rd288, %rd287, %rd96;
$L__BB6_113:
	setp.lt.s32 	%p163, %r3, 193;
	mov.u32 	%r605, %r604;
	mov.u64 	%rd289, %rd288;
	@%p163 bra 	$L__BB6_117;
	ld.shared.u32 	%r107, [_ZN6thrust24THRUST_300001_SM_1000_NS8cuda_cub4core6detail5shmemE+104];
	ld.shared.u64 	%rd99, [_ZN6thrust24THRUST_300001_SM_1000_NS8cuda_cub4core6detail5shmemE+112];
	setp.lt.s32 	%p164, %r604, %r107;
	mov.u32 	%r605, %r107;
	mov.u64 	%rd289, %rd99;
	@%p164 bra 	$L__BB6_117;
	setp.lt.s32 	%p165, %r107, %r604;
	mov.u32 	%r605, %r604;
	mov.u64 	%rd289, %rd288;
	@%p165 bra 	$L__BB6_117;
	setp.lt.s64 	%p166, %rd288, %rd99;
	selp.b32 	%r605, %r604, %r107, %p166;
	min.s64 	%rd289, %rd288, %rd99;
$L__BB6_117:
	setp.lt.s32 	%p167, %r3, 225;
	mov.u32 	%r639, %r605;
	mov.u64 	%rd323, %rd289;
	@%p167 bra 	$L__BB6_208;
	ld.shared.u32 	%r110, [_ZN6thrust24THRUST_300001_SM_1000_NS8cuda_cub4core6detail5shmemE+120];
	ld.shared.u64 	%rd102, [_ZN6thrust24THRUST_300001_SM_1000_NS8cuda_cub4core6detail5shmemE+128];
	setp.lt.s32 	%p168, %r605, %r110;
	mov.u32 	%r639, %r110;
	mov.u64 	%rd323, %rd102;
	@%p168 bra 	$L__BB6_208;
	setp.lt.s32 	%p169, %r110, %r605;
	mov.u32 	%r639, %r605;
	mov.u64 	%rd323, %rd289;
	@%p169 bra 	$L__BB6_208;
	setp.lt.s64 	%p170, %rd289, %rd102;
	selp.b32 	%r639, %r605, %r110, %p170;
	min.s64 	%rd323, %rd289, %rd102;
	bra.uni 	$L__BB6_208;
$L__BB6_121:
	mov.u32 	%r112, %tid.x;
	add.s64 	%rd104, %rd196, %rd4;
	cvt.u64.u32 	%rd105, %r112;
	add.s64 	%rd201, %rd105, %rd4;
	cvta.to.global.u64 	%rd202, %rd195;
	shl.b64 	%rd203, %rd201, 2;
	add.s64 	%rd204, %rd202, %rd203;
	ld.global.u32 	%r205, [%rd204];
	add.s32 	%r206, %r112, 256;
	cvt.u64.u32 	%rd205, %r206;
	ld.global.u32 	%r207, [%rd204+1024];
	add.s32 	%r208, %r112, 512;
	cvt.u64.u32 	%rd206, %r208;
	ld.global.u32 	%r209, [%rd204+2048];
	add.s32 	%r210, %r112, 768;
	cvt.u64.u32 	%rd207, %r210;
	ld.global.u32 	%r211, [%rd204+3072];
	or.b32  	%r212, %r112, 1024;
	cvt.u64.u32 	%rd106, %r212;
	add.s64 	%rd311, %rd104, %rd106;
	ld.global.u32 	%r627, [%rd204+4096];
	setp.lt.s32 	%p2, %r205, %r207;
	max.s32 	%r213, %r205, %r207;
	selp.b64 	%rd208, %rd205, %rd105, %p2;
	setp.lt.s32 	%p3, %r213, %r209;
	max.s32 	%r214, %r213, %r209;
	selp.b64 	%rd209, %rd206, %rd208, %p3;
	setp.lt.s32 	%p4, %r214, %r211;
	max.s32 	%r114, %r214, %r211;
	selp.b64 	%rd108, %rd207, %rd209, %p4;
	setp.lt.s32 	%p5, %r114, %r627;
	@%p5 bra 	$L__BB6_123;
	setp.lt.s32 	%p6, %r627, %r114;
	setp.lt.u64 	%p7, %rd108, %rd106;
	or.pred  	%p8, %p6, %p7;
	selp.b32 	%r627, %r114, %r627, %p8;
	add.s64 	%rd210, %rd104, %rd108;
	selp.b64 	%rd311, %rd210, %rd311, %p8;
$L__BB6_123:
	setp.le.u64 	%p9, %rd198, %rd5;
	@%p9 bra 	$L__BB6_164;
	setp.ne.s32 	%p10, %r112, 0;
	@%p10 bra 	$L__BB6_126;
	atom.global.add.u64 	%rd211, [%rd1+8], 1280;
	add.s64 	%rd212, %rd211, %rd5;
	st.shared.u64 	[_ZN6thrust24THRUST_300001_SM_1000_NS8cuda_cub4core6detail5shmemE+152], %rd212;
$L__BB6_126:
	bar.sync 	0;
	ld.shared.u64 	%rd299, [_ZN6thrust24THRUST_300001_SM_1000_NS8cuda_cub4core6detail5shmemE+152];
	add.s64 	%rd213, %rd299, 1280;
	setp.gt.s64 	%p11, %rd213, %rd198;
	@%p11 bra 	$L__BB6_141;
	mov.u32 	%r607, %r627;
	mov.u64 	%rd292, %rd311;
$L__BB6_128:
	add.s64 	%rd214, %rd299, %rd105;
	cvta.to.global.u64 	%rd215, %rd195;
	shl.b64 	%rd216, %rd214, 2;
	add.s64 	%rd217, %rd215, %rd216;
	add.s64 	%rd293, %rd214, %rd196;
	ld.global.u32 	%r608, [%rd217];
	add.s64 	%rd294, %rd293, 256;
	ld.global.u32 	%r609, [%rd217+1024];
	add.s64 	%rd295, %rd293, 512;
	ld.global.u32 	%r610, [%rd217+2048];
	add.s64 	%rd296, %rd293, 768;
	ld.global.u32 	%r611, [%rd217+3072];
	add.s64 	%rd311, %rd293, 1024;
	ld.global.u32 	%r627, [%rd217+4096];
	setp.lt.s32 	%p12, %r607, %r608;
	@%p12 bra 	$L__BB6_130;
	setp.lt.s32 	%p13, %r608, %r607;
	setp.lt.s64 	%p14, %rd292, %rd293;
	or.pred  	%p15, %p13, %p14;
	selp.b32 	%r608, %r607, %r608, %p15;
	selp.b64 	%rd293, %rd292, %rd293, %p15;
$L__BB6_130:
	setp.lt.s32 	%p16, %r608, %r609;
	@%p16 bra 	$L__BB6_132;
	setp.lt.s32 	%p17, %r609, %r608;
	setp.lt.s64 	%p18, %rd293, %rd294;
	or.pred  	%p19, %p17, %p18;
	selp.b32 	%r609, %r608, %r609, %p19;
	selp.b64 	%rd294, %rd293, %rd294, %p19;
$L__BB6_132:
	setp.lt.s32 	%p20, %r609, %r610;
	@%p20 bra 	$L__BB6_134;
	setp.lt.s32 	%p21, %r610, %r609;
	setp.lt.s64 	%p22, %rd294, %rd295;
	or.pred  	%p23, %p21, %p22;
	selp.b32 	%r610, %r609, %r610, %p23;
	selp.b64 	%rd295, %rd294, %rd295, %p23;
$L__BB6_134:
	setp.lt.s32 	%p24, %r610, %r611;
	@%p24 bra 	$L__BB6_136;
	setp.lt.s32 	%p25, %r611, %r610;
	setp.lt.s64 	%p26, %rd295, %rd296;
	or.pred  	%p27, %p25, %p26;
	selp.b32 	%r611, %r610, %r611, %p27;
	selp.b64 	%rd296, %rd295, %rd296, %p27;
$L__BB6_136:
	setp.lt.s32 	%p28, %r611, %r627;
	@%p28 bra 	$L__BB6_138;
	setp.lt.s32 	%p29, %r627, %r611;
	setp.lt.s64 	%p30, %rd296, %rd311;
	or.pred  	%p31, %p29, %p30;
	selp.b32 	%r627, %r611, %r627, %p31;
	selp.b64 	%rd311, %rd296, %rd311, %p31;
$L__BB6_138:
	setp.ne.s32 	%p32, %r112, 0;
	bar.sync 	0;
	@%p32 bra 	$L__BB6_140;
	atom.global.add.u64 	%rd218, [%rd1+8], 1280;
	add.s64 	%rd219, %rd218, %rd5;
	st.shared.u64 	[_ZN6thrust24THRUST_300001_SM_1000_NS8cuda_cub4core6detail5shmemE+152], %rd219;
$L__BB6_140:
	bar.sync 	0;
	ld.shared.u64 	%rd299, [_ZN6thrust24THRUST_300001_SM_1000_NS8cuda_cub4core6detail5shmemE+152];
	add.s64 	%rd220, %rd299, 1280;
	setp.le.s64 	%p33, %rd220, %rd198;
	mov.u32 	%r607, %r627;
	mov.u64 	%rd292, %rd311;
	@%p33 bra 	$L__BB6_128;
$L__BB6_141:
	setp.le.s64 	%p34, %rd198, %rd299;
	@%p34 bra 	$L__BB6_164;
	cvt.u32.u64 	%r215, %rd299;
	cvt.u32.u64 	%r216, %rd198;
	sub.s32 	%r134, %r216, %r215;
	setp.ge.s32 	%p35, %r112, %r134;
	@%p35 bra 	$L__BB6_164;
	cvta.to.global.u64 	%rd132, %rd195;
	not.b32 	%r219, %r112;
	add.s32 	%r220, %r219, %r216;
	sub.s32 	%r135, %r220, %r215;
	and.b32  	%r222, %r135, 768;
	setp.eq.s32 	%p36, %r222, 768;
	mov.u32 	%r618, %r112;
	@%p36 bra 	$L__BB6_149;
	add.s64 	%rd222, %rd299, %rd105;
	add.s64 	%rd301, %rd222, %rd196;
	shl.b64 	%rd223, %rd222, 2;
	add.s64 	%rd300, %rd132, %rd223;
	shr.u32 	%r223, %r135, 8;
	add.s32 	%r224, %r223, 1;
	and.b32  	%r225, %r224, 3;
	neg.s32 	%r614, %r225;
	mov.u32 	%r618, %r112;
$L__BB6_145:
	.pragma "nounroll";
	mov.u64 	%rd137, %rd311;
	mov.u32 	%r139, %r627;
	ld.global.u32 	%r140, [%rd300];
	setp.lt.s32 	%p37, %r139, %r140;
	mov.u32 	%r627, %r140;
	mov.u64 	%rd311, %rd301;
	@%p37 bra 	$L__BB6_148;
	setp.lt.s32 	%p38, %r140, %r139;
	mov.u32 	%r627, %r139;
	mov.u64 	%rd311, %rd137;
	@%p38 bra 	$L__BB6_148;
	setp.lt.s64 	%p39, %rd137, %rd301;
	selp.b32 	%r627, %r139, %r140, %p39;
	min.s64 	%rd311, %rd137, %rd301;
$L__BB6_148:
	add.s32 	%r618, %r618, 256;
	add.s64 	%rd301, %rd301, 256;
	add.s64 	%rd300, %rd300, 1024;
	add.s32 	%r614, %r614, 1;
	setp.ne.s32 	%p40, %r614, 0;
	@%p40 bra 	$L__BB6_145;
$L__BB6_149:
	setp.lt.u32 	%p41, %r135, 768;
	@%p41 bra 	$L__BB6_164;
	add.s32 	%r621, %r618, 512;
$L__BB6_151:
	mov.u32 	%r149, %r621;
	add.s32 	%r226, %r149, -512;
	cvt.u64.u32 	%rd224, %r226;
	add.s64 	%rd225, %rd299, %rd224;
	shl.b64 	%rd226, %rd225, 2;
	add.s64 	%rd145, %rd132, %rd226;
	add.s64 	%rd146, %rd225, %rd196;
	ld.global.u32 	%r151, [%rd145];
	setp.lt.s32 	%p42, %r627, %r151;
	mov.u32 	%r623, %r151;
	mov.u64 	%rd307, %rd146;
	@%p42 bra 	$L__BB6_154;
	setp.lt.s32 	%p43, %r151, %r627;
	mov.u32 	%r623, %r627;
	mov.u64 	%rd307, %rd311;
	@%p43 bra 	$L__BB6_154;
	setp.lt.s64 	%p44, %rd311, %rd146;
	selp.b32 	%r623, %r627, %r151, %p44;
	min.s64 	%rd307, %rd311, %rd146;
$L__BB6_154:
	add.s32 	%r227, %r149, -256;
	cvt.u64.u32 	%rd227, %r227;
	add.s64 	%rd228, %rd299, %rd227;
	add.s64 	%rd149, %rd228, %rd196;
	ld.global.u32 	%r154, [%rd145+1024];
	setp.lt.s32 	%p45, %r623, %r154;
	mov.u32 	%r624, %r154;
	mov.u64 	%rd308, %rd149;
	@%p45 bra 	$L__BB6_157;
	setp.lt.s32 	%p46, %r154, %r623;
	mov.u32 	%r624, %r623;
	mov.u64 	%rd308, %rd307;
	@%p46 bra 	$L__BB6_157;
	setp.lt.s64 	%p47, %rd307, %rd149;
	selp.b32 	%r624, %r623, %r154, %p47;
	min.s64 	%rd308, %rd307, %rd149;
$L__BB6_157:
	cvt.u64.u32 	%rd229, %r149;
	add.s64 	%rd230, %rd299, %rd229;
	add.s64 	%rd152, %rd230, %rd196;
	ld.global.u32 	%r157, [%rd145+2048];
	setp.lt.s32 	%p48, %r624, %r157;
	mov.u32 	%r625, %r157;
	mov.u64 	%rd309, %rd152;
	@%p48 bra 	$L__BB6_160;
	setp.lt.s32 	%p49, %r157, %r624;
	mov.u32 	%r625, %r624;
	mov.u64 	%rd309, %rd308;
	@%p49 bra 	$L__BB6_160;
	setp.lt.s64 	%p50, %rd308, %rd152;
	selp.b32 	%r625, %r624, %r157, %p50;
	min.s64 	%rd309, %rd308, %rd152;
$L__BB6_160:
	add.s32 	%r228, %r149, 256;
	cvt.u64.u32 	%rd231, %r228;
	add.s64 	%rd232, %rd299, %rd231;
	add.s64 	%rd155, %rd232, %rd196;
	ld.global.u32 	%r160, [%rd145+3072];
	setp.lt.s32 	%p51, %r625, %r160;
	mov.u32 	%r627, %r160;
	mov.u64 	%rd311, %rd155;
	@%p51 bra 	$L__BB6_163;
	setp.lt.s32 	%p52, %r160, %r625;
	mov.u32 	%r627, %r625;
	mov.u64 	%rd311, %rd309;
	@%p52 bra 	$L__BB6_163;
	setp.lt.s64 	%p53, %rd309, %rd155;
	selp.b32 	%r627, %r625, %r160, %p53;
	min.s64 	%rd311, %rd309, %rd155;
$L__BB6_163:
	add.s32 	%r621, %r149, 1024;
	add.s32 	%r229, %r149, 512;
	setp.lt.s32 	%p54, %r229, %r134;
	@%p54 bra 	$L__BB6_151;
$L__BB6_164:
	// begin inline asm
	mov.u32 %r230, %laneid;
	// end inline asm
	mov.b32 	%r248, 1;
	mov.b32 	%r249, 31;
	mov.b32 	%r250, -1;
	// begin inline asm
	shfl.sync.down.b32 %r231, %r627, %r248, %r249, %r250;
	// end inline asm
	// begin inline asm
	shfl.sync.down.b32 %r236, %r237, %r248, %r249, %r250;
	// end inline asm
	mov.b64 	{%r242, %r247}, %rd311;
	// begin inline asm
	shfl.sync.down.b32 %r241, %r242, %r248, %r249, %r250;
	// end inline asm
	// begin inline asm
	shfl.sync.down.b32 %r246, %r247, %r248, %r249, %r250;
	// end inline asm
	mov.b64 	%rd159, {%r241, %r246};
	setp.gt.s32 	%p55, %r230, 30;
	mov.u32 	%r628, %r627;
	mov.u64 	%rd312, %rd311;
	@%p55 bra 	$L__BB6_168;
	setp.lt.s32 	%p56, %r627, %r231;
	mov.u32 	%r628, %r231;
	mov.u64 	%rd312, %rd159;
	@%p56 bra 	$L__BB6_168;
	setp.lt.s32 	%p57, %r231, %r627;
	mov.u32 	%r628, %r627;
	mov.u64 	%rd312, %rd311;
	@%p57 bra 	$L__BB6_168;
	setp.lt.s64 	%p58, %rd311, %rd159;
	selp.b32 	%r628, %r627, %r231, %p58;
	min.s64 	%rd312, %rd311, %rd159;
$L__BB6_168:
	mov.b32 	%r268, 2;
	mov.b32 	%r269, 31;
	mov.b32 	%r270, -1;
	// begin inline asm
	shfl.sync.down.b32 %r251, %r628, %r268, %r269, %r270;
	// end inline asm
	// begin inline asm
	shfl.sync.down.b32 %r256, %r257, %r268, %r269, %r270;
	// end inline asm
	mov.b64 	{%r262, %r267}, %rd312;
	// begin inline asm
	shfl.sync.down.b32 %r261, %r262, %r268, %r269, %r270;
	// end inline asm
	// begin inline asm
	shfl.sync.down.b32 %r266, %r267, %r268, %r269, %r270;
	// end inline asm
	mov.b64 	%rd162, {%r261, %r266};
	setp.gt.s32 	%p59, %r230, 29;
	mov.u32 	%r629, %r628;
	mov.u64 	%rd313, %rd312;
	@%p59 bra 	$L__BB6_172;
	setp.lt.s32 	%p60, %r628, %r251;
	mov.u32 	%r629, %r251;
	mov.u64 	%rd313, %rd162;
	@%p60 bra 	$L__BB6_172;
	setp.lt.s32 	%p61, %r251, %r628;
	mov.u32 	%r629, %r628;
	mov.u64 	%rd313, %rd312;
	@%p61 bra 	$L__BB6_172;
	setp.lt.s64 	%p62, %rd312, %rd162;
	selp.b32 	%r629, %r628, %r251, %p62;
	min.s64 	%rd313, %rd312, %rd162;
$L__BB6_172:
	mov.b32 	%r288, 4;
	mov.b32 	%r289, 31;
	mov.b32 	%r290, -1;
	// begin inline asm
	shfl.sync.down.b32 %r271, %r629, %r288, %r289, %r290;
	// end inline asm
	// begin inline asm
	shfl.sync.down.b32 %r276, %r277, %r288, %r289, %r290;
	// end inline asm
	mov.b64 	{%r282, %r287}, %rd313;
	// begin inline asm
	shfl.sync.down.b32 %r281, %r282, %r288, %r289, %r290;
	// end inline asm
	// begin inline asm
	shfl.sync.down.b32 %r286, %r287, %r288, %r289, %r290;
	// end inline asm
	mov.b64 	%rd165, {%r281, %r286};
	setp.gt.s32 	%p63, %r230, 27;
	mov.u32 	%r630, %r629;
	mov.u64 	%rd314, %rd313;
	@%p63 bra 	$L__BB6_176;
	setp.lt.s32 	%p64, %r629, %r271;
	mov.u32 	%r630, %r271;
	mov.u64 	%rd314, %rd165;
	@%p64 bra 	$L__BB6_176;
	setp.lt.s32 	%p65, %r271, %r629;
	mov.u32 	%r630, %r629;
	mov.u64 	%rd314, %rd313;
	@%p65 bra 	$L__BB6_176;
	setp.lt.s64 	%p66, %rd313, %rd165;
	selp.b32 	%r630, %r629, %r271, %p66;
	min.s64 	%rd314, %rd313, %rd165;
$L__BB6_176:
	mov.b32 	%r308, 8;
	mov.b32 	%r309, 31;
	mov.b32 	%r310, -1;
	// begin inline asm
	shfl.sync.down.b32 %r291, %r630, %r308, %r309, %r310;
	// end inline asm
	// begin inline asm
	shfl.sync.down.b32 %r296, %r297, %r308, %r309, %r310;
	// end inline asm
	mov.b64 	{%r302, %r307}, %rd314;
	// begin inline asm
	shfl.sync.down.b32 %r301, %r302, %r308, %r309, %r310;
	// end inline asm
	// begin inline asm
	shfl.sync.down.b32 %r306, %r307, %r308, %r309, %r310;
	// end inline asm
	mov.b64 	%rd168, {%r301, %r306};
	setp.gt.s32 	%p67, %r230, 23;
	mov.u32 	%r631, %r630;
	mov.u64 	%rd315, %rd314;
	@%p67 bra 	$L__BB6_180;
	setp.lt.s32 	%p68, %r630, %r291;
	mov.u32 	%r631, %r291;
	mov.u64 	%rd315, %rd168;
	@%p68 bra 	$L__BB6_180;
	setp.lt.s32 	%p69, %r291, %r630;
	mov.u32 	%r631, %r630;
	mov.u64 	%rd315, %rd314;
	@%p69 bra 	$L__BB6_180;
	setp.lt.s64 	%p70, %rd314, %rd168;
	selp.b32 	%r631, %r630, %r291, %p70;
	min.s64 	%rd315, %rd314, %rd168;
$L__BB6_180:
	mov.b32 	%r328, 16;
	mov.b32 	%r329, 31;
	mov.b32 	%r330, -1;
	// begin inline asm
	shfl.sync.down.b32 %r311, %r631, %r328, %r329, %r330;
	// end inline asm
	// begin inline asm
	shfl.sync.down.b32 %r316, %r317, %r328, %r329, %r330;
	// end inline asm
	mov.b64 	{%r322, %r327}, %rd315;
	// begin inline asm
	shfl.sync.down.b32 %r321, %r322, %r328, %r329, %r330;
	// end inline asm
	// begin inline asm
	shfl.sync.down.b32 %r326, %r327, %r328, %r329, %r330;
	// end inline asm
	mov.b64 	%rd171, {%r321, %r326};
	setp.gt.s32 	%p71, %r230, 15;
	mov.u32 	%r639, %r631;
	mov.u64 	%rd323, %rd315;
	@%p71 bra 	$L__BB6_184;
	setp.lt.s32 	%p72, %r631, %r311;
	mov.u32 	%r639, %r311;
	mov.u64 	%rd323, %rd171;
	@%p72 bra 	$L__BB6_184;
	setp.lt.s32 	%p73, %r311, %r631;
	mov.u32 	%r639, %r631;
	mov.u64 	%rd323, %rd315;
	@%p73 bra 	$L__BB6_184;
	setp.lt.s64 	%p74, %rd315, %rd171;
	selp.b32 	%r639, %r631, %r311, %p74;
	min.s64 	%rd323, %rd315, %rd171;
$L__BB6_184:
	setp.ne.s32 	%p75, %r230, 0;
	@%p75 bra 	$L__BB6_186;
	shr.u32 	%r331, %r112, 1;
	and.b32  	%r332, %r331, 496;
	mov.u32 	%r333, _ZN6thrust24THRUST_300001_SM_1000_NS8cuda_cub4core6detail5shmemE;
	add.s32 	%r334, %r333, %r332;
	st.shared.u32 	[%r334+8], %r639;
	st.shared.u64 	[%r334+16], %rd323;
$L__BB6_186:
	bar.sync 	0;
	setp.ne.s32 	%p76, %r112, 0;
	@%p76 bra 	$L__BB6_208;
	ld.shared.u32 	%r181, [_ZN6thrust24THRUST_300001_SM_1000_NS8cuda_cub4core6detail5shmemE+24];
	ld.shared.u64 	%rd174, [_ZN6thrust24THRUST_300001_SM_1000_NS8cuda_cub4core6detail5shmemE+32];
	setp.lt.s32 	%p77, %r639, %r181;
	mov.u32 	%r633, %r181;
	mov.u64 	%rd317, %rd174;
	@%p77 bra 	$L__BB6_190;
	setp.lt.s32 	%p78, %r181, %r639;
	mov.u32 	%r633, %r639;
	mov.u64 	%rd317, %rd323;
	@%p78 bra 	$L__BB6_190;
	setp.lt.s64 	%p79, %rd323, %rd174;
	selp.b32 	%r633, %r639, %r181, %p79;
	min.s64 	%rd317, %rd323, %rd174;
$L__BB6_190:
	ld.shared.u32 	%r184, [_ZN6thrust24THRUST_300001_SM_1000_NS8cuda_cub4core6detail5shmemE+40];
	ld.shared.u64 	%rd177, [_ZN6thrust24THRUST_300001_SM_1000_NS8cuda_cub4core6detail5shmemE+48];
	setp.lt.s32 	%p80, %r633, %r184;
	mov.u32 	%r634, %r184;
	mov.u64 	%rd318, %rd177;
	@%p80 bra 	$L__BB6_193;
	setp.lt.s32 	%p81, %r184, %r633;
	mov.u32 	%r634, %r633;
	mov.u64 	%rd318, %rd317;
	@%p81 bra 	$L__BB6_193;
	setp.lt.s64 	%p82, %rd317, %rd177;
	selp.b32 	%r634, %r633, %r184, %p82;
	min.s64 	%rd318, %rd317, %rd177;
$L__BB6_193:
	ld.shared.u32 	%r187, [_ZN6thrust24THRUST_300001_SM_1000_NS8cuda_cub4core6detail5shmemE+56];
	ld.shared.u64 	%rd180, [_ZN6thrust24THRUST_300001_SM_1000_NS8cuda_cub4core6detail5shmemE+64];
	setp.lt.s32 	%p83, %r634, %r187;
	mov.u32 	%r635, %r187;
	mov.u64 	%rd319, %rd180;
	@%p83 bra 	$L__BB6_196;
	setp.lt.s32 	%p84, %r187, %r634;
	mov.u32 	%r635, %r634;
	mov.u64 	%rd319, %rd318;
	@%p84 bra 	$L__BB6_196;
	setp.lt.s64 	%p85, %rd318, %rd180;
	selp.b32 	%r635, %r634, %r187, %p85;
	min.s64 	%rd319, %rd318, %rd180;
$L__BB6_196:
	ld.shared.u32 	%r190, [_ZN6thrust24THRUST_300001_SM_1000_NS8cuda_cub4core6detail5shmemE+72];
	ld.shared.u64 	%rd183, [_ZN6thrust24THRUST_300001_SM_1000_NS8cuda_cub4core6detail5shmemE+80];
	setp.lt.s32 	%p86, %r635, %r190;
	mov.u32 	%r636, %r190;
	mov.u64 	%rd320, %rd183;
	@%p86 bra 	$L__BB6_199;
	setp.lt.s32 	%p87, %r190, %r635;
	mov.u32 	%r636, %r635;
	mov.u64 	%rd320, %rd319;
	@%p87 bra 	$L__BB6_199;
	setp.lt.s64 	%p88, %rd319, %rd183;
	selp.b32 	%r636, %r635, %r190, %p88;
	min.s64 	%rd320, %rd319, %rd183;
$L__BB6_199:
	ld.shared.u32 	%r193, [_ZN6thrust24THRUST_300001_SM_1000_NS8cuda_cub4core6detail5shmemE+88];
	ld.shared.u64 	%rd186, [_ZN6thrust24THRUST_300001_SM_1000_NS8cuda_cub4core6detail5shmemE+96];
	setp.lt.s32 	%p89, %r636, %r193;
	mov.u32 	%r637, %r193;
	mov.u64 	%rd321, %rd186;
	@%p89 bra 	$L__BB6_202;
	setp.lt.s32 	%p90, %r193, %r636;
	mov.u32 	%r637, %r636;
	mov.u64 	%rd321, %rd320;
	@%p90 bra 	$L__BB6_202;
	setp.lt.s64 	%p91, %rd320, %rd186;
	selp.b32 	%r637, %r636, %r193, %p91;
	min.s64 	%rd321, %rd320, %rd186;
$L__BB6_202:
	ld.shared.u32 	%r196, [_ZN6thrust24THRUST_300001_SM_1000_NS8cuda_cub4core6detail5shmemE+104];
	ld.shared.u64 	%rd189, [_ZN6thrust24THRUST_300001_SM_1000_NS8cuda_cub4core6detail5shmemE+112];
	setp.lt.s32 	%p92, %r637, %r196;
	mov.u32 	%r638, %r196;
	mov.u64 	%rd322, %rd189;
	@%p92 bra 	$L__BB6_205;
	setp.lt.s32 	%p93, %r196, %r637;
	mov.u32 	%r638, %r637;
	mov.u64 	%rd322, %rd321;
	@%p93 bra 	$L__BB6_205;
	setp.lt.s64 	%p94, %rd321, %rd189;
	selp.b32 	%r638, %r637, %r196, %p94;
	min.s64 	%rd322, %rd321, %rd189;
$L__BB6_205:
	ld.shared.u32 	%r199, [_ZN6thrust24THRUST_300001_SM_1000_NS8cuda_cub4core6detail5shmemE+120];
	ld.shared.u64 	%rd192, [_ZN6thrust24THRUST_300001_SM_1000_NS8cuda_cub4core6detail5shmemE+128];
	setp.lt.s32 	%p95, %r638, %r199;
	mov.u32 	%r639, %r199;
	mov.u64 	%rd323, %rd192;
	@%p95 bra 	$L__BB6_208;
	setp.lt.s32 	%p96, %r199, %r638;
	mov.u32 	%r639, %r638;
	mov.u64 	%rd323, %rd322;
	@%p96 bra 	$L__BB6_208;
	setp.lt.s64 	%p97, %rd322, %rd192;
	selp.b32 	%r639, %r638, %r199, %p97;
	min.s64 	%rd323, %rd322, %rd192;
$L__BB6_208:
	mov.u32 	%r567, %tid.x;
	setp.ne.s32 	%p214, %r567, 0;
	@%p214 bra 	$L__BB6_210;
	ld.param.u64 	%rd254, [_ZN6thrust24THRUST_300001_SM_1000_NS8cuda_cub4core6detail13_kernel_agentINS1_8__reduce11ReduceAgentINS0_12zip_iteratorIN4cuda3std3__45tupleIJNS0_6detail15normal_iteratorINS0_10device_ptrIiEEEENS0_17counting_iteratorIlNS0_11use_defaultESI_SI_EEEEEEEPNSB_IJilEEESM_lNS1_9__extrema9arg_max_fIilNSA_4lessIiEEEEEEJSL_SN_lN3cub18CUB_300001_SM_100013GridEvenShareIlEENSV_9GridQueueIyEESS_EEEvDpT0__param_1];
	cvta.to.global.u64 	%rd251, %rd254;
	mul.wide.u32 	%rd252, %r1, 16;
	add.s64 	%rd253, %rd251, %rd252;
	st.global.u32 	[%rd253], %r639;
	st.global.u64 	[%rd253+8], %rd323;
$L__BB6_210:
	ret;

}
	// .globl	_ZN6thrust24THRUST_300001_SM_1000_NS8cuda_cub4core6detail13_kernel_agentINS1_8__reduce10DrainAgentIlEEJN3cub18CUB_300001_SM_10009GridQueueIyEElEEEvDpT0_
.visible .entry _ZN6thrust24THRUST_300001_SM_1000_NS8cuda_cub4core6detail13_kernel_agentINS1_8__reduce10DrainAgentIlEEJN3cub18CUB_300001_SM_10009GridQueueIyEElEEEvDpT0_(
	.param .align 8 .b8 _ZN6thrust24THRUST_300001_SM_1000_NS8cuda_cub4core6detail13_kernel_agentINS1_8__reduce10DrainAgentIlEEJN3cub18CUB_300001_SM_10009GridQueueIyEElEEEvDpT0__param_0[8],
	.param .u64 _ZN6thrust24THRUST_300001_SM_1000_NS8cuda_cub4core6detail13_kernel_agentINS1_8__reduce10DrainAgentIlEEJN3cub18CUB_300001_SM_10009GridQueueIyEElEEEvDpT0__param_1
)
.maxntid 1
{
	.reg .b64 	%rd<5>;

	ld.param.u64 	%rd1, [_ZN6thrust24THRUST_300001_SM_1000_NS8cuda_cub4core6detail13_kernel_agentINS1_8__reduce10DrainAgentIlEEJN3cub18CUB_300001_SM_10009GridQueueIyEElEEEvDpT0__param_0];
	ld.param.u64 	%rd2, [_ZN6thrust24THRUST_300001_SM_1000_NS8cuda_cub4core6detail13_kernel_agentINS1_8__reduce10DrainAgentIlEEJN3cub18CUB_300001_SM_10009GridQueueIyEElEEEvDpT0__param_1];
	cvta.to.global.u64 	%rd3, %rd1;
	st.global.u64 	[%rd3], %rd2;
	mov.b64 	%rd4, 0;
	st.global.u64 	[%rd3+8], %rd4;
	ret;

}
	// .globl	_ZN6thrust24THRUST_300001_SM_1000_NS8cuda_cub4core6detail13_kernel_agentINS1_8__reduce11ReduceAgentIPN4cuda3std3__45tupleIJilEEESC_SB_lNS1_9__extrema9arg_max_fIilNS9_4lessIiEEEEEEJSC_SC_iSH_EEEvDpT0_
.visible .entry _ZN6thrust24THRUST_300001_SM_1000_NS8cuda_cub4core6detail13_kernel_agentINS1_8__reduce11ReduceAgentIPN4cuda3std3__45tupleIJilEEESC_SB_lNS1_9__extrema9arg_max_fIilNS9_4lessIiEEEEEEJSC_SC_iSH_EEEvDpT0_(
	.param .u64 .ptr .align 1 _ZN6thrust24THRUST_300001_SM_1000_NS8cuda_cub4core6detail13_kernel_agentINS1_8__reduce11ReduceAgentIPN4cuda3std3__45tupleIJilEEESC_SB_lNS1_9__extrema9arg_max_fIilNS9_4lessIiEEEEEEJSC_SC_iSH_EEEvDpT0__param_0,
	.param .u64 .ptr .align 1 _ZN6thrust24THRUST_300001_SM_1000_NS8cuda_cub4core6detail13_kernel_agentINS1_8__reduce11ReduceAgentIPN4cuda3std3__45tupleIJilEEESC_SB_lNS1_9__extrema9arg_max_fIilNS9_4lessIiEEEEEEJSC_SC_iSH_EEEvDpT0__param_1,
	.param .u32 _ZN6thrust24THRUST_300001_SM_1000_NS8cuda_cub4core6detail13_kernel_agentINS1_8__reduce11ReduceAgentIPN4cuda3std3__45tupleIJilEEESC_SB_lNS1_9__extrema9arg_max_fIilNS9_4lessIiEEEEEEJSC_SC_iSH_EEEvDpT0__param_2,
	.param .align 1 .b8 _ZN6thrust24THRUST_300001_SM_1000_NS8cuda_cub4core6detail13_kernel_agentINS1_8__reduce11ReduceAgentIPN4cuda3std3__45tupleIJilEEESC_SB_lNS1_9__extrema9arg_max_fIilNS9_4lessIiEEEEEEJSC_SC_iSH_EEEvDpT0__param_3[1]
)
.maxntid 256
{
	.reg .pred 	%p<264>;
	.reg .b32 	%r<666>;
	.reg .b64 	%rd<487>;

	ld.param.u32 	%r239, [_ZN6thrust24THRUST_300001_SM_1000_NS8cuda_cub4core6detail13_kernel_agentINS1_8__reduce11ReduceAgentIPN4cuda3std3__45tupleIJilEEESC_SB_lNS1_9__extrema9arg_max_fIilNS9_4lessIiEEEEEEJSC_SC_iSH_EEEvDpT0__param_2];
	cvt.s64.s32 	%rd1, %r239;
	setp.eq.s32 	%p1, %r239, 0;
	@%p1 bra 	$L__BB8_234;
	setp.gt.s32 	%p2, %r239, 1279;
	@%p2 bra 	$L__BB8_121;
	mov.u32 	%r1, %tid.x;
	setp.ge.s32 	%p147, %r1, %r239;
	mov.b32 	%r593, 0;
	mov.b64 	%rd410, 0;
	mov.u32 	%r585, %r1;
	@%p147 bra 	$L__BB8_4;
	ld.param.u64 	%rd396, [_ZN6thrust24THRUST_300001_SM_1000_NS8cuda_cub4core6detail13_kernel_agentINS1_8__reduce11ReduceAgentIPN4cuda3std3__45tupleIJilEEESC_SB_lNS1_9__extrema9arg_max_fIilNS9_4lessIiEEEEEEJSC_SC_iSH_EEEvDpT0__param_0];
	mul.wide.u32 	%rd366, %r1, 16;
	add.s64 	%rd363, %rd396, %rd366;
	// begin inline asm
	ld.global.nc.u64 %rd362, [%rd363];
	// end inline asm
	add.s64 	%rd365, %rd363, 8;
	// begin inline asm
	ld.global.nc.u64 %rd410, [%rd365];
	// end inline asm
	cvt.u32.u64 	%r593, %rd362;
	add.s32 	%r585, %r1, 256;
$L__BB8_4:
	setp.ge.s32 	%p148, %r585, %r239;
	@%p148 bra 	$L__BB8_25;
	not.b32 	%r355, %r585;
	add.s32 	%r6, %r239, %r355;
	and.b32  	%r356, %r6, 768;
	setp.eq.s32 	%p149, %r356, 768;
	@%p149 bra 	$L__BB8_11;
	ld.param.u64 	%rd397, [_ZN6thrust24THRUST_300001_SM_1000_NS8cuda_cub4core6detail13_kernel_agentINS1_8__reduce11ReduceAgentIPN4cuda3std3__45tupleIJilEEESC_SB_lNS1_9__extrema9arg_max_fIilNS9_4lessIiEEEEEEJSC_SC_iSH_EEEvDpT0__param_0];
	mul.wide.u32 	%rd368, %r585, 16;
	add.s64 	%rd401, %rd397, %rd368;
	shr.u32 	%r357, %r6, 8;
	add.s32 	%r358, %r357, 1;
	and.b32  	%r359, %r358, 3;
	neg.s32 	%r581, %r359;
$L__BB8_7:
	.pragma "nounroll";
	mov.u64 	%rd6, %rd410;
	mov.u32 	%r10, %r593;
	// begin inline asm
	ld.global.nc.u64 %rd369, [%rd401];
	// end inline asm
	add.s64 	%rd372, %rd401, 8;
	// begin inline asm
	ld.global.nc.u64 %rd371, [%rd372];
	// end inline asm
	cvt.u32.u64 	%r11, %rd369;
	setp.lt.s32 	%p150, %r10, %r11;
	mov.u64 	%rd410, %rd371;
	mov.u32 	%r593, %r11;
	@%p150 bra 	$L__BB8_10;
	setp.lt.s32 	%p151, %r11, %r10;
	mov.u64 	%rd410, %rd6;
	mov.u32 	%r593, %r10;
	@%p151 bra 	$L__BB8_10;
	setp.lt.s64 	%p152, %rd6, %rd371;
	min.s64 	%rd410, %rd6, %rd371;
	selp.b32 	%r593, %r10, %r11, %p152;
$L__BB8_10:
	add.s32 	%r585, %r585, 256;
	add.s64 	%rd401, %rd401, 4096;
	add.s32 	%r581, %r581, 1;
	setp.ne.s32 	%p153, %r581, 0;
	@%p153 bra 	$L__BB8_7;
$L__BB8_11:
	setp.lt.u32 	%p154, %r6, 768;
	@%p154 bra 	$L__BB8_25;
$L__BB8_12:
	ld.param.u64 	%rd398, [_ZN6thrust24THRUST_300001_SM_1000_NS8cuda_cub4core6detail13_kernel_agentINS1_8__reduce11ReduceAgentIPN4cuda3std3__45tupleIJilEEESC_SB_lNS1_9__extrema9arg_max_fIilNS9_4lessIiEEEEEEJSC_SC_iSH_EEEvDpT0__param_0];
	mul.wide.s32 	%rd377, %r585, 16;
	add.s64 	%rd374, %rd398, %rd377;
	// begin inline asm
	ld.global.nc.u64 %rd373, [%rd374];
	// end inline asm
	add.s64 	%rd376, %rd374, 8;
	// begin inline asm
	ld.global.nc.u64 %rd375, [%rd376];
	// end inline asm
	cvt.u32.u64 	%r21, %rd373;
	setp.lt.s32 	%p155, %r593, %r21;
	mov.u64 	%rd407, %rd375;
	mov.u32 	%r590, %r21;
	@%p155 bra 	$L__BB8_15;
	setp.lt.s32 	%p156, %r21, %r593;
	mov.u64 	%rd407, %rd410;
	mov.u32 	%r590, %r593;
	@%p156 bra 	$L__BB8_15;
	setp.lt.s64 	%p157, %rd410, %rd375;
	min.s64 	%rd407, %rd410, %rd375;
	selp.b32 	%r590, %r593, %r21, %p157;
$L__BB8_15:
	add.s64 	%rd379, %rd374, 4096;
	// begin inline asm
	ld.global.nc.u64 %rd378, [%rd379];
	// end inline asm
	add.s64 	%rd381, %rd374, 4104;
	// begin inline asm
	ld.global.nc.u64 %rd380, [%rd381];
	// end inline asm
	cvt.u32.u64 	%r24, %rd378;
	setp.lt.s32 	%p158, %r590, %r24;
	mov.u64 	%rd408, %rd380;
	mov.u32 	%r591, %r24;
	@%p158 bra 	$L__BB8_18;
	setp.lt.s32 	%p159, %r24, %r590;
	mov.u64 	%rd408, %rd407;
	mov.u32 	%r591, %r590;
	@%p159 bra 	$L__BB8_18;
	setp.lt.s64 	%p160, %rd407, %rd380;
	min.s64 	%rd408, %rd407, %rd380;
	selp.b32 	%r591, %r590, %r24, %p160;
$L__BB8_18:
	add.s64 	%rd383, %rd374, 8192;
	// begin inline asm
	ld.global.nc.u64 %rd382, [%rd383];
	// end inline asm
	add.s64 	%rd385, %rd374, 8200;
	// begin inline asm
	ld.global.nc.u64 %rd384, [%rd385];
	// end inline asm
	cvt.u32.u64 	%r27, %rd382;
	setp.lt.s32 	%p161, %r591, %r27;
	mov.u64 	%rd409, %rd384;
	mov.u32 	%r592, %r27;
	@%p161 bra 	$L__BB8_21;
	setp.lt.s32 	%p162, %r27, %r591;
	mov.u64 	%rd409, %rd408;
	mov.u32 	%r592, %r591;
	@%p162 bra 	$L__BB8_21;
	setp.lt.s64 	%p163, %rd408, %rd384;
	min.s64 	%rd409, %rd408, %rd384;
	selp.b32 	%r592, %r591, %r27, %p163;
$L__BB8_21:
	add.s64 	%rd387, %rd374, 12288;
	// begin inline asm
	ld.global.nc.u64 %rd386, [%rd387];
	// end inline asm
	add.s64 	%rd389, %rd374, 12296;
	// begin inline asm
	ld.global.nc.u64 %rd388, [%rd389];
	// end inline asm
	cvt.u32.u64 	%r30, %rd386;
	setp.lt.s32 	%p164, %r592, %r30;
	mov.u64 	%rd410, %rd388;
	mov.u32 	%r593, %r30;
	@%p164 bra 	$L__BB8_24;
	setp.lt.s32 	%p165, %r30, %r592;
	mov.u64 	%rd410, %rd409;
	mov.u32 	%r593, %r592;
	@%p165 bra 	$L__BB8_24;
	setp.lt.s64 	%p166, %rd409, %rd388;
	min.s64 	%rd410, %rd409, %rd388;
	selp.b32 	%r593, %r592, %r30, %p166;
$L__BB8_24:
	add.s32 	%r585, %r585, 1024;
	setp.lt.s32 	%p167, %r585, %r239;
	@%p167 bra 	$L__BB8_12;
$L__BB8_25:
	setp.lt.s32 	%p168, %r239, 256;
	@%p168 bra 	$L__BB8_70;
	// begin inline asm
	mov.u32 %r473, %laneid;
	// end inline asm
	mov.b32 	%r491, 1;
	mov.b32 	%r492, 31;
	mov.b32 	%r493, -1;
	// begin inline asm
	shfl.sync.down.b32 %r474, %r593, %r491, %r492, %r493;
	// end inline asm
	// begin inline asm
	shfl.sync.down.b32 %r479, %r480, %r491, %r492, %r493;
	// end inline asm
	mov.b64 	{%r485, %r490}, %rd410;
	// begin inline asm
	shfl.sync.down.b32 %r484, %r485, %r491, %r492, %r493;
	// end inline asm
	// begin inline asm
	shfl.sync.down.b32 %r489, %r490, %r491, %r492, %r493;
	// end inline asm
	mov.b64 	%rd28, {%r484, %r489};
	setp.gt.s32 	%p220, %r473, 30;
	mov.u64 	%rd412, %rd410;
	mov.u32 	%r595, %r593;
	@%p220 bra 	$L__BB8_30;
	setp.lt.s32 	%p221, %r593, %r474;
	mov.u64 	%rd412, %rd28;
	mov.u32 	%r595, %r474;
	@%p221 bra 	$L__BB8_30;
	setp.lt.s32 	%p222, %r474, %r593;
	mov.u64 	%rd412, %rd410;
	mov.u32 	%r595, %r593;
	@%p222 bra 	$L__BB8_30;
	setp.lt.s64 	%p223, %rd410, %rd28;
	min.s64 	%rd412, %rd410, %rd28;
	selp.b32 	%r595, %r593, %r474, %p223;
$L__BB8_30:
	mov.b32 	%r511, 2;
	mov.b32 	%r512, 31;
	mov.b32 	%r513, -1;
	// begin inline asm
	shfl.sync.down.b32 %r494, %r595, %r511, %r512, %r513;
	// end inline asm
	// begin inline asm
	shfl.sync.down.b32 %r499, %r500, %r511, %r512, %r513;
	// end inline asm
	mov.b64 	{%r505, %r510}, %rd412;
	// begin inline asm
	shfl.sync.down.b32 %r504, %r505, %r511, %r512, %r513;
	// end inline asm
	// begin inline asm
	shfl.sync.down.b32 %r509, %r510, %r511, %r512, %r513;
	// end inline asm
	mov.b64 	%rd31, {%r504, %r509};
	setp.gt.s32 	%p224, %r473, 29;
	mov.u64 	%rd413, %rd412;
	mov.u32 	%r596, %r595;
	@%p224 bra 	$L__BB8_34;
	setp.lt.s32 	%p225, %r595, %r494;
	mov.u64 	%rd413, %rd31;
	mov.u32 	%r596, %r494;
	@%p225 bra 	$L__BB8_34;
	setp.lt.s32 	%p226, %r494, %r595;
	mov.u64 	%rd413, %rd412;
	mov.u32 	%r596, %r595;
	@%p226 bra 	$L__BB8_34;
	setp.lt.s64 	%p227, %rd412, %rd31;
	min.s64 	%rd413, %rd412, %rd31;
	selp.b32 	%r596, %r595, %r494, %p227;
$L__BB8_34:
	mov.b32 	%r531, 4;
	mov.b32 	%r532, 31;
	mov.b32 	%r533, -1;
	// begin inline asm
	shfl.sync.down.b32 %r514, %r596, %r531, %r532, %r533;
	// end inline asm
	// begin inline asm
	shfl.sync.down.b32 %r519, %r520, %r531, %r532, %r533;
	// end inline asm
	mov.b64 	{%r525, %r530}, %rd413;
	// begin inline asm
	shfl.sync.down.b32 %r524, %r525, %r531, %r532, %r533;
	// end inline asm
	// begin inline asm
	shfl.sync.down.b32 %r529, %r530, %r531, %r532, %r533;
	// end inline asm
	mov.b64 	%rd34, {%r524, %r529};
	setp.gt.s32 	%p228, %r473, 27;
	mov.u64 	%rd414, %rd413;
	mov.u32 	%r597, %r596;
	@%p228 bra 	$L__BB8_38;
	setp.lt.s32 	%p229, %r596, %r514;
	mov.u64 	%rd414, %rd34;
	mov.u32 	%r597, %r514;
	@%p229 bra 	$L__BB8_38;
	setp.lt.s32 	%p230, %r514, %r596;
	mov.u64 	%rd414, %rd413;
	mov.u32 	%r597, %r596;
	@%p230 bra 	$L__BB8_38;
	setp.lt.s64 	%p231, %rd413, %rd34;
	min.s64 	%rd414, %rd413, %rd34;
	selp.b32 	%r597, %r596, %r514, %p231;
$L__BB8_38:
	mov.b32 	%r551, 8;
	mov.b32 	%r552, 31;
	mov.b32 	%r553, -1;
	// begin inline asm
	shfl.sync.down.b32 %r534, %r597, %r551, %r552, %r553;
	// end inline asm
	// begin inline asm
	shfl.sync.down.b32 %r539, %r540, %r551, %r552, %r553;
	// end inline asm
	mov.b64 	{%r545, %r550}, %rd414;
	// begin inline asm
	shfl.sync.down.b32 %r544, %r545, %r551, %r552, %r553;
	// end inline asm
	// begin inline asm
	shfl.sync.down.b32 %r549, %r550, %r551, %r552, %r553;
	// end inline asm
	mov.b64 	%rd37, {%r544, %r549};
	setp.gt.s32 	%p232, %r473, 23;
	mov.u64 	%rd415, %rd414;
	mov.u32 	%r598, %r597;
	@%p232 bra 	$L__BB8_42;
	setp.lt.s32 	%p233, %r597, %r534;
	mov.u64 	%rd415, %rd37;
	mov.u32 	%r598, %r534;
	@%p233 bra 	$L__BB8_42;
	setp.lt.s32 	%p234, %r534, %r597;
	mov.u64 	%rd415, %rd414;
	mov.u32 	%r598, %r597;
	@%p234 bra 	$L__BB8_42;
	setp.lt.s64 	%p235, %rd414, %rd37;
	min.s64 	%rd415, %rd414, %rd37;
	selp.b32 	%r598, %r597, %r534, %p235;
$L__BB8_42:
	mov.b32 	%r571, 16;
	mov.b32 	%r572, 31;
	mov.b32 	%r573, -1;
	// begin inline asm
	shfl.sync.down.b32 %r554, %r598, %r571, %r572, %r573;
	// end inline asm
	// begin inline asm
	shfl.sync.down.b32 %r559, %r560, %r571, %r572, %r573;
	// end inline asm
	mov.b64 	{%r565, %r570}, %rd415;
	// begin inline asm
	shfl.sync.down.b32 %r564, %r565, %r571, %r572, %r573;
	// end inline asm
	// begin inline asm
	shfl.sync.down.b32 %r569, %r570, %r571, %r572, %r573;
	// end inline asm
	mov.b64 	%rd40, {%r564, %r569};
	setp.gt.s32 	%p236, %r473, 15;
	mov.u64 	%rd486, %rd415;
	mov.u32 	%r665, %r598;
	@%p236 bra 	$L__BB8_46;
	setp.lt.s32 	%p237, %r598, %r554;
	mov.u64 	%rd486, %rd40;
	mov.u32 	%r665, %r554;
	@%p237 bra 	$L__BB8_46;
	setp.lt.s32 	%p238, %r554, %r598;
	mov.u64 	%rd486, %rd415;
	mov.u32 	%r665, %r598;
	@%p238 bra 	$L__BB8_46;
	setp.lt.s64 	%p239, %rd415, %rd40;
	min.s64 	%rd486, %rd415, %rd40;
	selp.b32 	%r665, %r598, %r554, %p239;
$L__BB8_46:
	setp.ne.s32 	%p240, %r473, 0;
	@%p240 bra 	$L__BB8_48;
	shr.u32 	%r574, %r1, 1;
	and.b32  	%r575, %r574, 496;
	mov.u32 	%r576, _ZN6thrust24THRUST_300001_SM_1000_NS8cuda_cub4core6detail5shmemE;
	add.s32 	%r577, %r576, %r575;
	st.shared.u32 	[%r577+8], %r665;
	st.shared.u64 	[%r577+16], %rd486;
$L__BB8_48:
	bar.sync 	0;
	setp.ne.s32 	%p241, %r1, 0;
	@%p241 bra 	$L__BB8_232;
	ld.shared.u32 	%r51, [_ZN6thrust24THRUST_300001_SM_1000_NS8cuda_cub4core6detail5shmemE+24];
	ld.shared.u64 	%rd43, [_ZN6thrust24THRUST_300001_SM_1000_NS8cuda_cub4core6detail5shmemE+32];
	setp.lt.s32 	%p242, %r665, %r51;
	mov.u64 	%rd417, %rd43;
	mov.u32 	%r600, %r51;
	@%p242 bra 	$L__BB8_52;
	setp.lt.s32 	%p243, %r51, %r665;
	mov.u64 	%rd417, %rd486;
	mov.u32 	%r600, %r665;
	@%p243 bra 	$L__BB8_52;
	setp.lt.s64 	%p244, %rd486, %rd43;
	min.s64 	%rd417, %rd486, %rd43;
	selp.b32 	%r600, %r665, %r51, %p244;
$L__BB8_52:
	ld.shared.u32 	%r54, [_ZN6thrust24THRUST_300001_SM_1000_NS8cuda_cub4core6detail5shmemE+40];
	ld.shared.u64 	%rd46, [_ZN6thrust24THRUST_300001_SM_1000_NS8cuda_cub4core6detail5shmemE+48];
	setp.lt.s32 	%p245, %r600, %r54;
	mov.u64 	%rd418, %rd46;
	mov.u32 	%r601, %r54;
	@%p245 bra 	$L__BB8_55;
	setp.lt.s32 	%p246, %r54, %r600;
	mov.u64 	%rd418, %rd417;
	mov.u32 	%r601, %r600;
	@%p246 bra 	$L__BB8_55;
	setp.lt.s64 	%p247, %rd417, %rd46;
	min.s64 	%rd418, %rd417, %rd46;
	selp.b32 	%r601, %r600, %r54, %p247;
$L__BB8_55:
	ld.shared.u32 	%r57, [_ZN6thrust24THRUST_300001_SM_1000_NS8cuda_cub4core6detail5shmemE+56];
	ld.shared.u64 	%rd49, [_ZN6thrust24THRUST_300001_SM_1000_NS8cuda_cub4core6detail5shmemE+64];
	setp.lt.s32 	%p248, %r601, %r57;
	mov.u64 	%rd419, %rd49;
	mov.u32 	%r602, %r57;
	@%p248 bra 	$L__BB8_58;
	setp.lt.s32 	%p249, %r57, %r601;
	mov.u64 	%rd419, %rd418;
	mov.u32 	%r602, %r601;
	@%p249 bra 	$L__BB8_58;
	setp.lt.s64 	%p250, %rd418, %rd49;
	min.s64 	%rd419, %rd418, %rd49;
	selp.b32 	%r602, %r601, %r57, %p250;
$L__BB8_58:
	ld.shared.u32 	%r60, [_ZN6thrust24THRUST_300001_SM_1000_NS8cuda_cub4core6detail5shmemE+72];
	ld.shared.u64 	%rd52, [_ZN6thrust24THRUST_300001_SM_1000_NS8cuda_cub4core6detail5shmemE+80];
	setp.lt.s32 	%p251, %r602, %r60;
	mov.u64 	%rd420, %rd52;
	mov.u32 	%r603, %r60;
	@%p251 bra 	$L__BB8_61;
	setp.lt.s32 	%p252, %r60, %r602;
	mov.u64 	%rd420, %rd419;
	mov.u32 	%r603, %r602;
	@%p252 bra 	$L__BB8_61;
	setp.lt.s64 	%p253, %rd419, %rd52;
	min.s64 	%rd420, %rd419, %rd52;
	selp.b32 	%r603, %r602, %r60, %p253;
$L__BB8_61:
	ld.shared.u32 	%r63, [_ZN6thrust24THRUST_300001_SM_1000_NS8cuda_cub4core6detail5shmemE+88];
	ld.shared.u64 	%rd55, [_ZN6thrust24THRUST_300001_SM_1000_NS8cuda_cub4core6detail5shmemE+96];
	setp.lt.s32 	%p254, %r603, %r63;
	mov.u64 	%rd421, %rd55;
	mov.u32 	%r604, %r63;
	@%p254 bra 	$L__BB8_64;
	setp.lt.s32 	%p255, %r63, %r603;
	mov.u64 	%rd421, %rd420;
	mov.u32 	%r604, %r603;
	@%p255 bra 	$L__BB8_64;
	setp.lt.s64 	%p256, %rd420, %rd55;
	min.s64 	%rd421, %rd420, %rd55;
	selp.b32 	%r604, %r603, %r63, %p256;
$L__BB8_64:
	ld.shared.u32 	%r66, [_ZN6thrust24THRUST_300001_SM_1000_NS8cuda_cub4core6detail5shmemE+104];
	ld.shared.u64 	%rd58, [_ZN6thrust24THRUST_300001_SM_1000_NS8cuda_cub4core6detail5shmemE+112];
	setp.lt.s32 	%p257, %r604, %r66;
	mov.u64 	%rd422, %rd58;
	mov.u32 	%r605, %r66;
	@%p257 bra 	$L__BB8_67;
	setp.lt.s32 	%p258, %r66, %r604;
	mov.u64 	%rd422, %rd421;
	mov.u32 	%r605, %r604;
	@%p258 bra 	$L__BB8_67;
	setp.lt.s64 	%p259, %rd421, %rd58;
	min.s64 	%rd422, %rd421, %rd58;
	selp.b32 	%r605, %r604, %r66, %p259;
$L__BB8_67:
	ld.shared.u32 	%r69, [_ZN6thrust24THRUST_300001_SM_1000_NS8cuda_cub4core6detail5shmemE+120];
	ld.shared.u64 	%rd61, [_ZN6thrust24THRUST_300001_SM_1000_NS8cuda_cub4core6detail5shmemE+128];
	setp.lt.s32 	%p260, %r605, %r69;
	mov.u32 	%r665, %r69;
	mov.u64 	%rd486, %rd61;
	@%p260 bra 	$L__BB8_232;
	setp.lt.s32 	%p261, %r69, %r605;
	mov.u32 	%r665, %r605;
	mov.u64 	%rd486, %rd422;
	@%p261 bra 	$L__BB8_232;
	setp.lt.s64 	%p262, %rd422, %rd61;
	min.s64 	%rd486, %rd422, %rd61;
	selp.b32 	%r665, %r605, %r69, %p262;
	bra.uni 	$L__BB8_232;
$L__BB8_70:
	// begin inline asm
	mov.u32 %r360, %laneid;
	// end inline asm
	and.b32  	%r381, %r1, 992;
	add.s32 	%r382, %r381, 32;
	setp.gt.s32 	%p169, %r382, %r239;
	not.b32 	%r383, %r381;
	add.s32 	%r384, %r239, %r383;
	selp.b32 	%r379, %r384, 31, %p169;
	mov.b32 	%r378, 1;
	mov.b32 	%r380, -1;
	// begin inline asm
	shfl.sync.down.b32 %r361, %r593, %r378, %r379, %r380;
	// end inline asm
	// begin inline asm
	shfl.sync.down.b32 %r366, %r367, %r378, %r379, %r380;
	// end inline asm
	mov.b64 	{%r372, %r377}, %rd410;
	// begin inline asm
	shfl.sync.down.b32 %r371, %r372, %r378, %r379, %r380;
	// end inline asm
	// begin inline asm
	shfl.sync.down.b32 %r376, %r377, %r378, %r379, %r380;
	// end inline asm
	mov.b64 	%rd63, {%r371, %r376};
	setp.ge.s32 	%p170, %r360, %r379;
	mov.u64 	%rd423, %rd410;
	mov.u32 	%r606, %r593;
	@%p170 bra 	$L__BB8_74;
	setp.lt.s32 	%p171, %r593, %r361;
	mov.u64 	%rd423, %rd63;
	mov.u32 	%r606, %r361;
	@%p171 bra 	$L__BB8_74;
	setp.lt.s32 	%p172, %r361, %r593;
	mov.u64 	%rd423, %rd410;
	mov.u32 	%r606, %r593;
	@%p172 bra 	$L__BB8_74;
	setp.lt.s64 	%p173, %rd410, %rd63;
	min.s64 	%rd423, %rd410, %rd63;
	selp.b32 	%r606, %r593, %r361, %p173;
$L__BB8_74:
	mov.b32 	%r402, 2;
	mov.b32 	%r404, -1;
	// begin inline asm
	shfl.sync.down.b32 %r385, %r606, %r402, %r379, %r404;
	// end inline asm
	// begin inline asm
	shfl.sync.down.b32 %r390, %r391, %r402, %r379, %r404;
	// end inline asm
	mov.b64 	{%r396, %r401}, %rd423;
	// begin inline asm
	shfl.sync.down.b32 %r395, %r396, %r402, %r379, %r404;
	// end inline asm
	// begin inline asm
	shfl.sync.down.b32 %r400, %r401, %r402, %r379, %r404;
	// end inline asm
	mov.b64 	%rd66, {%r395, %r400};
	add.s32 	%r405, %r360, 2;
	setp.gt.s32 	%p174, %r405, %r379;
	mov.u64 	%rd424, %rd423;
	mov.u32 	%r607, %r606;
	@%p174 bra 	$L__BB8_78;
	setp.lt.s32 	%p175, %r606, %r385;
	mov.u64 	%rd424, %rd66;
	mov.u32 	%r607, %r385;
	@%p175 bra 	$L__BB8_78;
	setp.lt.s32 	%p176, %r385, %r606;
	mov.u64 	%rd424, %rd423;
	mov.u32 	%r607, %r606;
	@%p176 bra 	$L__BB8_78;
	setp.lt.s64 	%p177, %rd423, %rd66;
	min.s64 	%rd424, %rd423, %rd66;
	selp.b32 	%r607, %r606, %r385, %p177;
$L__BB8_78:
	mov.b32 	%r423, 4;
	mov.b32 	%r425, -1;
	// begin inline asm
	shfl.sync.down.b32 %r406, %r607, %r423, %r379, %r425;
	// end inline asm
	// begin inline asm
	shfl.sync.down.b32 %r411, %r412, %r423, %r379, %r425;
	// end inline asm
	mov.b64 	{%r417, %r422}, %rd424;
	// begin inline asm
	shfl.sync.down.b32 %r416, %r417, %r423, %r379, %r425;
	// end inline asm
	// begin inline asm
	shfl.sync.down.b32 %r421, %r422, %r423, %r379, %r425;
	// end inline asm
	mov.b64 	%rd69, {%r416, %r421};
	add.s32 	%r426, %r360, 4;
	setp.gt.s32 	%p178, %r426, %r379;
	mov.u32 	%r608, %r607;
	mov.u64 	%rd425, %rd424;
	@%p178 bra 	$L__BB8_82;
	setp.lt.s32 	%p179, %r607, %r406;
	mov.u32 	%r608, %r406;
	mov.u64 	%rd425, %rd69;
	@%p179 bra 	$L__BB8_82;
	setp.lt.s32 	%p180, %r406, %r607;
	mov.u32 	%r608, %r607;
	mov.u64 	%rd425, %rd424;
	@%p180 bra 	$L__BB8_82;
	setp.lt.s64 	%p181, %rd424, %rd69;
	selp.b32 	%r608, %r607, %r406, %p181;
	min.s64 	%rd425, %rd424, %rd69;
$L__BB8_82:
	mov.b32 	%r444, 8;
	mov.b32 	%r446, -1;
	// begin inline asm
	shfl.sync.down.b32 %r427, %r608, %r444, %r379, %r446;
	// end inline asm
	// begin inline asm
	shfl.sync.down.b32 %r432, %r433, %r444, %r379, %r446;
	// end inline asm
	mov.b64 	{%r438, %r443}, %rd425;
	// begin inline asm
	shfl.sync.down.b32 %r437, %r438, %r444, %r379, %r446;
	// end inline asm
	// begin inline asm
	shfl.sync.down.b32 %r442, %r443, %r444, %r379, %r446;
	// end inline asm
	mov.b64 	%rd72, {%r437, %r442};
	add.s32 	%r447, %r360, 8;
	setp.gt.s32 	%p182, %r447, %r379;
	mov.u32 	%r609, %r608;
	mov.u64 	%rd426, %rd425;
	@%p182 bra 	$L__BB8_86;
	setp.lt.s32 	%p183, %r608, %r427;
	mov.u32 	%r609, %r427;
	mov.u64 	%rd426, %rd72;
	@%p183 bra 	$L__BB8_86;
	setp.lt.s32 	%p184, %r427, %r608;
	mov.u32 	%r609, %r608;
	mov.u64 	%rd426, %rd425;
	@%p184 bra 	$L__BB8_86;
	setp.lt.s64 	%p185, %rd425, %rd72;
	selp.b32 	%r609, %r608, %r427, %p185;
	min.s64 	%rd426, %rd425, %rd72;
$L__BB8_86:
	mov.b32 	%r465, 16;
	mov.b32 	%r467, -1;
	// begin inline asm
	shfl.sync.down.b32 %r448, %r609, %r465, %r379, %r467;
	// end inline asm
	// begin inline asm
	shfl.sync.down.b32 %r453, %r454, %r465, %r379, %r467;
	// end inline asm
	mov.b64 	{%r459, %r464}, %rd426;
	// begin inline asm
	shfl.sync.down.b32 %r458, %r459, %r465, %r379, %r467;
	// end inline asm
	// begin inline asm
	shfl.sync.down.b32 %r463, %r464, %r465, %r379, %r467;
	// end inline asm
	mov.b64 	%rd75, {%r458, %r463};
	add.s32 	%r468, %r360, 16;
	setp.gt.s32 	%p186, %r468, %r379;
	mov.u32 	%r665, %r609;
	mov.u64 	%rd486, %rd426;
	@%p186 bra 	$L__BB8_90;
	setp.lt.s32 	%p187, %r609, %r448;
	mov.u32 	%r665, %r448;
	mov.u64 	%rd486, %rd75;
	@%p187 bra 	$L__BB8_90;
	setp.lt.s32 	%p188, %r448, %r609;
	mov.u32 	%r665, %r609;
	mov.u64 	%rd486, %rd426;
	@%p188 bra 	$L__BB8_90;
	setp.lt.s64 	%p189, %rd426, %rd75;
	selp.b32 	%r665, %r609, %r448, %p189;
	min.s64 	%rd486, %rd426, %rd75;
$L__BB8_90:
	setp.ne.s32 	%p190, %r360, 0;
	@%p190 bra 	$L__BB8_92;
	shr.u32 	%r469, %r1, 1;
	and.b32  	%r470, %r469, 496;
	mov.u32 	%r471, _ZN6thrust24THRUST_300001_SM_1000_NS8cuda_cub4core6detail5shmemE;
	add.s32 	%r472, %r471, %r470;
	st.shared.u32 	[%r472+8], %r665;
	st.shared.u64 	[%r472+16], %rd486;
$L__BB8_92:
	bar.sync 	0;
	setp.ne.s32 	%p191, %r1, 0;
	@%p191 bra 	$L__BB8_232;
	setp.lt.s32 	%p192, %r239, 33;
	mov.u32 	%r611, %r665;
	mov.u64 	%rd428, %rd486;
	@%p192 bra 	$L__BB8_97;
	ld.shared.u32 	%r88, [_ZN6thrust24THRUST_300001_SM_1000_NS8cuda_cub4core6detail5shmemE+24];
	ld.shared.u64 	%rd78, [_ZN6thrust24THRUST_300001_SM_1000_NS8cuda_cub4core6detail5shmemE+32];
	setp.lt.s32 	%p193, %r665, %r88;
	mov.u32 	%r611, %r88;
	mov.u64 	%rd428, %rd78;
	@%p193 bra 	$L__BB8_97;
	setp.lt.s32 	%p194, %r88, %r665;
	mov.u32 	%r611, %r665;
	mov.u64 	%rd428, %rd486;
	@%p194 bra 	$L__BB8_97;
	setp.lt.s64 	%p195, %rd486, %rd78;
	selp.b32 	%r611, %r665, %r88, %p195;
	min.s64 	%rd428, %rd486, %rd78;
$L__BB8_97:
	setp.lt.s32 	%p196, %r239, 65;
	mov.u32 	%r612, %r611;
	mov.u64 	%rd429, %rd428;
	@%p196 bra 	$L__BB8_101;
	ld.shared.u32 	%r91, [_ZN6thrust24THRUST_300001_SM_1000_NS8cuda_cub4core6detail5shmemE+40];
	ld.shared.u64 	%rd81, [_ZN6thrust24THRUST_300001_SM_1000_NS8cuda_cub4core6detail5shmemE+48];
	setp.lt.s32 	%p197, %r611, %r91;
	mov.u32 	%r612, %r91;
	mov.u64 	%rd429, %rd81;
	@%p197 bra 	$L__BB8_101;
	setp.lt.s32 	%p198, %r91, %r611;
	mov.u32 	%r612, %r611;
	mov.u64 	%rd429, %rd428;
	@%p198 bra 	$L__BB8_101;
	setp.lt.s64 	%p199, %rd428, %rd81;
	selp.b32 	%r612, %r611, %r91, %p199;
	min.s64 	%rd429, %rd428, %rd81;
$L__BB8_101:
	setp.lt.s32 	%p200, %r239, 97;
	mov.u32 	%r613, %r612;
	mov.u64 	%rd430, %rd429;
	@%p200 bra 	$L__BB8_105;
	ld.shared.u32 	%r94, [_ZN6thrust24THRUST_300001_SM_1000_NS8cuda_cub4core6detail5shmemE+56];
	ld.shared.u64 	%rd84, [_ZN6thrust24THRUST_300001_SM_1000_NS8cuda_cub4core6detail5shmemE+64];
	setp.lt.s32 	%p201, %r612, %r94;
	mov.u32 	%r613, %r94;
	mov.u64 	%rd430, %rd84;
	@%p201 bra 	$L__BB8_105;
	setp.lt.s32 	%p202, %r94, %r612;
	mov.u32 	%r613, %r612;
	mov.u64 	%rd430, %rd429;
	@%p202 bra 	$L__BB8_105;
	setp.lt.s64 	%p203, %rd429, %rd84;
	selp.b32 	%r613, %r612, %r94, %p203;
	min.s64 	%rd430, %rd429, %rd84;
$L__BB8_105:
	setp.lt.s32 	%p204, %r239, 129;
	mov.u32 	%r614, %r613;
	mov.u64 	%rd431, %rd430;
	@%p204 bra 	$L__BB8_109;
	ld.shared.u32 	%r97, [_ZN6thrust24THRUST_300001_SM_1000_NS8cuda_cub4core6detail5shmemE+72];
	ld.shared.u64 	%rd87, [_ZN6thrust24THRUST_300001_SM_1000_NS8cuda_cub4core6detail5shmemE+80];
	setp.lt.s32 	%p205, %r613, %r97;
	mov.u32 	%r614, %r97;
	mov.u64 	%rd431, %rd87;
	@%p205 bra 	$L__BB8_109;
	setp.lt.s32 	%p206, %r97, %r613;
	mov.u32 	%r614, %r613;
	mov.u64 	%rd431, %rd430;
	@%p206 bra 	$L__BB8_109;
	setp.lt.s64 	%p207, %rd430, %rd87;
	selp.b32 	%r614, %r613, %r97, %p207;
	min.s64 	%rd431, %rd430, %rd87;
$L__BB8_109:
	setp.lt.s32 	%p208, %r239, 161;
	mov.u32 	%r615, %r614;
	mov.u64 	%rd432, %rd431;
	@%p208 bra 	$L__BB8_113;
	ld.shared.u32 	%r100, [_ZN6thrust24THRUST_300001_SM_1000_NS8cuda_cub4core6detail5shmemE+88];
	ld.shared.u64 	%rd90, [_ZN6thrust24THRUST_300001_SM_1000_NS8cuda_cub4core6detail5shmemE+96];
	setp.lt.s32 	%p209, %r614, %r100;
	mov.u32 	%r615, %r100;
	mov.u64 	%rd432, %rd90;
	@%p209 bra 	$L__BB8_113;
	setp.lt.s32 	%p210, %r100, %r614;
	mov.u32 	%r615, %r614;
	mov.u64 	%rd432, %rd431;
	@%p210 bra 	$L__BB8_113;
	setp.lt.s64 	%p211, %rd431, %rd90;
	selp.b32 	%r615, %r614, %r100, %p211;
	min.s64 	%rd432, %rd431, %rd90;
$L__BB8_113:
	setp.lt.s32 	%p212, %r239, 193;
	mov.u32 	%r616, %r615;
	mov.u64 	%rd433, %rd432;
	@%p212 bra 	$L__BB8_117;
	ld.shared.u32 	%r103, [_ZN6thrust24THRUST_300001_SM_1000_NS8cuda_cub4core6detail5shmemE+104];
	ld.shared.u64 	%rd93, [_ZN6thrust24THRUST_300001_SM_1000_NS8cuda_cub4core6detail5shmemE+112];
	setp.lt.s32 	%p213, %r615, %r103;
	mov.u32 	%r616, %r103;
	mov.u64 	%rd433, %rd93;
	@%p213 bra 	$L__BB8_117;
	setp.lt.s32 	%p214, %r103, %r615;
	mov.u32 	%r616, %r615;
	mov.u64 	%rd433, %rd432;
	@%p214 bra 	$L__BB8_117;
	setp.lt.s64 	%p215, %rd432, %rd93;
	selp.b32 	%r616, %r615, %r103, %p215;
	min.s64 	%rd433, %rd432, %rd93;
$L__BB8_117:
	setp.lt.s32 	%p216, %r239, 225;
	mov.u32 	%r665, %r616;
	mov.u64 	%rd486, %rd433;
	@%p216 bra 	$L__BB8_232;
	ld.shared.u32 	%r106, [_ZN6thrust24THRUST_300001_SM_1000_NS8cuda_cub4core6detail5shmemE+120];
	ld.shared.u64 	%rd96, [_ZN6thrust24THRUST_300001_SM_1000_NS8cuda_cub4core6detail5shmemE+128];
	setp.lt.s32 	%p217, %r616, %r106;
	mov.u32 	%r665, %r106;
	mov.u64 	%rd486, %rd96;
	@%p217 bra 	$L__BB8_232;
	setp.lt.s32 	%p218, %r106, %r616;
	mov.u32 	%r665, %r616;
	mov.u64 	%rd486, %rd433;
	@%p218 bra 	$L__BB8_232;
	setp.lt.s64 	%p219, %rd433, %rd96;
	selp.b32 	%r665, %r616, %r106, %p219;
	min.s64 	%rd486, %rd433, %rd96;
	bra.uni 	$L__BB8_232;
$L__BB8_121:
	ld.param.u64 	%rd391, [_ZN6thrust24THRUST_300001_SM_1000_NS8cuda_cub4core6detail13_kernel_agentINS1_8__reduce11ReduceAgentIPN4cuda3std3__45tupleIJilEEESC_SB_lNS1_9__extrema9arg_max_fIilNS9_4lessIiEEEEEEJSC_SC_iSH_EEEvDpT0__param_0];
	mov.u32 	%r108, %tid.x;
	cvt.u64.u32 	%rd98, %r108;
	mul.wide.u32 	%rd258, %r108, 16;
	add.s64 	%rd239, %rd391, %rd258;
	// begin inline asm
	ld.global.nc.u64 %rd238, [%rd239];
	// end inline asm
	add.s64 	%rd241, %rd239, 8;
	// begin inline asm
	ld.global.nc.u64 %rd240, [%rd241];
	// end inline asm
	cvt.u32.u64 	%r109, %rd238;
	add.s64 	%rd243, %rd239, 4096;
	// begin inline asm
	ld.global.nc.u64 %rd242, [%rd243];
	// end inline asm
	add.s64 	%rd245, %rd239, 4104;
	// begin inline asm
	ld.global.nc.u64 %rd434, [%rd245];
	// end inline asm
	cvt.u32.u64 	%r617, %rd242;
	add.s64 	%rd247, %rd239, 8192;
	// begin inline asm
	ld.global.nc.u64 %rd246, [%rd247];
	// end inline asm
	add.s64 	%rd249, %rd239, 8200;
	// begin inline asm
	ld.global.nc.u64 %rd435, [%rd249];
	// end inline asm
	cvt.u32.u64 	%r618, %rd246;
	add.s64 	%rd251, %rd239, 12288;
	// begin inline asm
	ld.global.nc.u64 %rd250, [%rd251];
	// end inline asm
	add.s64 	%rd253, %rd239, 12296;
	// begin inline asm
	ld.global.nc.u64 %rd436, [%rd253];
	// end inline asm
	cvt.u32.u64 	%r619, %rd250;
	add.s64 	%rd255, %rd239, 16384;
	// begin inline asm
	ld.global.nc.u64 %rd254, [%rd255];
	// end inline asm
	add.s64 	%rd257, %rd239, 16392;
	// begin inline asm
	ld.global.nc.u64 %rd473, [%rd257];
	// end inline asm
	cvt.u32.u64 	%r652, %rd254;
	setp.lt.s32 	%p3, %r109, %r617;
	@%p3 bra 	$L__BB8_123;
	setp.lt.s32 	%p4, %r617, %r109;
	setp.lt.s64 	%p5, %rd240, %rd434;
	or.pred  	%p6, %p4, %p5;
	selp.b32 	%r617, %r109, %r617, %p6;
	selp.b64 	%rd434, %rd240, %rd434, %p6;
$L__BB8_123:
	setp.lt.s32 	%p7, %r617, %r618;
	@%p7 bra 	$L__BB8_125;
	setp.lt.s32 	%p8, %r618, %r617;
	setp.lt.s64 	%p9, %rd434, %rd435;
	or.pred  	%p10, %p8, %p9;
	selp.b32 	%r618, %r617, %r618, %p10;
	selp.b64 	%rd435, %rd434, %rd435, %p10;
$L__BB8_125:
	setp.lt.s32 	%p11, %r618, %r619;
	@%p11 bra 	$L__BB8_127;
	setp.lt.s32 	%p12, %r619, %r618;
	setp.lt.s64 	%p13, %rd435, %rd436;
	or.pred  	%p14, %p12, %p13;
	selp.b32 	%r619, %r618, %r619, %p14;
	selp.b64 	%rd436, %rd435, %rd436, %p14;
$L__BB8_127:
	setp.lt.s32 	%p15, %r619, %r652;
	@%p15 bra 	$L__BB8_129;
	setp.lt.s32 	%p16, %r652, %r619;
	setp.lt.s64 	%p17, %rd436, %rd473;
	or.pred  	%p18, %p16, %p17;
	selp.b32 	%r652, %r619, %r652, %p18;
	selp.b64 	%rd473, %rd436, %rd473, %p18;
$L__BB8_129:
	setp.lt.u32 	%p19, %r239, 2560;
	mov.b64 	%rd452, 1280;
	@%p19 bra 	$L__BB8_165;
	add.s64 	%rd262, %rd1, -2560;
	mul.hi.u64 	%rd263, %rd262, -3689348814741910323;
	shr.u64 	%rd112, %rd263, 10;
	setp.lt.u64 	%p20, %rd262, 1280;
	mov.b64 	%rd452, 1280;
	@%p20 bra 	$L__BB8_153;
	ld.param.u64 	%rd392, [_ZN6thrust24THRUST_300001_SM_1000_NS8cuda_cub4core6detail13_kernel_agentINS1_8__reduce11ReduceAgentIPN4cuda3std3__45tupleIJilEEESC_SB_lNS1_9__extrema9arg_max_fIilNS9_4lessIiEEEEEEJSC_SC_iSH_EEEvDpT0__param_0];
	add.s64 	%rd265, %rd112, 1;
	and.b64  	%rd438, %rd265, 36028797018963966;
	shl.b64 	%rd266, %rd98, 4;
	add.s64 	%rd267, %rd266, %rd392;
	add.s64 	%rd439, %rd267, 57352;
	mov.b64 	%rd452, 1280;
$L__BB8_132:
	add.s64 	%rd269, %rd439, -36872;
	// begin inline asm
	ld.global.nc.u64 %rd268, [%rd269];
	// end inline asm
	add.s64 	%rd271, %rd439, -36864;
	// begin inline asm
	ld.global.nc.u64 %rd442, [%rd271];
	// end inline asm
	cvt.u32.u64 	%r622, %rd268;
	add.s64 	%rd273, %rd439, -32776;
	// begin inline asm
	ld.global.nc.u64 %rd272, [%rd273];
	// end inline asm
	add.s64 	%rd275, %rd439, -32768;
	// begin inline asm
	ld.global.nc.u64 %rd443, [%rd275];
	// end inline asm
	cvt.u32.u64 	%r623, %rd272;
	add.s64 	%rd277, %rd439, -28680;
	// begin inline asm
	ld.global.nc.u64 %rd276, [%rd277];
	// end inline asm
	add.s64 	%rd279, %rd439, -28672;
	// begin inline asm
	ld.global.nc.u64 %rd444, [%rd279];
	// end inline asm
	cvt.u32.u64 	%r624, %rd276;
	add.s64 	%rd281, %rd439, -24584;
	// begin inline asm
	ld.global.nc.u64 %rd280, [%rd281];
	// end inline asm
	add.s64 	%rd283, %rd439, -24576;
	// begin inline asm
	ld.global.nc.u64 %rd445, [%rd283];
	// end inline asm
	cvt.u32.u64 	%r625, %rd280;
	add.s64 	%rd285, %rd439, -20488;
	// begin inline asm
	ld.global.nc.u64 %rd284, [%rd285];
	// end inline asm
	add.s64 	%rd287, %rd439, -20480;
	// begin inline asm
	ld.global.nc.u64 %rd446, [%rd287];
	// end inline asm
	cvt.u32.u64 	%r626, %rd284;
	setp.lt.s32 	%p21, %r652, %r622;
	@%p21 bra 	$L__BB8_134;
	setp.lt.s32 	%p22, %r622, %r652;
	setp.lt.s64 	%p23, %rd473, %rd442;
	or.pred  	%p24, %p22, %p23;
	selp.b32 	%r622, %r652, %r622, %p24;
	selp.b64 	%rd442, %rd473, %rd442, %p24;
$L__BB8_134:
	setp.lt.s32 	%p25, %r622, %r623;
	@%p25 bra 	$L__BB8_136;
	setp.lt.s32 	%p26, %r623, %r622;
	setp.lt.s64 	%p27, %rd442, %rd443;
	or.pred  	%p28, %p26, %p27;
	selp.b32 	%r623, %r622, %r623, %p28;
	selp.b64 	%rd443, %rd442, %rd443, %p28;
$L__BB8_136:
	setp.lt.s32 	%p29, %r623, %r624;
	@%p29 bra 	$L__BB8_138;
	setp.lt.s32 	%p30, %r624, %r623;
	setp.lt.s64 	%p31, %rd443, %rd444;
	or.pred  	%p32, %p30, %p31;
	selp.b32 	%r624, %r623, %r624, %p32;
	selp.b64 	%rd444, %rd443, %rd444, %p32;
$L__BB8_138:
	setp.lt.s32 	%p33, %r624, %r625;
	@%p33 bra 	$L__BB8_140;
	setp.lt.s32 	%p34, %r625, %r624;
	setp.lt.s64 	%p35, %rd444, %rd445;
	or.pred  	%p36, %p34, %p35;
	selp.b32 	%r625, %r624, %r625, %p36;
	selp.b64 	%rd445, %rd444, %rd445, %p36;
$L__BB8_140:
	setp.lt.s32 	%p37, %r625, %r626;
	@%p37 bra 	$L__BB8_142;
	setp.lt.s32 	%p38, %r626, %r625;
	setp.lt.s64 	%p39, %rd445, %rd446;
	or.pred  	%p40, %p38, %p39;
	selp.b32 	%r626, %r625, %r626, %p40;
	selp.b64 	%rd446, %rd445, %rd446, %p40;
$L__BB8_142:
	add.s64 	%rd289, %rd439, -16392;
	// begin inline asm
	ld.global.nc.u64 %rd288, [%rd289];
	// end inline asm
	add.s64 	%rd291, %rd439, -16384;
	// begin inline asm
	ld.global.nc.u64 %rd447, [%rd291];
	// end inline asm
	cvt.u32.u64 	%r627, %rd288;
	add.s64 	%rd293, %rd439, -12296;
	// begin inline asm
	ld.global.nc.u64 %rd292, [%rd293];
	// end inline asm
	add.s64 	%rd295, %rd439, -12288;
	// begin inline asm
	ld.global.nc.u64 %rd448, [%rd295];
	// end inline asm
	cvt.u32.u64 	%r628, %rd292;
	add.s64 	%rd297, %rd439, -8200;
	// begin inline asm
	ld.global.nc.u64 %rd296, [%rd297];
	// end inline asm
	add.s64 	%rd299, %rd439, -8192;
	// begin inline asm
	ld.global.nc.u64 %rd449, [%rd299];
	// end inline asm
	cvt.u32.u64 	%r629, %rd296;
	add.s64 	%rd301, %rd439, -4104;
	// begin inline asm
	ld.global.nc.u64 %rd300, [%rd301];
	// end inline asm
	add.s64 	%rd303, %rd439, -4096;
	// begin inline asm
	ld.global.nc.u64 %rd450, [%rd303];
	// end inline asm
	cvt.u32.u64 	%r630, %rd300;
	add.s64 	%rd305, %rd439, -8;
	// begin inline asm
	ld.global.nc.u64 %rd304, [%rd305];
	// end inline asm
	// begin inline asm
	ld.global.nc.u64 %rd473, [%rd439];
	// end inline asm
	cvt.u32.u64 	%r652, %rd304;
	setp.lt.s32 	%p41, %r626, %r627;
	@%p41 bra 	$L__BB8_144;
	setp.lt.s32 	%p42, %r627, %r626;
	setp.lt.s64 	%p43, %rd446, %rd447;
	or.pred  	%p44, %p42, %p43;
	selp.b32 	%r627, %r626, %r627, %p44;
	selp.b64 	%rd447, %rd446, %rd447, %p44;
$L__BB8_144:
	setp.lt.s32 	%p45, %r627, %r628;
	@%p45 bra 	$L__BB8_146;
	setp.lt.s32 	%p46, %r628, %r627;
	setp.lt.s64 	%p47, %rd447, %rd448;
	or.pred  	%p48, %p46, %p47;
	selp.b32 	%r628, %r627, %r628, %p48;
	selp.b64 	%rd448, %rd447, %rd448, %p48;
$L__BB8_146:
	setp.lt.s32 	%p49, %r628, %r629;
	@%p49 bra 	$L__BB8_148;
	setp.lt.s32 	%p50, %r629, %r628;
	setp.lt.s64 	%p51, %rd448, %rd449;
	or.pred  	%p52, %p50, %p51;
	selp.b32 	%r629, %r628, %r629, %p52;
	selp.b64 	%rd449, %rd448, %rd449, %p52;
$L__BB8_148:
	setp.lt.s32 	%p53, %r629, %r630;
	@%p53 bra 	$L__BB8_150;
	setp.lt.s32 	%p54, %r630, %r629;
	setp.lt.s64 	%p55, %rd449, %rd450;
	or.pred  	%p56, %p54, %p55;
	selp.b32 	%r630, %r629, %r630, %p56;
	selp.b64 	%rd450, %rd449, %rd450, %p56;
$L__BB8_150:
	setp.lt.s32 	%p57, %r630, %r652;
	@%p57 bra 	$L__BB8_152;
	setp.lt.s32 	%p58, %r652, %r630;
	setp.lt.s64 	%p59, %rd450, %rd473;
	or.pred  	%p60, %p58, %p59;
	selp.b32 	%r652, %r630, %r652, %p60;
	selp.b64 	%rd473, %rd450, %rd473, %p60;
$L__BB8_152:
	add.s64 	%rd452, %rd452, 2560;
	add.s64 	%rd439, %rd439, 40960;
	add.s64 	%rd438, %rd438, -2;
	setp.ne.s64 	%p61, %rd438, 0;
	@%p61 bra 	$L__BB8_132;
$L__BB8_153:
	and.b64  	%rd308, %rd112, 1;
	setp.eq.b64 	%p62, %rd308, 1;
	@%p62 bra 	$L__BB8_165;
	ld.param.u64 	%rd393, [_ZN6thrust24THRUST_300001_SM_1000_NS8cuda_cub4core6detail13_kernel_agentINS1_8__reduce11ReduceAgentIPN4cuda3std3__45tupleIJilEEESC_SB_lNS1_9__extrema9arg_max_fIilNS9_4lessIiEEEEEEJSC_SC_iSH_EEEvDpT0__param_0];
	shl.b64 	%rd329, %rd452, 4;
	add.s64 	%rd331, %rd393, %rd258;
	add.s64 	%rd310, %rd331, %rd329;
	// begin inline asm
	ld.global.nc.u64 %rd309, [%rd310];
	// end inline asm
	add.s64 	%rd312, %rd310, 8;
	// begin inline asm
	ld.global.nc.u64 %rd456, [%rd312];
	// end inline asm
	cvt.u32.u64 	%r634, %rd309;
	add.s64 	%rd314, %rd310, 4096;
	// begin inline asm
	ld.global.nc.u64 %rd313, [%rd314];
	// end inline asm
	add.s64 	%rd316, %rd310, 4104;
	// begin inline asm
	ld.global.nc.u64 %rd457, [%rd316];
	// end inline asm
	cvt.u32.u64 	%r635, %rd313;
	add.s64 	%rd318, %rd310, 8192;
	// begin inline asm
	ld.global.nc.u64 %rd317, [%rd318];
	// end inline asm
	add.s64 	%rd320, %rd310, 8200;
	// begin inline asm
	ld.global.nc.u64 %rd458, [%rd320];
	// end inline asm
	cvt.u32.u64 	%r636, %rd317;
	add.s64 	%rd322, %rd310, 12288;
	// begin inline asm
	ld.global.nc.u64 %rd321, [%rd322];
	// end inline asm
	add.s64 	%rd324, %rd310, 12296;
	// begin inline asm
	ld.global.nc.u64 %rd459, [%rd324];
	// end inline asm
	cvt.u32.u64 	%r637, %rd321;
	add.s64 	%rd326, %rd310, 16384;
	// begin inline asm
	ld.global.nc.u64 %rd325, [%rd326];
	// end inline asm
	add.s64 	%rd328, %rd310, 16392;
	// begin inline asm
	ld.global.nc.u64 %rd460, [%rd328];
	// end inline asm
	cvt.u32.u64 	%r638, %rd325;
	setp.lt.s32 	%p63, %r652, %r634;
	@%p63 bra 	$L__BB8_156;
	setp.lt.s32 	%p64, %r634, %r652;
	setp.lt.s64 	%p65, %rd473, %rd456;
	or.pred  	%p66, %p64, %p65;
	selp.b32 	%r634, %r652, %r634, %p66;
	selp.b64 	%rd456, %rd473, %rd456, %p66;
$L__BB8_156:
	setp.lt.s32 	%p67, %r634, %r635;
	@%p67 bra 	$L__BB8_158;
	setp.lt.s32 	%p68, %r635, %r634;
	setp.lt.s64 	%p69, %rd456, %rd457;
	or.pred  	%p70, %p68, %p69;
	selp.b32 	%r635, %r634, %r635, %p70;
	selp.b64 	%rd457, %rd456, %rd457, %p70;
$L__BB8_158:
	setp.lt.s32 	%p71, %r635, %r636;
	@%p71 bra 	$L__BB8_160;
	setp.lt.s32 	%p72, %r636, %r635;
	setp.lt.s64 	%p73, %rd457, %rd458;
	or.pred  	%p74, %p72, %p73;
	selp.b32 	%r636, %r635, %r636, %p74;
	selp.b64 	%rd458, %rd457, %rd458, %p74;
$L__BB8_160:
	setp.lt.s32 	%p75, %r636, %r637;
	@%p75 bra 	$L__BB8_162;
	setp.lt.s32 	%p76, %r637, %r636;
	setp.lt.s64 	%p77, %rd458, %rd459;
	or.pred  	%p78, %p76, %p77;
	selp.b32 	%r637, %r636, %r637, %p78;
	selp.b64 	%rd459, %rd458, %rd459, %p78;
$L__BB8_162:
	setp.lt.s32 	%p79, %r637, %r638;
	@%p79 bra 	$L__BB8_164;
	setp.lt.s32 	%p80, %r638, %r637;
	setp.lt.s64 	%p81, %rd459, %rd460;
	or.pred  	%p82, %p80, %p81;
	selp.b32 	%r638, %r637, %r638, %p82;
	selp.b64 	%rd460, %rd459, %rd460, %p82;
$L__BB8_164:
	add.s64 	%rd452, %rd452, 1280;
	mov.u64 	%rd473, %rd460;
	mov.u32 	%r652, %r638;
$L__BB8_165:
	cvt.s64.s32 	%rd332, %r239;
	setp.ge.s64 	%p83, %rd452, %rd332;
	@%p83 bra 	$L__BB8_188;
	cvt.u32.u64 	%r171, %rd452;
	sub.s32 	%r172, %r239, %r171;
	setp.ge.s32 	%p84, %r108, %r172;
	@%p84 bra 	$L__BB8_188;
	not.b32 	%r242, %r108;
	add.s32 	%r243, %r239, %r242;
	sub.s32 	%r173, %r243, %r171;
	and.b32  	%r244, %r173, 768;
	setp.eq.s32 	%p85, %r244, 768;
	mov.u32 	%r644, %r108;
	@%p85 bra 	$L__BB8_173;
	ld.param.u64 	%rd394, [_ZN6thrust24THRUST_300001_SM_1000_NS8cuda_cub4core6detail13_kernel_agentINS1_8__reduce11ReduceAgentIPN4cuda3std3__45tupleIJilEEESC_SB_lNS1_9__extrema9arg_max_fIilNS9_4lessIiEEEEEEJSC_SC_iSH_EEEvDpT0__param_0];
	cvt.u64.u32 	%rd334, %r108;
	add.s64 	%rd335, %rd452, %rd334;
	shl.b64 	%rd336, %rd335, 4;
	add.s64 	%rd463, %rd394, %rd336;
	shr.u32 	%r245, %r173, 8;
	add.s32 	%r246, %r245, 1;
	and.b32  	%r247, %r246, 3;
	neg.s32 	%r640, %r247;
	mov.u32 	%r644, %r108;
$L__BB8_169:
	.pragma "nounroll";
	mov.u64 	%rd176, %rd473;
	mov.u32 	%r177, %r652;
	// begin inline asm
	ld.global.nc.u64 %rd337, [%rd463];
	// end inline asm
	add.s64 	%rd340, %rd463, 8;
	// begin inline asm
	ld.global.nc.u64 %rd339, [%rd340];
	// end inline asm
	cvt.u32.u64 	%r178, %rd337;
	setp.lt.s32 	%p86, %r177, %r178;
	mov.u32 	%r652, %r178;
	mov.u64 	%rd473, %rd339;
	@%p86 bra 	$L__BB8_172;
	setp.lt.s32 	%p87, %r178, %r177;
	mov.u32 	%r652, %r177;
	mov.u64 	%rd473, %rd176;
	@%p87 bra 	$L__BB8_172;
	setp.lt.s64 	%p88, %rd176, %rd339;
	selp.b32 	%r652, %r177, %r178, %p88;
	min.s64 	%rd473, %rd176, %rd339;
$L__BB8_172:
	add.s32 	%r644, %r644, 256;
	add.s64 	%rd463, %rd463, 4096;
	add.s32 	%r640, %r640, 1;
	setp.ne.s32 	%p89, %r640, 0;
	@%p89 bra 	$L__BB8_169;
$L__BB8_173:
	setp.lt.u32 	%p90, %r173, 768;
	@%p90 bra 	$L__BB8_188;
	ld.param.u64 	%rd395, [_ZN6thrust24THRUST_300001_SM_1000_NS8cuda_cub4core6detail13_kernel_agentINS1_8__reduce11ReduceAgentIPN4cuda3std3__45tupleIJilEEESC_SB_lNS1_9__extrema9arg_max_fIilNS9_4lessIiEEEEEEJSC_SC_iSH_EEEvDpT0__param_0];
	cvt.u64.u32 	%rd341, %r644;
	add.s64 	%rd342, %rd452, %rd341;
	shl.b64 	%rd343, %rd342, 4;
	add.s64 	%rd344, %rd343, %rd395;
	add.s64 	%rd468, %rd344, 12296;
$L__BB8_175:
	add.s64 	%rd346, %rd468, -12296;
	// begin inline asm
	ld.global.nc.u64 %rd345, [%rd346];
	// end inline asm
	add.s64 	%rd348, %rd468, -12288;
	// begin inline asm
	ld.global.nc.u64 %rd347, [%rd348];
	// end inline asm
	cvt.u32.u64 	%r188, %rd345;
	setp.lt.s32 	%p91, %r652, %r188;
	mov.u32 	%r649, %r188;
	mov.u64 	%rd470, %rd347;
	@%p91 bra 	$L__BB8_178;
	setp.lt.s32 	%p92, %r188, %r652;
	mov.u32 	%r649, %r652;
	mov.u64 	%rd470, %rd473;
	@%p92 bra 	$L__BB8_178;
	setp.lt.s64 	%p93, %rd473, %rd347;
	selp.b32 	%r649, %r652, %r188, %p93;
	min.s64 	%rd470, %rd473, %rd347;
$L__BB8_178:
	add.s64 	%rd350, %rd468, -8200;
	// begin inline asm
	ld.global.nc.u64 %rd349, [%rd350];
	// end inline asm
	add.s64 	%rd352, %rd468, -8192;
	// begin inline asm
	ld.global.nc.u64 %rd351, [%rd352];
	// end inline asm
	cvt.u32.u64 	%r191, %rd349;
	setp.lt.s32 	%p94, %r649, %r191;
	mov.u32 	%r650, %r191;
	mov.u64 	%rd471, %rd351;
	@%p94 bra 	$L__BB8_181;
	setp.lt.s32 	%p95, %r191, %r649;
	mov.u32 	%r650, %r649;
	mov.u64 	%rd471, %rd470;
	@%p95 bra 	$L__BB8_181;
	setp.lt.s64 	%p96, %rd470, %rd351;
	selp.b32 	%r650, %r649, %r191, %p96;
	min.s64 	%rd471, %rd470, %rd351;
$L__BB8_181:
	add.s64 	%rd354, %rd468, -4104;
	// begin inline asm
	ld.global.nc.u64 %rd353, [%rd354];
	// end inline asm
	add.s64 	%rd356, %rd468, -4096;
	// begin inline asm
	ld.global.nc.u64 %rd355, [%rd356];
	// end inline asm
	cvt.u32.u64 	%r194, %rd353;
	setp.lt.s32 	%p97, %r650, %r194;
	mov.u32 	%r651, %r194;
	mov.u64 	%rd472, %rd355;
	@%p97 bra 	$L__BB8_184;
	setp.lt.s32 	%p98, %r194, %r650;
	mov.u32 	%r651, %r650;
	mov.u64 	%rd472, %rd471;
	@%p98 bra 	$L__BB8_184;
	setp.lt.s64 	%p99, %rd471, %rd355;
	selp.b32 	%r651, %r650, %r194, %p99;
	min.s64 	%rd472, %rd471, %rd355;
$L__BB8_184:
	add.s64 	%rd358, %rd468, -8;
	// begin inline asm
	ld.global.nc.u64 %rd357, [%rd358];
	// end inline asm
	// begin inline asm
	ld.global.nc.u64 %rd359, [%rd468];
	// end inline asm
	cvt.u32.u64 	%r197, %rd357;
	setp.lt.s32 	%p100, %r651, %r197;
	mov.u32 	%r652, %r197;
	mov.u64 	%rd473, %rd359;
	@%p100 bra 	$L__BB8_187;
	setp.lt.s32 	%p101, %r197, %r651;
	mov.u32 	%r652, %r651;
	mov.u64 	%rd473, %rd472;
	@%p101 bra 	$L__BB8_187;
	setp.lt.s64 	%p102, %rd472, %rd359;
	selp.b32 	%r652, %r651, %r197, %p102;
	min.s64 	%rd473, %rd472, %rd359;
$L__BB8_187:
	add.s32 	%r644, %r644, 1024;
	add.s64 	%rd468, %rd468, 16384;
	setp.lt.s32 	%p103, %r644, %r172;
	@%p103 bra 	$L__BB8_175;
$L__BB8_188:
	// begin inline asm
	mov.u32 %r248, %laneid;
	// end inline asm
	mov.b32 	%r266, 1;
	mov.b32 	%r267, 31;
	mov.b32 	%r268, -1;
	// begin inline asm
	shfl.sync.down.b32 %r249, %r652, %r266, %r267, %r268;
	// end inline asm
	// begin inline asm
	shfl.sync.down.b32 %r254, %r255, %r266, %r267, %r268;
	// end inline asm
	mov.b64 	{%r260, %r265}, %rd473;
	// begin inline asm
	shfl.sync.down.b32 %r259, %r260, %r266, %r267, %r268;
	// end inline asm
	// begin inline asm
	shfl.sync.down.b32 %r264, %r265, %r266, %r267, %r268;
	// end inline asm
	mov.b64 	%rd200, {%r259, %r264};
	setp.gt.s32 	%p104, %r248, 30;
	mov.u32 	%r654, %r652;
	mov.u64 	%rd475, %rd473;
	@%p104 bra 	$L__BB8_192;
	setp.lt.s32 	%p105, %r652, %r249;
	mov.u32 	%r654, %r249;
	mov.u64 	%rd475, %rd200;
	@%p105 bra 	$L__BB8_192;
	setp.lt.s32 	%p106, %r249, %r652;
	mov.u32 	%r654, %r652;
	mov.u64 	%rd475, %rd473;
	@%p106 bra 	$L__BB8_192;
	setp.lt.s64 	%p107, %rd473, %rd200;
	selp.b32 	%r654, %r652, %r249, %p107;
	min.s64 	%rd475, %rd473, %rd200;
$L__BB8_192:
	mov.b32 	%r286, 2;
	mov.b32 	%r287, 31;
	mov.b32 	%r288, -1;
	// begin inline asm
	shfl.sync.down.b32 %r269, %r654, %r286, %r287, %r288;
	// end inline asm
	// begin inline asm
	shfl.sync.down.b32 %r274, %r275, %r286, %r287, %r288;
	// end inline asm
	mov.b64 	{%r280, %r285}, %rd475;
	// begin inline asm
	shfl.sync.down.b32 %r279, %r280, %r286, %r287, %r288;
	// end inline asm
	// begin inline asm
	shfl.sync.down.b32 %r284, %r285, %r286, %r287, %r288;
	// end inline asm
	mov.b64 	%rd203, {%r279, %r284};
	setp.gt.s32 	%p108, %r248, 29;
	mov.u32 	%r655, %r654;
	mov.u64 	%rd476, %rd475;
	@%p108 bra 	$L__BB8_196;
	setp.lt.s32 	%p109, %r654, %r269;
	mov.u32 	%r655, %r269;
	mov.u64 	%rd476, %rd203;
	@%p109 bra 	$L__BB8_196;
	setp.lt.s32 	%p110, %r269, %r654;
	mov.u32 	%r655, %r654;
	mov.u64 	%rd476, %rd475;
	@%p110 bra 	$L__BB8_196;
	setp.lt.s64 	%p111, %rd475, %rd203;
	selp.b32 	%r655, %r654, %r269, %p111;
	min.s64 	%rd476, %rd475, %rd203;
$L__BB8_196:
	mov.b32 	%r306, 4;
	mov.b32 	%r307, 31;
	mov.b32 	%r308, -1;
	// begin inline asm
	shfl.sync.down.b32 %r289, %r655, %r306, %r307, %r308;
	// end inline asm
	// begin inline asm
	shfl.sync.down.b32 %r294, %r295, %r306, %r307, %r308;
	// end inline asm
	mov.b64 	{%r300, %r305}, %rd476;
	// begin inline asm
	shfl.sync.down.b32 %r299, %r300, %r306, %r307, %r308;
	// end inline asm
	// begin inline asm
	shfl.sync.down.b32 %r304, %r305, %r306, %r307, %r308;
	// end inline asm
	mov.b64 	%rd206, {%r299, %r304};
	setp.gt.s32 	%p112, %r248, 27;
	mov.u32 	%r656, %r655;
	mov.u64 	%rd477, %rd476;
	@%p112 bra 	$L__BB8_200;
	setp.lt.s32 	%p113, %r655, %r289;
	mov.u32 	%r656, %r289;
	mov.u64 	%rd477, %rd206;
	@%p113 bra 	$L__BB8_200;
	setp.lt.s32 	%p114, %r289, %r655;
	mov.u32 	%r656, %r655;
	mov.u64 	%rd477, %rd476;
	@%p114 bra 	$L__BB8_200;
	setp.lt.s64 	%p115, %rd476, %rd206;
	selp.b32 	%r656, %r655, %r289, %p115;
	min.s64 	%rd477, %rd476, %rd206;
$L__BB8_200:
	mov.b32 	%r326, 8;
	mov.b32 	%r327, 31;
	mov.b32 	%r328, -1;
	// begin inline asm
	shfl.sync.down.b32 %r309, %r656, %r326, %r327, %r328;
	// end inline asm
	// begin inline asm
	shfl.sync.down.b32 %r314, %r315, %r326, %r327, %r328;
	// end inline asm
	mov.b64 	{%r320, %r325}, %rd477;
	// begin inline asm
	shfl.sync.down.b32 %r319, %r320, %r326, %r327, %r328;
	// end inline asm
	// begin inline asm
	shfl.sync.down.b32 %r324, %r325, %r326, %r327, %r328;
	// end inline asm
	mov.b64 	%rd209, {%r319, %r324};
	setp.gt.s32 	%p116, %r248, 23;
	mov.u32 	%r657, %r656;
	mov.u64 	%rd478, %rd477;
	@%p116 bra 	$L__BB8_204;
	setp.lt.s32 	%p117, %r656, %r309;
	mov.u32 	%r657, %r309;
	mov.u64 	%rd478, %rd209;
	@%p117 bra 	$L__BB8_204;
	setp.lt.s32 	%p118, %r309, %r656;
	mov.u32 	%r657, %r656;
	mov.u64 	%rd478, %rd477;
	@%p118 bra 	$L__BB8_204;
	setp.lt.s64 	%p119, %rd477, %rd209;
	selp.b32 	%r657, %r656, %r309, %p119;
	min.s64 	%rd478, %rd477, %rd209;
$L__BB8_204:
	mov.b32 	%r346, 16;
	mov.b32 	%r347, 31;
	mov.b32 	%r348, -1;
	// begin inline asm
	shfl.sync.down.b32 %r329, %r657, %r346, %r347, %r348;
	// end inline asm
	// begin inline asm
	shfl.sync.down.b32 %r334, %r335, %r346, %r347, %r348;
	// end inline asm
	mov.b64 	{%r340, %r345}, %rd478;
	// begin inline asm
	shfl.sync.down.b32 %r339, %r340, %r346, %r347, %r348;
	// end inline asm
	// begin inline asm
	shfl.sync.down.b32 %r344, %r345, %r346, %r347, %r348;
	// end inline asm
	mov.b64 	%rd212, {%r339, %r344};
	setp.gt.s32 	%p120, %r248, 15;
	mov.u32 	%r665, %r657;
	mov.u64 	%rd486, %rd478;
	@%p120 bra 	$L__BB8_208;
	setp.lt.s32 	%p121, %r657, %r329;
	mov.u32 	%r665, %r329;
	mov.u64 	%rd486, %rd212;
	@%p121 bra 	$L__BB8_208;
	setp.lt.s32 	%p122, %r329, %r657;
	mov.u32 	%r665, %r657;
	mov.u64 	%rd486, %rd478;
	@%p122 bra 	$L__BB8_208;
	setp.lt.s64 	%p123, %rd478, %rd212;
	selp.b32 	%r665, %r657, %r329, %p123;
	min.s64 	%rd486, %rd478, %rd212;
$L__BB8_208:
	setp.ne.s32 	%p124, %r248, 0;
	@%p124 bra 	$L__BB8_210;
	shr.u32 	%r349, %r108, 1;
	and.b32  	%r350, %r349, 496;
	mov.u32 	%r351, _ZN6thrust24THRUST_300001_SM_1000_NS8cuda_cub4core6detail5shmemE;
	add.s32 	%r352, %r351, %r350;
	st.shared.u32 	[%r352+8], %r665;
	st.shared.u64 	[%r352+16], %rd486;
$L__BB8_210:
	bar.sync 	0;
	setp.ne.s32 	%p125, %r108, 0;
	@%p125 bra 	$L__BB8_232;
	ld.shared.u32 	%r218, [_ZN6thrust24THRUST_300001_SM_1000_NS8cuda_cub4core6detail5shmemE+24];
	ld.shared.u64 	%rd215, [_ZN6thrust24THRUST_300001_SM_1000_NS8cuda_cub4core6detail5shmemE+32];
	setp.lt.s32 	%p126, %r665, %r218;
	mov.u32 	%r659, %r218;
	mov.u64 	%rd480, %rd215;
	@%p126 bra 	$L__BB8_214;
	setp.lt.s32 	%p127, %r218, %r665;
	mov.u32 	%r659, %r665;
	mov.u64 	%rd480, %rd486;
	@%p127 bra 	$L__BB8_214;
	setp.lt.s64 	%p128, %rd486, %rd215;
	selp.b32 	%r659, %r665, %r218, %p128;
	min.s64 	%rd480, %rd486, %rd215;
$L__BB8_214:
	ld.shared.u32 	%r221, [_ZN6thrust24THRUST_300001_SM_1000_NS8cuda_cub4core6detail5shmemE+40];
	ld.shared.u64 	%rd218, [_ZN6thrust24THRUST_300001_SM_1000_NS8cuda_cub4core6detail5shmemE+48];
	setp.lt.s32 	%p129, %r659, %r221;
	mov.u32 	%r660, %r221;
	mov.u64 	%rd481, %rd218;
	@%p129 bra 	$L__BB8_217;
	setp.lt.s32 	%p130, %r221, %r659;
	mov.u32 	%r660, %r659;
	mov.u64 	%rd481, %rd480;
	@%p130 bra 	$L__BB8_217;
	setp.lt.s64 	%p131, %rd480, %rd218;
	selp.b32 	%r660, %r659, %r221, %p131;
	min.s64 	%rd481, %rd480, %rd218;
$L__BB8_217:
	ld.shared.u32 	%r224, [_ZN6thrust24THRUST_300001_SM_1000_NS8cuda_cub4core6detail5shmemE+56];
	ld.shared.u64 	%rd221, [_ZN6thrust24THRUST_300001_SM_1000_NS8cuda_cub4core6detail5shmemE+64];
	setp.lt.s32 	%p132, %r660, %r224;
	mov.u32 	%r661, %r224;
	mov.u64 	%rd482, %rd221;
	@%p132 bra 	$L__BB8_220;
	setp.lt.s32 	%p133, %r224, %r660;
	mov.u32 	%r661, %r660;
	mov.u64 	%rd482, %rd481;
	@%p133 bra 	$L__BB8_220;
	setp.lt.s64 	%p134, %rd481, %rd221;
	selp.b32 	%r661, %r660, %r224, %p134;
	min.s64 	%rd482, %rd481, %rd221;
$L__BB8_220:
	ld.shared.u32 	%r227, [_ZN6thrust24THRUST_300001_SM_1000_NS8cuda_cub4core6detail5shmemE+72];
	ld.shared.u64 	%rd224, [_ZN6thrust24THRUST_300001_SM_1000_NS8cuda_cub4core6detail5shmemE+80];
	setp.lt.s32 	%p135, %r661, %r227;
	mov.u32 	%r662, %r227;
	mov.u64 	%rd483, %rd224;
	@%p135 bra 	$L__BB8_223;
	setp.lt.s32 	%p136, %r227, %r661;
	mov.u32 	%r662, %r661;
	mov.u64 	%rd483, %rd482;
	@%p136 bra 	$L__BB8_223;
	setp.lt.s64 	%p137, %rd482, %rd224;
	selp.b32 	%r662, %r661, %r227, %p137;
	min.s64 	%rd483, %rd482, %rd224;
$L__BB8_223:
	ld.shared.u32 	%r230, [_ZN6thrust24THRUST_300001_SM_1000_NS8cuda_cub4core6detail5shmemE+88];
	ld.shared.u64 	%rd227, [_ZN6thrust24THRUST_300001_SM_1000_NS8cuda_cub4core6detail5shmemE+96];
	setp.lt.s32 	%p138, %r662, %r230;
	mov.u32 	%r663, %r230;
	mov.u64 	%rd484, %rd227;
	@%p138 bra 	$L__BB8_226;
	setp.lt.s32 	%p139, %r230, %r662;
	mov.u32 	%r663, %r662;
	mov.u64 	%rd484, %rd483;
	@%p139 bra 	$L__BB8_226;
	setp.lt.s64 	%p140, %rd483, %rd227;
	selp.b32 	%r663, %r662, %r230, %p140;
	min.s64 	%rd484, %rd483, %rd227;
$L__BB8_226:
	ld.shared.u32 	%r233, [_ZN6thrust24THRUST_300001_SM_1000_NS8cuda_cub4core6detail5shmemE+104];
	ld.shared.u64 	%rd230, [_ZN6thrust24THRUST_300001_SM_1000_NS8cuda_cub4core6detail5shmemE+112];
	setp.lt.s32 	%p141, %r663, %r233;
	mov.u32 	%r664, %r233;
	mov.u64 	%rd485, %rd230;
	@%p141 bra 	$L__BB8_229;
	setp.lt.s32 	%p142, %r233, %r663;
	mov.u32 	%r664, %r663;
	mov.u64 	%rd485, %rd484;
	@%p142 bra 	$L__BB8_229;
	setp.lt.s64 	%p143, %rd484, %rd230;
	selp.b32 	%r664, %r663, %r233, %p143;
	min.s64 	%rd485, %rd484, %rd230;
$L__BB8_229:
	ld.shared.u32 	%r236, [_ZN6thrust24THRUST_300001_SM_1000_NS8cuda_cub4core6detail5shmemE+120];
	ld.shared.u64 	%rd233, [_ZN6thrust24THRUST_300001_SM_1000_NS8cuda_cub4core6detail5shmemE+128];
	setp.lt.s32 	%p144, %r664, %r236;
	mov.u32 	%r665, %r236;
	mov.u64 	%rd486, %rd233;
	@%p144 bra 	$L__BB8_232;
	setp.lt.s32 	%p145, %r236, %r664;
	mov.u32 	%r665, %r664;
	mov.u64 	%rd486, %rd485;
	@%p145 bra 	$L__BB8_232;
	setp.lt.s64 	%p146, %rd485, %rd233;
	selp.b32 	%r665, %r664, %r236, %p146;
	min.s64 	%rd486, %rd485, %rd233;
$L__BB8_232:
	mov.u32 	%r578, %tid.x;
	setp.ne.s32 	%p263, %r578, 0;
	@%p263 bra 	$L__BB8_234;
	ld.param.u64 	%rd399, [_ZN6thrust24THRUST_300001_SM_1000_NS8cuda_cub4core6detail13_kernel_agentINS1_8__reduce11ReduceAgentIPN4cuda3std3__45tupleIJilEEESC_SB_lNS1_9__extrema9arg_max_fIilNS9_4lessIiEEEEEEJSC_SC_iSH_EEEvDpT0__param_1];
	cvta.to.global.u64 	%rd390, %rd399;
	st.global.u32 	[%rd390], %r665;
	st.global.u64 	[%rd390+8], %rd486;
$L__BB8_234:
	ret;

}
	// .globl	_ZN3cub18CUB_300001_SM_10006detail11EmptyKernelIvEEvv
.visible .entry _ZN3cub18CUB_300001_SM_10006detail11EmptyKernelIvEEvv()
{


	ret;

}
	// .globl	_ZN3cub18CUB_300001_SM_10006detail8for_each13static_kernelINS2_12policy_hub_t12policy_500_tEmN6thrust24THRUST_300001_SM_1000_NS8cuda_cub20__uninitialized_fill7functorINS7_10device_ptrImEEmEEEEvT0_T1_
.visible .entry _ZN3cub18CUB_300001_SM_10006detail8for_each13static_kernelINS2_12policy_hub_t12policy_500_tEmN6thrust24THRUST_300001_SM_1000_NS8cuda_cub20__uninitialized_fill7functorINS7_10device_ptrImEEmEEEEvT0_T1_(
	.param .u64 _ZN3cub18CUB_300001_SM_10006detail8for_each13static_kernelINS2_12policy_hub_t12policy_500_tEmN6thrust24THRUST_300001_SM_1000_NS8cuda_cub20__uninitialized_fill7functorINS7_10device_ptrImEEmEEEEvT0_T1__param_0,
	.param .align 8 .b8 _ZN3cub18CUB_300001_SM_10006detail8for_each13static_kernelINS2_12policy_hub_t12policy_500_tEmN6thrust24THRUST_300001_SM_1000_NS8cuda_cub20__uninitialized_fill7functorINS7_10device_ptrImEEmEEEEvT0_T1__param_1[16]
)
.maxntid 256
{
	.reg .pred 	%p<4>;
	.reg .b32 	%r<5>;
	.reg .b64 	%rd<18>;

	ld.param.u64 	%rd6, [_ZN3cub18CUB_300001_SM_10006detail8for_each13static_kernelINS2_12policy_hub_t12policy_500_tEmN6thrust24THRUST_300001_SM_1000_NS8cuda_cub20__uninitialized_fill7functorINS7_10device_ptrImEEmEEEEvT0_T1__param_1+8];
	ld.param.u64 	%rd5, [_ZN3cub18CUB_300001_SM_10006detail8for_each13static_kernelINS2_12policy_hub_t12policy_500_tEmN6thrust24THRUST_300001_SM_1000_NS8cuda_cub20__uninitialized_fill7functorINS7_10device_ptrImEEmEEEEvT0_T1__param_1];
	ld.param.u64 	%rd7, [_ZN3cub18CUB_300001_SM_10006detail8for_each13static_kernelINS2_12policy_hub_t12policy_500_tEmN6thrust24THRUST_300001_SM_1000_NS8cuda_cub20__uninitialized_fill7functorINS7_10device_ptrImEEmEEEEvT0_T1__param_0];
	mov.u32 	%r2, %ctaid.x;
	mul.wide.u32 	%rd1, %r2, 512;
	sub.s64 	%rd2, %rd7, %rd1;
	setp.lt.u64 	%p1, %rd2, 512;
	@%p1 bra 	$L__BB10_2;
	mov.u32 	%r4, %tid.x;
	cvta.to.global.u64 	%rd13, %rd5;
	cvt.u64.u32 	%rd14, %r4;
	add.s64 	%rd15, %rd1, %rd14;
	shl.b64 	%rd16, %rd15, 3;
	add.s64 	%rd17, %rd13, %rd16;
	st.global.u64 	[%rd17], %rd6;
	st.global.u64 	[%rd17+2048], %rd6;
	bra.uni 	$L__BB10_6;
$L__BB10_2:
	cvta.to.global.u64 	%rd8, %rd5;
	mov.u32 	%r1, %tid.x;
	cvt.u64.u32 	%rd9, %r1;
	setp.le.u64 	%p2, %rd2, %rd9;
	add.s64 	%rd10, %rd1, %rd9;
	shl.b64 	%rd11, %rd10, 3;
	add.s64 	%rd4, %rd8, %rd11;
	@%p2 bra 	$L__BB10_4;
	st.global.u64 	[%rd4], %rd6;
$L__BB10_4:
	add.s32 	%r3, %r1, 256;
	cvt.u64.u32 	%rd12, %r3;
	setp.le.u64 	%p3, %rd2, %rd12;
	@%p3 bra 	$L__BB10_6;
	st.global.u64 	[%rd4+2048], %rd6;
$L__BB10_6:
	ret;

}


// ===== COMPILED SASS (sm_100) =====

	.target	sm_100

	.elftype	@"ET_EXEC"


//--------------------- .note.nv.tkinfo           --------------------------
	.section	.note.nv.tkinfo,"",@"SHT_NOTE"
	.sectionflags	@"SHF_NOTE_NV_TKINFO"
	.tkinfo
        /*0018*/ 	.word	0x00000002
        /*0030*/ 	.string	""
        /*0030*/ 	.string	"ptxas"
        /*0030*/ 	.string	"Cuda compilation tools, release 13.0, V13.0.88"
        /*0030*/ 	.string	"Build cuda_13.0.r13.0/compiler.36424714_0"
        /*0030*/ 	.string	"-arch sm_100 -m 64 "



//--------------------- .note.nv.cuinfo           --------------------------
	.section	.note.nv.cuinfo,"",@"SHT_NOTE"
	.sectionflags	@"SHF_NOTE_NV_CUINFO"
        /*0018*/ 	.short	0x0002
        /*001a*/ 	.short	0x0064
        /*001c*/ 	.short	0x0082
	.zero		2


//--------------------- .nv.info                  --------------------------
	.section	.nv.info,"",@"SHT_CUDA_INFO"
	.align	4


	//----- nvinfo : EIATTR_REGCOUNT
	.align		4
        /*0000*/ 	.byte	0x04, 0x2f
        /*0002*/ 	.short	(.L_46 - .L_45)
	.align		4
.L_45:
        /*0004*/ 	.word	index@(_Z18max_element_kernelIN6thrust24THRUST_300001_SM_1000_NS6detail15normal_iteratorINS1_10device_ptrIiEEEENS1_16device_referenceImEEEvT_S9_T0_)
        /*0008*/ 	.word	0x0000001a


	//----- nvinfo : EIATTR_FRAME_SIZE
	.align		4
.L_46:
        /*000c*/ 	.byte	0x04, 0x11
        /*000e*/ 	.short	(.L_48 - .L_47)
	.align		4
.L_47:
        /*0010*/ 	.word	index@(_Z18max_element_kernelIN6thrust24THRUST_300001_SM_1000_NS6detail15normal_iteratorINS1_10device_ptrIiEEEENS1_16device_referenceImEEEvT_S9_T0_)
        /*0014*/ 	.word	0x00000000


	//----- nvinfo : EIATTR_REGCOUNT
	.align		4
.L_48:
        /*0018*/ 	.byte	0x04, 0x2f
        /*001a*/ 	.short	(.L_50 - .L_49)
	.align		4
.L_49:
        /*001c*/ 	.word	index@(_ZN6thrust24THRUST_300001_SM_1000_NS8cuda_cub4core6detail13_kernel_agentINS1_8__reduce11ReduceAgentINS0_12zip_iteratorIN4cuda3std3__45tupleIJNS0_6detail15normal_iteratorINS0_10device_ptrIiEEEENS0_17counting_iteratorIlNS0_11use_defaultESI_SI_EEEEEEEPNSB_IJilEEESM_iNS1_9__extrema9arg_max_fIilNSA_4lessIiEEEEEEJSL_SN_iSS_EEEvDpT0_)
        /*0020*/ 	.word	0x0000001c


	//----- nvinfo : EIATTR_FRAME_SIZE
	.align		4
.L_50:
        /*0024*/ 	.byte	0x04, 0x11
        /*0026*/ 	.short	(.L_52 - .L_51)
	.align		4
.L_51:
        /*0028*/ 	.word	index@(_ZN6thrust24THRUST_300001_SM_1000_NS8cuda_cub4core6detail13_kernel_agentINS1_8__reduce11ReduceAgentINS0_12zip_iteratorIN4cuda3std3__45tupleIJNS0_6detail15normal_iteratorINS0_10device_ptrIiEEEENS0_17counting_iteratorIlNS0_11use_defaultESI_SI_EEEEEEEPNSB_IJilEEESM_iNS1_9__extrema9arg_max_fIilNSA_4lessIiEEEEEEJSL_SN_iSS_EEEvDpT0_)
        /*002c*/ 	.word	0x00000000


	//----- nvinfo : EIATTR_REGCOUNT
	.align		4
.L_52:
        /*0030*/ 	.byte	0x04, 0x2f
        /*0032*/ 	.short	(.L_54 - .L_53)
	.align		4
.L_53:
        /*0034*/ 	.word	index@(_ZN6thrust24THRUST_300001_SM_1000_NS8cuda_cub4core6detail13_kernel_agentINS1_8__reduce11ReduceAgentINS0_12zip_iteratorIN4cuda3std3__45tupleIJNS0_6detail15normal_iteratorINS0_10device_ptrIiEEEENS0_17counting_iteratorIlNS0_11use_defaultESI_SI_EEEEEEEPNSB_IJilEEESM_iNS1_9__extrema9arg_max_fIilNSA_4lessIiEEEEEEJSL_SN_iN3cub18CUB_300001_SM_100013GridEvenShareIiEENSV_9GridQueueIjEESS_EEEvDpT0_)
        /*0038*/ 	.word	0x0000001d


	//----- nvinfo : EIATTR_FRAME_SIZE
	.align		4
.L_54:
        /*003c*/ 	.byte	0x04, 0x11
        /*003e*/ 	.short	(.L_56 - .L_55)
	.align		4
.L_55:
        /*0040*/ 	.word	index@(_ZN6thrust24THRUST_300001_SM_1000_NS8cuda_cub4core6detail13_kernel_agentINS1_8__reduce11ReduceAgentINS0_12zip_iteratorIN4cuda3std3__45tupleIJNS0_6detail15normal_iteratorINS0_10device_ptrIiEEEENS0_17counting_iteratorIlNS0_11use_defaultESI_SI_EEEEEEEPNSB_IJilEEESM_iNS1_9__extrema9arg_max_fIilNSA_4lessIiEEEEEEJSL_SN_iN3cub18CUB_300001_SM_100013GridEvenShareIiEENSV_9GridQueueIjEESS_EEEvDpT0_)
        /*0044*/ 	.word	0x00000000


	//----- nvinfo : EIATTR_REGCOUNT
	.align		4
.L_56:
        /*0048*/ 	.byte	0x04, 0x2f
        /*004a*/ 	.short	(.L_58 - .L_57)
	.align		4
.L_57:
        /*004c*/ 	.word	index@(_ZN6thrust24THRUST_300001_SM_1000_NS8cuda_cub4core6detail13_kernel_agentINS1_8__reduce10DrainAgentIiEEJN3cub18CUB_300001_SM_10009GridQueueIjEEiEEEvDpT0_)
        /*0050*/ 	.word	0x00000008


	//----- nvinfo : EIATTR_FRAME_SIZE
	.align		4
.L_58:
        /*0054*/ 	.byte	0x04, 0x11
        /*0056*/ 	.short	(.L_60 - .L_59)
	.align		4
.L_59:
        /*0058*/ 	.word	index@(_ZN6thrust24THRUST_300001_SM_1000_NS8cuda_cub4core6detail13_kernel_agentINS1_8__reduce10DrainAgentIiEEJN3cub18CUB_300001_SM_10009GridQueueIjEEiEEEvDpT0_)
        /*005c*/ 	.word	0x00000000


	//----- nvinfo : EIATTR_REGCOUNT
	.align		4
.L_60:
        /*0060*/ 	.byte	0x04, 0x2f
        /*0062*/ 	.short	(.L_62 - .L_61)
	.align		4
.L_61:
        /*0064*/ 	.word	index@(_ZN6thrust24THRUST_300001_SM_1000_NS8cuda_cub4core6detail13_kernel_agentINS1_8__reduce11ReduceAgentIPN4cuda3std3__45tupleIJilEEESC_SB_iNS1_9__extrema9arg_max_fIilNS9_4lessIiEEEEEEJSC_SC_iSH_EEEvDpT0_)
        /*0068*/ 	.word	0x00000020


	//----- nvinfo : EIATTR_FRAME_SIZE
	.align		4
.L_62:
        /*006c*/ 	.byte	0x04, 0x11
        /*006e*/ 	.short	(.L_64 - .L_63)
	.align		4
.L_63:
        /*0070*/ 	.word	index@(_ZN6thrust24THRUST_300001_SM_1000_NS8cuda_cub4core6detail13_kernel_agentINS1_8__reduce11ReduceAgentIPN4cuda3std3__45tupleIJilEEESC_SB_iNS1_9__extrema9arg_max_fIilNS9_4lessIiEEEEEEJSC_SC_iSH_EEEvDpT0_)
        /*0074*/ 	.word	0x00000000


	//----- nvinfo : EIATTR_REGCOUNT
	.align		4
.L_64:
        /*0078*/ 	.byte	0x04, 0x2f
        /*007a*/ 	.short	(.L_66 - .L_65)
	.align		4
.L_65:
        /*007c*/ 	.word	index@(_ZN6thrust24THRUST_300001_SM_1000_NS8cuda_cub4core6detail13_kernel_agentINS1_8__reduce11ReduceAgentINS0_12zip_iteratorIN4cuda3std3__45tupleIJNS0_6detail15normal_iteratorINS0_10device_ptrIiEEEENS0_17counting_iteratorIlNS0_11use_defaultESI_SI_EEEEEEEPNSB_IJilEEESM_lNS1_9__extrema9arg_max_fIilNSA_4lessIiEEEEEEJSL_SN_lSS_EEEvDpT0_)
        /*0080*/ 	.word	0x0000001c


	//----- nvinfo : EIATTR_FRAME_SIZE
	.align		4
.L_66:
        /*0084*/ 	.byte	0x04, 0x11
        /*0086*/ 	.short	(.L_68 - .L_67)
	.align		4
.L_67:
        /*0088*/ 	.word	index@(_ZN6thrust24THRUST_300001_SM_1000_NS8cuda_cub4core6detail13_kernel_agentINS1_8__reduce11ReduceAgentINS0_12zip_iteratorIN4cuda3std3__45tupleIJNS0_6detail15normal_iteratorINS0_10device_ptrIiEEEENS0_17counting_iteratorIlNS0_11use_defaultESI_SI_EEEEEEEPNSB_IJilEEESM_lNS1_9__extrema9arg_max_fIilNSA_4lessIiEEEEEEJSL_SN_lSS_EEEvDpT0_)
        /*008c*/ 	.word	0x00000000


	//----- nvinfo : EIATTR_REGCOUNT
	.align		4
.L_68:
        /*0090*/ 	.byte	0x04, 0x2f
        /*0092*/ 	.short	(.L_70 - .L_69)
	.align		4
.L_69:
        /*0094*/ 	.word	index@(_ZN6thrust24THRUST_300001_SM_1000_NS8cuda_cub4core6detail13_kernel_agentINS1_8__reduce11ReduceAgentINS0_12zip_iteratorIN4cuda3std3__45tupleIJNS0_6detail15normal_iteratorINS0_10device_ptrIiEEEENS0_17counting_iteratorIlNS0_11use_defaultESI_SI_EEEEEEEPNSB_IJilEEESM_lNS1_9__extrema9arg_max_fIilNSA_4lessIiEEEEEEJSL_SN_lN3cub18CUB_300001_SM_100013GridEvenShareIlEENSV_9GridQueueIyEESS_EEEvDpT0_)
        /*0098*/ 	.word	0x0000001e


	//----- nvinfo : EIATTR_FRAME_SIZE
	.align		4
.L_70:
        /*009c*/ 	.byte	0x04, 0x11
        /*009e*/ 	.short	(.L_72 - .L_71)
	.align		4
.L_71:
        /*00a0*/ 	.word	index@(_ZN6thrust24THRUST_300001_SM_1000_NS8cuda_cub4core6detail13_kernel_agentINS1_8__reduce11ReduceAgentINS0_12zip_iteratorIN4cuda3std3__45tupleIJNS0_6detail15normal_iteratorINS0_10device_ptrIiEEEENS0_17counting_iteratorIlNS0_11use_defaultESI_SI_EEEEEEEPNSB_IJilEEESM_lNS1_9__extrema9arg_max_fIilNSA_4lessIiEEEEEEJSL_SN_lN3cub18CUB_300001_SM_100013GridEvenShareIlEENSV_9GridQueueIyEESS_EEEvDpT0_)
        /*00a4*/ 	.word	0x00000000


	//----- nvinfo : EIATTR_REGCOUNT
	.align		4
.L_72:
        /*00a8*/ 	.byte	0x04, 0x2f
        /*00aa*/ 	.short	(.L_74 - .L_73)
	.align		4
.L_73:
        /*00ac*/ 	.word	index@(_ZN6thrust24THRUST_300001_SM_1000_NS8cuda_cub4core6detail13_kernel_agentINS1_8__reduce10DrainAgentIlEEJN3cub18CUB_300001_SM_10009GridQueueIyEElEEEvDpT0_)
        /*00b0*/ 	.word	0x00000008


	//----- nvinfo : EIATTR_FRAME_SIZE
	.align		4
.L_74:
        /*00b4*/ 	.byte	0x04, 0x11
        /*00b6*/ 	.short	(.L_76 - .L_75)
	.align		4
.L_75:
        /*00b8*/ 	.word	index@(_ZN6thrust24THRUST_300001_SM_1000_NS8cuda_cub4core6detail13_kernel_agentINS1_8__reduce10DrainAgentIlEEJN3cub18CUB_300001_SM_10009GridQueueIyEElEEEvDpT0_)
        /*00bc*/ 	.word	0x00000000


	//----- nvinfo : EIATTR_REGCOUNT
	.align		4
.L_76:
        /*00c0*/ 	.byte	0x04, 0x2f
        /*00c2*/ 	.short	(.L_78 - .L_77)
	.align		4
.L_77:
        /*00c4*/ 	.word	index@(_ZN6thrust24THRUST_300001_SM_1000_NS8cuda_cub4core6detail13_kernel_agentINS1_8__reduce11ReduceAgentIPN4cuda3std3__45tupleIJilEEESC_SB_lNS1_9__extrema9arg_max_fIilNS9_4lessIiEEEEEEJSC_SC_iSH_EEEvDpT0_)
        /*00c8*/ 	.word	0x00000020


	//----- nvinfo : EIATTR_FRAME_SIZE
	.align		4
.L_78:
        /*00cc*/ 	.byte	0x04, 0x11
        /*00ce*/ 	.short	(.L_80 - .L_79)
	.align		4
.L_79:
        /*00d0*/ 	.word	index@(_ZN6thrust24THRUST_300001_SM_1000_NS8cuda_cub4core6detail13_kernel_agentINS1_8__reduce11ReduceAgentIPN4cuda3std3__45tupleIJilEEESC_SB_lNS1_9__extrema9arg_max_fIilNS9_4lessIiEEEEEEJSC_SC_iSH_EEEvDpT0_)
        /*00d4*/ 	.word	0x00000000


	//----- nvinfo : EIATTR_REGCOUNT
	.align		4
.L_80:
        /*00d8*/ 	.byte	0x04, 0x2f
        /*00da*/ 	.short	(.L_82 - .L_81)
	.align		4
.L_81:
        /*00dc*/ 	.word	index@(_ZN3cub18CUB_300001_SM_10006detail11EmptyKernelIvEEvv)
        /*00e0*/ 	.word	0x00000004


	//----- nvinfo : EIATTR_FRAME_SIZE
	.align		4
.L_82:
        /*00e4*/ 	.byte	0x04, 0x11
        /*00e6*/ 	.short	(.L_84 - .L_83)
	.align		4
.L_83:
        /*00e8*/ 	.word	index@(_ZN3cub18CUB_300001_SM_10006detail11EmptyKernelIvEEvv)
        /*00ec*/ 	.word	0x00000000


	//----- nvinfo : EIATTR_REGCOUNT
	.align		4
.L_84:
        /*00f0*/ 	.byte	0x04, 0x2f
        /*00f2*/ 	.short	(.L_86 - .L_85)
	.align		4
.L_85:
        /*00f4*/ 	.word	index@(_ZN3cub18CUB_300001_SM_10006detail8for_each13static_kernelINS2_12policy_hub_t12policy_500_tEmN6thrust24THRUST_300001_SM_1000_NS8cuda_cub20__uninitialized_fill7functorINS7_10device_ptrImEEmEEEEvT0_T1_)
        /*00f8*/ 	.word	0x00000009


	//----- nvinfo : EIATTR_FRAME_SIZE
	.align		4
.L_86:
        /*00fc*/ 	.byte	0x04, 0x11
        /*00fe*/ 	.short	(.L_88 - .L_87)
	.align		4
.L_87:
        /*0100*/ 	.word	index@(_ZN3cub18CUB_300001_SM_10006detail8for_each13static_kernelINS2_12policy_hub_t12policy_500_tEmN6thrust24THRUST_300001_SM_1000_NS8cuda_cub20__uninitialized_fill7functorINS7_10device_ptrImEEmEEEEvT0_T1_)
        /*0104*/ 	.word	0x00000000


	//----- nvinfo : EIATTR_MIN_STACK_SIZE
	.align		4
.L_88:
        /*0108*/ 	.byte	0x04, 0x12
        /*010a*/ 	.short	(.L_90 - .L_89)
	.align		4
.L_89:
        /*010c*/ 	.word	index@(_ZN3cub18CUB_300001_SM_10006detail8for_each13static_kernelINS2_12policy_hub_t12policy_500_tEmN6thrust24THRUST_300001_SM_1000_NS8cuda_cub20__uninitialized_fill7functorINS7_10device_ptrImEEmEEEEvT0_T1_)
        /*0110*/ 	.word	0x00000000


	//----- nvinfo : EIATTR_MIN_STACK_SIZE
	.align		4
.L_90:
        /*0114*/ 	.byte	0x04, 0x12
        /*0116*/ 	.short	(.L_92 - .L_91)
	.align		4
.L_91:
        /*0118*/ 	.word	index@(_ZN3cub18CUB_300001_SM_10006detail11EmptyKernelIvEEvv)
        /*011c*/ 	.word	0x00000000


	//----- nvinfo : EIATTR_MIN_STACK_SIZE
	.align		4
.L_92:
        /*0120*/ 	.byte	0x04, 0x12
        /*0122*/ 	.short	(.L_94 - .L_93)
	.align		4
.L_93:
        /*0124*/ 	.word	index@(_ZN6thrust24THRUST_300001_SM_1000_NS8cuda_cub4core6detail13_kernel_agentINS1_8__reduce11ReduceAgentIPN4cuda3std3__45tupleIJilEEESC_SB_lNS1_9__extrema9arg_max_fIilNS9_4lessIiEEEEEEJSC_SC_iSH_EEEvDpT0_)
        /*0128*/ 	.word	0x00000000


	//----- nvinfo : EIATTR_MIN_STACK_SIZE
	.align		4
.L_94:
        /*012c*/ 	.byte	0x04, 0x12
        /*012e*/ 	.short	(.L_96 - .L_95)
	.align		4
.L_95:
        /*0130*/ 	.word	index@(_ZN6thrust24THRUST_300001_SM_1000_NS8cuda_cub4core6detail13_kernel_agentINS1_8__reduce10DrainAgentIlEEJN3cub18CUB_300001_SM_10009GridQueueIyEElEEEvDpT0_)
        /*0134*/ 	.word	0x00000000


	//----- nvinfo : EIATTR_MIN_STACK_SIZE
	.align		4
.L_96:
        /*0138*/ 	.byte	0x04, 0x12
        /*013a*/ 	.short	(.L_98 - .L_97)
	.align		4
.L_97:
        /*013c*/ 	.word	index@(_ZN6thrust24THRUST_300001_SM_1000_NS8cuda_cub4core6detail13_kernel_agentINS1_8__reduce11ReduceAgentINS0_12zip_iteratorIN4cuda3std3__45tupleIJNS0_6detail15normal_iteratorINS0_10device_ptrIiEEEENS0_17counting_iteratorIlNS0_11use_defaultESI_SI_EEEEEEEPNSB_IJilEEESM_lNS1_9__extrema9arg_max_fIilNSA_4lessIiEEEEEEJSL_SN_lN3cub18CUB_300001_SM_100013GridEvenShareIlEENSV_9GridQueueIyEESS_EEEvDpT0_)
        /*0140*/ 	.word	0x00000000


	//----- nvinfo : EIATTR_MIN_STACK_SIZE
	.align		4
.L_98:
        /*0144*/ 	.byte	0x04, 0x12
        /*0146*/ 	.short	(.L_100 - .L_99)
	.align		4
.L_99:
        /*0148*/ 	.word	index@(_ZN6thrust24THRUST_300001_SM_1000_NS8cuda_cub4core6detail13_kernel_agentINS1_8__reduce11ReduceAgentINS0_12zip_iteratorIN4cuda3std3__45tupleIJNS0_6detail15normal_iteratorINS0_10device_ptrIiEEEENS0_17counting_iteratorIlNS0_11use_defaultESI_SI_EEEEEEEPNSB_IJilEEESM_lNS1_9__extrema9arg_max_fIilNSA_4lessIiEEEEEEJSL_SN_lSS_EEEvDpT0_)
        /*014c*/ 	.word	0x00000000


	//----- nvinfo : EIATTR_MIN_STACK_SIZE
	.align		4
.L_100:
        /*0150*/ 	.byte	0x04, 0x12
        /*0152*/ 	.short	(.L_102 - .L_101)
	.align		4
.L_101:
        /*0154*/ 	.word	index@(_ZN6thrust24THRUST_300001_SM_1000_NS8cuda_cub4core6detail13_kernel_agentINS1_8__reduce11ReduceAgentIPN4cuda3std3__45tupleIJilEEESC_SB_iNS1_9__extrema9arg_max_fIilNS9_4lessIiEEEEEEJSC_SC_iSH_EEEvDpT0_)
        /*0158*/ 	.word	0x00000000


	//----- nvinfo : EIATTR_MIN_STACK_SIZE
	.align		4
.L_102:
        /*015c*/ 	.byte	0x04, 0x12
        /*015e*/ 	.short	(.L_104 - .L_103)
	.align		4
.L_103:
        /*0160*/ 	.word	index@(_ZN6thrust24THRUST_300001_SM_1000_NS8cuda_cub4core6detail13_kernel_agentINS1_8__reduce10DrainAgentIiEEJN3cub18CUB_300001_SM_10009GridQueueIjEEiEEEvDpT0_)
        /*0164*/ 	.word	0x00000000


	//----- nvinfo : EIATTR_MIN_STACK_SIZE
	.align		4
.L_104:
        /*0168*/ 	.byte	0x04, 0x12
        /*016a*/ 	.short	(.L_106 - .L_105)
	.align		4
.L_105:
        /*016c*/ 	.word	index@(_ZN6thrust24THRUST_300001_SM_1000_NS8cuda_cub4core6detail13_kernel_agentINS1_8__reduce11ReduceAgentINS0_12zip_iteratorIN4cuda3std3__45tupleIJNS0_6detail15normal_iteratorINS0_10device_ptrIiEEEENS0_17counting_iteratorIlNS0_11use_defaultESI_SI_EEEEEEEPNSB_IJilEEESM_iNS1_9__extrema9arg_max_fIilNSA_4lessIiEEEEEEJSL_SN_iN3cub18CUB_300001_SM_100013GridEvenShareIiEENSV_9GridQueueIjEESS_EEEvDpT0_)
        /*0170*/ 	.word	0x00000000


	//----- nvinfo : EIATTR_MIN_STACK_SIZE
	.align		4
.L_106:
        /*0174*/ 	.byte	0x04, 0x12
        /*0176*/ 	.short	(.L_108 - .L_107)
	.align		4
.L_107:
        /*0178*/ 	.word	index@(_ZN6thrust24THRUST_300001_SM_1000_NS8cuda_cub4core6detail13_kernel_agentINS1_8__reduce11ReduceAgentINS0_12zip_iteratorIN4cuda3std3__45tupleIJNS0_6detail15normal_iteratorINS0_10device_ptrIiEEEENS0_17counting_iteratorIlNS0_11use_defaultESI_SI_EEEEEEEPNSB_IJilEEESM_iNS1_9__extrema9arg_max_fIilNSA_4lessIiEEEEEEJSL_SN_iSS_EEEvDpT0_)
        /*017c*/ 	.word	0x00000000


	//----- nvinfo : EIATTR_MIN_STACK_SIZE
	.align		4
.L_108:
        /*0180*/ 	.byte	0x04, 0x12
        /*0182*/ 	.short	(.L_110 - .L_109)
	.align		4
.L_109:
        /*0184*/ 	.word	index@(_Z18max_element_kernelIN6thrust24THRUST_300001_SM_1000_NS6detail15normal_iteratorINS1_10device_ptrIiEEEENS1_16device_referenceImEEEvT_S9_T0_)
        /*0188*/ 	.word	0x00000000
.L_110:


//--------------------- .nv.compat                --------------------------
	.section	.nv.compat,"",@"SHT_CUDA_COMPAT_INFO"
	.align	4
        /*0000*/ 	.byte	0x02, 0x09, 0x00, 0x00, 0x02, 0x02, 0x01, 0x00, 0x02, 0x05, 0x05, 0x00, 0x03, 0x07, 0x01, 0x01
        /*0010*/ 	.byte	0x02, 0x03, 0x00, 0x00, 0x02, 0x06, 0x01, 0x00, 0x04, 0x0b, 0x08, 0x00, 0x09, 0x00, 0x00, 0x00
        /*0020*/ 	.byte	0x00, 0x00, 0x00, 0x00


//--------------------- .nv.info._ZN3cub18CUB_300001_SM_10006detail8for_each13static_kernelINS2_12policy_hub_t12policy_500_tEmN6thrust24THRUST_300001_SM_1000_NS8cuda_cub20__uninitialized_fill7functorINS7_10device_ptrImEEmEEEEvT0_T1_ --------------------------
	.section	.nv.info._ZN3cub18CUB_300001_SM_10006detail8for_each13static_kernelINS2_12policy_hub_t12policy_500_tEmN6thrust24THRUST_300001_SM_1000_NS8cuda_cub20__uninitialized_fill7functorINS7_10device_ptrImEEmEEEEvT0_T1_,"",@"SHT_CUDA_INFO"
	.sectionflags	@""
	.align	4


	//----- nvinfo : EIATTR_CUDA_API_VERSION
	.align		4
        /*0000*/ 	.byte	0x04, 0x37
        /*0002*/ 	.short	(.L_112 - .L_111)
.L_111:
        /*0004*/ 	.word	0x00000082


	//----- nvinfo : EIATTR_KPARAM_INFO
	.align		4
.L_112:
        /*0008*/ 	.byte	0x04, 0x17
        /*000a*/ 	.short	(.L_114 - .L_113)
.L_113:
        /*000c*/ 	.word	0x00000000
        /*0010*/ 	.short	0x0001
        /*0012*/ 	.short	0x0008
        /*0014*/ 	.byte	0x00, 0xf0, 0x41, 0x00


	//----- nvinfo : EIATTR_KPARAM_INFO
	.align		4
.L_114:
        /*0018*/ 	.byte	0x04, 0x17
        /*001a*/ 	.short	(.L_116 - .L_115)
.L_115:
        /*001c*/ 	.word	0x00000000
        /*0020*/ 	.short	0x0000
        /*0022*/ 	.short	0x0000
        /*0024*/ 	.byte	0x00, 0xf0, 0x21, 0x00


	//----- nvinfo : EIATTR_SPARSE_MMA_MASK
	.align		4
.L_116:
        /*0028*/ 	.byte	0x03, 0x50
        /*002a*/ 	.short	0x0000


	//----- nvinfo : EIATTR_MAXREG_COUNT
	.align		4
        /*002c*/ 	.byte	0x03, 0x1b
        /*002e*/ 	.short	0x00ff


	//----- nvinfo : EIATTR_MERCURY_ISA_VERSION
	.align		4
        /*0030*/ 	.byte	0x03, 0x5f
        /*0032*/ 	.short	0x0101


	//----- nvinfo : EIATTR_VRC_CTA_INIT_COUNT
	.align		4
        /*0034*/ 	.byte	0x02, 0x4a
	.zero		1
	.zero		1


	//----- nvinfo : EIATTR_EXIT_INSTR_OFFSETS
	.align		4
        /*0038*/ 	.byte	0x04, 0x1c
        /*003a*/ 	.short	(.L_118 - .L_117)


	//   ....[0]....
.L_117:
        /*003c*/ 	.word	0x00000130


	//   ....[1]....
        /*0040*/ 	.word	0x00000230


	//   ....[2]....
        /*0044*/ 	.word	0x00000260


	//----- nvinfo : EIATTR_MAX_THREADS
	.align		4
.L_118:
        /*0048*/ 	.byte	0x04, 0x05
        /*004a*/ 	.short	(.L_120 - .L_119)
.L_119:
        /*004c*/ 	.word	0x00000100
        /*0050*/ 	.word	0x00000001
        /*0054*/ 	.word	0x00000001


	//----- nvinfo : EIATTR_CBANK_PARAM_SIZE
	.align		4
.L_120:
        /*0058*/ 	.byte	0x03, 0x19
        /*005a*/ 	.short	0x0018


	//----- nvinfo : EIATTR_PARAM_CBANK
	.align		4
        /*005c*/ 	.byte	0x04, 0x0a
        /*005e*/ 	.short	(.L_122 - .L_121)
	.align		4
.L_121:
        /*0060*/ 	.word	index@(.nv.constant0._ZN3cub18CUB_300001_SM_10006detail8for_each13static_kernelINS2_12policy_hub_t12policy_500_tEmN6thrust24THRUST_300001_SM_1000_NS8cuda_cub20__uninitialized_fill7functorINS7_10device_ptrImEEmEEEEvT0_T1_)
        /*0064*/ 	.short	0x0380
        /*0066*/ 	.short	0x0018


	//----- nvinfo : EIATTR_SW_WAR
	.align		4
.L_122:
        /*0068*/ 	.byte	0x04, 0x36
        /*006a*/ 	.short	(.L_124 - .L_123)
.L_123:
        /*006c*/ 	.word	0x00000008
.L_124:


//--------------------- .nv.info._ZN3cub18CUB_300001_SM_10006detail11EmptyKernelIvEEvv --------------------------
	.section	.nv.info._ZN3cub18CUB_300001_SM_10006detail11EmptyKernelIvEEvv,"",@"SHT_CUDA_INFO"
	.sectionflags	@""
	.align	4


	//----- nvinfo : EIATTR_CUDA_API_VERSION
	.align		4
        /*0000*/ 	.byte	0x04, 0x37
        /*0002*/ 	.short	(.L_126 - .L_125)
.L_125:
        /*0004*/ 	.word	0x00000082


	//----- nvinfo : EIATTR_SPARSE_MMA_MASK
	.align		4
.L_126:
        /*0008*/ 	.byte	0x03, 0x50
        /*000a*/ 	.short	0x0000


	//----- nvinfo : EIATTR_MAXREG_COUNT
	.align		4
        /*000c*/ 	.byte	0x03, 0x1b
        /*000e*/ 	.short	0x00ff


	//----- nvinfo : EIATTR_MERCURY_ISA_VERSION
	.align		4
        /*0010*/ 	.byte	0x03, 0x5f
        /*0012*/ 	.short	0x0101


	//----- nvinfo : EIATTR_VRC_CTA_INIT_COUNT
	.align		4
        /*0014*/ 	.byte	0x02, 0x4a
	.zero		1
	.zero		1


	//----- nvinfo : EIATTR_EXIT_INSTR_OFFSETS
	.align		4
        /*0018*/ 	.byte	0x04, 0x1c
        /*001a*/ 	.short	(.L_128 - .L_127)


	//   ....[0]....
.L_127:
        /*001c*/ 	.word	0x00000010


	//----- nvinfo : EIATTR_SW_WAR
	.align		4
.L_128:
        /*0020*/ 	.byte	0x04, 0x36
        /*0022*/ 	.short	(.L_130 - .L_129)
.L_129:
        /*0024*/ 	.word	0x00000008
.L_130:


//--------------------- .nv.info._ZN6thrust24THRUST_300001_SM_1000_NS8cuda_cub4core6detail13_kernel_agentINS1_8__reduce11ReduceAgentIPN4cuda3std3__45tupleIJilEEESC_SB_lNS1_9__extrema9arg_max_fIilNS9_4lessIiEEEEEEJSC_SC_iSH_EEEvDpT0_ --------------------------
	.section	.nv.info._ZN6thrust24THRUST_300001_SM_1000_NS8cuda_cub4core6detail13_kernel_agentINS1_8__reduce11ReduceAgentIPN4cuda3std3__45tupleIJilEEESC_SB_lNS1_9__extrema9arg_max_fIilNS9_4lessIiEEEEEEJSC_SC_iSH_EEEvDpT0_,"",@"SHT_CUDA_INFO"
	.sectionflags	@""
	.align	4


	//----- nvinfo : EIATTR_CUDA_API_VERSION
	.align		4
        /*0000*/ 	.byte	0x04, 0x37
        /*0002*/ 	.short	(.L_132 - .L_131)
.L_131:
        /*0004*/ 	.word	0x00000082


	//----- nvinfo : EIATTR_KPARAM_INFO
	.align		4
.L_132:
        /*0008*/ 	.byte	0x04, 0x17
        /*000a*/ 	.short	(.L_134 - .L_133)
.L_133:
        /*000c*/ 	.word	0x00000000
        /*0010*/ 	.short	0x0003
        /*0012*/ 	.short	0x0014
        /*0014*/ 	.byte	0x00, 0xf0, 0x05, 0x00


	//----- nvinfo : EIATTR_KPARAM_INFO
	.align		4
.L_134:
        /*0018*/ 	.byte	0x04, 0x17
        /*001a*/ 	.short	(.L_136 - .L_135)
.L_135:
        /*001c*/ 	.word	0x00000000
        /*0020*/ 	.short	0x0002
        /*0022*/ 	.short	0x0010
        /*0024*/ 	.byte	0x00, 0xf0, 0x11, 0x00


	//----- nvinfo : EIATTR_KPARAM_INFO
	.align		4
.L_136:
        /*0028*/ 	.byte	0x04, 0x17
        /*002a*/ 	.short	(.L_138 - .L_137)
.L_137:
        /*002c*/ 	.word	0x00000000
        /*0030*/ 	.short	0x0001
        /*0032*/ 	.short	0x0008
        /*0034*/ 	.byte	0x00, 0xf5, 0x21, 0x00


	//----- nvinfo : EIATTR_KPARAM_INFO
	.align		4
.L_138:
        /*0038*/ 	.byte	0x04, 0x17
        /*003a*/ 	.short	(.L_140 - .L_139)
.L_139:
        /*003c*/ 	.word	0x00000000
        /*0040*/ 	.short	0x0000
        /*0042*/ 	.short	0x0000
        /*0044*/ 	.byte	0x00, 0xf5, 0x21, 0x00


	//----- nvinfo : EIATTR_SPARSE_MMA_MASK
	.align		4
.L_140:
        /*0048*/ 	.byte	0x03, 0x50
        /*004a*/ 	.short	0x0000


	//----- nvinfo : EIATTR_MAXREG_COUNT
	.align		4
        /*004c*/ 	.byte	0x03, 0x1b
        /*004e*/ 	.short	0x00ff


	//----- nvinfo : EIATTR_NUM_BARRIERS
	.align		4
        /*0050*/ 	.byte	0x02, 0x4c
        /*0052*/ 	.byte	0x01
	.zero		1


	//----- nvinfo : EIATTR_MERCURY_ISA_VERSION
	.align		4
        /*0054*/ 	.byte	0x03, 0x5f
        /*0056*/ 	.short	0x0101


	//----- nvinfo : EIATTR_COOP_GROUP_MASK_REGIDS
	.align		4
        /*0058*/ 	.byte	0x04, 0x29
        /*005a*/ 	.short	(.L_142 - .L_141)


	//   ....[0]....
.L_141:
        /*005c*/ 	.word	0xffffffff


	//   ....[1]....
        /*0060*/ 	.word	0xffffffff


	//   ....[2]....
        /*0064*/ 	.word	0xffffffff


	//   ....[3]....
        /*0068*/ 	.word	0xffffffff


	//   ....[4]....
        /*006c*/ 	.word	0xffffffff


	//   ....[5]....
        /*0070*/ 	.word	0xffffffff


	//   ....[6]....
        /*0074*/ 	.word	0xffffffff


	//   ....[7]....
        /*0078*/ 	.word	0xffffffff


	//   ....[8]....
        /*007c*/ 	.word	0xffffffff


	//   ....[9]....
        /*0080*/ 	.word	0xffffffff


	//   ....[10]....
        /*0084*/ 	.word	0xffffffff


	//   ....[11]....
        /*0088*/ 	.word	0xffffffff


	//   ....[12]....
        /*008c*/ 	.word	0xffffffff


	//   ....[13]....
        /*0090*/ 	.word	0xffffffff


	//   ....[14]....
        /*0094*/ 	.word	0xffffffff


	//   ....[15]....
        /*0098*/ 	.word	0xffffffff


	//   ....[16]....
        /*009c*/ 	.word	0xffffffff


	//   ....[17]....
        /*00a0*/ 	.word	0xffffffff


	//   ....[18]....
        /*00a4*/ 	.word	0xffffffff


	//   ....[19]....
        /*00a8*/ 	.word	0xffffffff


	//   ....[20]....
        /*00ac*/ 	.word	0xffffffff


	//   ....[21]....
        /*00b0*/ 	.word	0xffffffff


	//   ....[22]....
        /*00b4*/ 	.word	0xffffffff


	//   ....[23]....
        /*00b8*/ 	.word	0xffffffff


	//   ....[24]....
        /*00bc*/ 	.word	0xffffffff


	//   ....[25]....
        /*00c0*/ 	.word	0xffffffff


	//   ....[26]....
        /*00c4*/ 	.word	0xffffffff


	//   ....[27]....
        /*00c8*/ 	.word	0xffffffff


	//   ....[28]....
        /*00cc*/ 	.word	0xffffffff


	//   ....[29]....
        /*00d0*/ 	.word	0xffffffff


	//   ....[30]....
        /*00d4*/ 	.word	0xffffffff


	//   ....[31]....
        /*00d8*/ 	.word	0xffffffff


	//   ....[32]....
        /*00dc*/ 	.word	0xffffffff


	//   ....[33]....
        /*00e0*/ 	.word	0xffffffff


	//   ....[34]....
        /*00e4*/ 	.word	0xffffffff


	//   ....[35]....
        /*00e8*/ 	.word	0xffffffff


	//   ....[36]....
        /*00ec*/ 	.word	0xffffffff


	//   ....[37]....
        /*00f0*/ 	.word	0xffffffff


	//   ....[38]....
        /*00f4*/ 	.word	0xffffffff


	//   ....[39]....
        /*00f8*/ 	.word	0xffffffff


	//   ....[40]....
        /*00fc*/ 	.word	0xffffffff


	//   ....[41]....
        /*0100*/ 	.word	0xffffffff


	//   ....[42]....
        /*0104*/ 	.word	0xffffffff


	//   ....[43]....
        /*0108*/ 	.word	0xffffffff


	//   ....[44]....
        /*010c*/ 	.word	0xffffffff


	//----- nvinfo : EIATTR_COOP_GROUP_INSTR_OFFSETS
	.align		4
.L_142:
        /*0110*/ 	.byte	0x04, 0x28
        /*0112*/ 	.short	(.L_144 - .L_143)


	//   ....[0]....
.L_143:
        /*0114*/ 	.word	0x00000a60


	//   ....[1]....
        /*0118*/ 	.word	0x00000a90


	//   ....[2]....
        /*011c*/ 	.word	0x00000aa0


	//   ....[3]....
        /*0120*/ 	.word	0x00000c00


	//   ....[4]....
        /*0124*/ 	.word	0x00000c40


	//   ....[5]....
        /*0128*/ 	.word	0x00000c80


	//   ....[6]....
        /*012c*/ 	.word	0x00000dc0


	//   ....[7]....
        /*0130*/ 	.word	0x00000df0


	//   ....[8]....
        /*0134*/ 	.word	0x00000e20


	//   ....[9]....
        /*0138*/ 	.word	0x00000f50


	//   ....[10]....
        /*013c*/ 	.word	0x00000f80


	//   ....[11]....
        /*0140*/ 	.word	0x00000fb0


	//   ....[12]....
        /*0144*/ 	.word	0x000010e0


	//   ....[13]....
        /*0148*/ 	.word	0x00001110


	//   ....[14]....
        /*014c*/ 	.word	0x00001140


	//   ....[15]....
        /*0150*/ 	.word	0x00001d00


	//   ....[16]....
        /*0154*/ 	.word	0x00001d10


	//   ....[17]....
        /*0158*/ 	.word	0x00001d20


	//   ....[18]....
        /*015c*/ 	.word	0x00001ef0


	//   ....[19]....
        /*0160*/ 	.word	0x00001f30


	//   ....[20]....
        /*0164*/ 	.word	0x00001f60


	//   ....[21]....
        /*0168*/ 	.word	0x00002090


	//   ....[22]....
        /*016c*/ 	.word	0x000020c0


	//   ....[23]....
        /*0170*/ 	.word	0x000020f0


	//   ....[24]....
        /*0174*/ 	.word	0x00002220


	//   ....[25]....
        /*0178*/ 	.word	0x00002250


	//   ....[26]....
        /*017c*/ 	.word	0x00002280


	//   ....[27]....
        /*0180*/ 	.word	0x000023b0


	//   ....[28]....
        /*0184*/ 	.word	0x000023e0


	//   ....[29]....
        /*0188*/ 	.word	0x00002410


	//   ....[30]....
        /*018c*/ 	.word	0x00004a60


	//   ....[31]....
        /*0190*/ 	.word	0x00004a80


	//   ....[32]....
        /*0194*/ 	.word	0x00004a90


	//   ....[33]....
        /*0198*/ 	.word	0x00004c30


	//   ....[34]....
        /*019c*/ 	.word	0x00004c60


	//   ....[35]....
        /*01a0*/ 	.word	0x00004c90


	//   ....[36]....
        /*01a4*/ 	.word	0x00004dc0


	//   ....[37]....
        /*01a8*/ 	.word	0x00004df0


	//   ....[38]....
        /*01ac*/ 	.word	0x00004e20


	//   ....[39]....
        /*01b0*/ 	.word	0x00004f50


	//   ....[40]....
        /*01b4*/ 	.word	0x00004f80


	//   ....[41]....
        /*01b8*/ 	.word	0x00004fb0


	//   ....[42]....
        /*01bc*/ 	.word	0x000050e0


	//   ....[43]....
        /*01c0*/ 	.word	0x00005110


	//   ....[44]....
        /*01c4*/ 	.word	0x00005140


	//----- nvinfo : EIATTR_VRC_CTA_INIT_COUNT
	.align		4
.L_144:
        /*01c8*/ 	.byte	0x02, 0x4a
	.zero		1
	.zero		1


	//----- nvinfo : EIATTR_EXIT_INSTR_OFFSETS
	.align		4
        /*01cc*/ 	.byte	0x04, 0x1c
        /*01ce*/ 	.short	(.L_146 - .L_145)


	//   ....[0]....
.L_145:
        /*01d0*/ 	.word	0x00000030


	//   ....[1]....
        /*01d4*/ 	.word	0x00005c50


	//   ....[2]....
        /*01d8*/ 	.word	0x00005cc0


	//----- nvinfo : EIATTR_MAX_THREADS
	.align		4
.L_146:
        /*01dc*/ 	.byte	0x04, 0x05
        /*01de*/ 	.short	(.L_148 - .L_147)
.L_147:
        /*01e0*/ 	.word	0x00000100
        /*01e4*/ 	.word	0x00000001
        /*01e8*/ 	.word	0x00000001


	//----- nvinfo : EIATTR_CRS_STACK_SIZE
	.align		4
.L_148:
        /*01ec*/ 	.byte	0x04, 0x1e
        /*01ee*/ 	.short	(.L_150 - .L_149)
.L_149:
        /*01f0*/ 	.word	0x00000000


	//----- nvinfo : EIATTR_CBANK_PARAM_SIZE
	.align		4
.L_150:
        /*01f4*/ 	.byte	0x03, 0x19
        /*01f6*/ 	.short	0x0015


	//----- nvinfo : EIATTR_PARAM_CBANK
	.align		4
        /*01f8*/ 	.byte	0x04, 0x0a
        /*01fa*/ 	.short	(.L_152 - .L_151)
	.align		4
.L_151:
        /*01fc*/ 	.word	index@(.nv.constant0._ZN6thrust24THRUST_300001_SM_1000_NS8cuda_cub4core6detail13_kernel_agentINS1_8__reduce11ReduceAgentIPN4cuda3std3__45tupleIJilEEESC_SB_lNS1_9__extrema9arg_max_fIilNS9_4lessIiEEEEEEJSC_SC_iSH_EEEvDpT0_)
        /*0200*/ 	.short	0x0380
        /*0202*/ 	.short	0x0015


	//----- nvinfo : EIATTR_SW_WAR
	.align		4
.L_152:
        /*0204*/ 	.byte	0x04, 0x36
        /*0206*/ 	.short	(.L_154 - .L_153)
.L_153:
        /*0208*/ 	.word	0x00000008
.L_154:


//--------------------- .nv.info._ZN6thrust24THRUST_300001_SM_1000_NS8cuda_cub4core6detail13_kernel_agentINS1_8__reduce10DrainAgentIlEEJN3cub18CUB_300001_SM_10009GridQueueIyEElEEEvDpT0_ --------------------------
	.section	.nv.info._ZN6thrust24THRUST_300001_SM_1000_NS8cuda_cub4core6detail13_kernel_agentINS1_8__reduce10DrainAgentIlEEJN3cub18CUB_300001_SM_10009GridQueueIyEElEEEvDpT0_,"",@"SHT_CUDA_INFO"
	.sectionflags	@""
	.align	4


	//----- nvinfo : EIATTR_CUDA_API_VERSION
	.align		4
        /*0000*/ 	.byte	0x04, 0x37
        /*0002*/ 	.short	(.L_156 - .L_155)
.L_155:
        /*0004*/ 	.word	0x00000082


	//----- nvinfo : EIATTR_KPARAM_INFO
	.align		4
.L_156:
        /*0008*/ 	.byte	0x04, 0x17
        /*000a*/ 	.short	(.L_158 - .L_157)
.L_157:
        /*000c*/ 	.word	0x00000000
        /*0010*/ 	.short	0x0001
        /*0012*/ 	.short	0x0008
        /*0014*/ 	.byte	0x00, 0xf0, 0x21, 0x00


	//----- nvinfo : EIATTR_KPARAM_INFO
	.align		4
.L_158:
        /*0018*/ 	.byte	0x04, 0x17
        /*001a*/ 	.short	(.L_160 - .L_159)
.L_159:
        /*001c*/ 	.word	0x00000000
        /*0020*/ 	.short	0x0000
        /*0022*/ 	.short	0x0000
        /*0024*/ 	.byte	0x00, 0xf0, 0x21, 0x00


	//----- nvinfo : EIATTR_SPARSE_MMA_MASK
	.align		4
.L_160:
        /*0028*/ 	.byte	0x03, 0x50
        /*002a*/ 	.short	0x0000


	//----- nvinfo : EIATTR_MAXREG_COUNT
	.align		4
        /*002c*/ 	.byte	0x03, 0x1b
        /*002e*/ 	.short	0x00ff


	//----- nvinfo : EIATTR_MERCURY_ISA_VERSION
	.align		4
        /*0030*/ 	.byte	0x03, 0x5f
        /*0032*/ 	.short	0x0101


	//----- nvinfo : EIATTR_VRC_CTA_INIT_COUNT
	.align		4
        /*0034*/ 	.byte	0x02, 0x4a
	.zero		1
	.zero		1


	//----- nvinfo : EIATTR_EXIT_INSTR_OFFSETS
	.align		4
        /*0038*/ 	.byte	0x04, 0x1c
        /*003a*/ 	.short	(.L_162 - .L_161)


	//   ....[0]....
.L_161:
        /*003c*/ 	.word	0x00000060


	//----- nvinfo : EIATTR_MAX_THREADS
	.align		4
.L_162:
        /*0040*/ 	.byte	0x04, 0x05
        /*0042*/ 	.short	(.L_164 - .L_163)
.L_163:
        /*0044*/ 	.word	0x00000001
        /*0048*/ 	.word	0x00000001
        /*004c*/ 	.word	0x00000001


	//----- nvinfo : EIATTR_CBANK_PARAM_SIZE
	.align		4
.L_164:
        /*0050*/ 	.byte	0x03, 0x19
        /*0052*/ 	.short	0x0010


	//----- nvinfo : EIATTR_PARAM_CBANK
	.align		4
        /*0054*/ 	.byte	0x04, 0x0a
        /*0056*/ 	.short	(.L_166 - .L_165)
	.align		4
.L_165:
        /*0058*/ 	.word	index@(.nv.constant0._ZN6thrust24THRUST_300001_SM_1000_NS8cuda_cub4core6detail13_kernel_agentINS1_8__reduce10DrainAgentIlEEJN3cub18CUB_300001_SM_10009GridQueueIyEElEEEvDpT0_)
        /*005c*/ 	.short	0x0380
        /*005e*/ 	.short	0x0010


	//----- nvinfo : EIATTR_SW_WAR
	.align		4
.L_166:
        /*0060*/ 	.byte	0x04, 0x36
        /*0062*/ 	.short	(.L_168 - .L_167)
.L_167:
        /*0064*/ 	.word	0x00000008
.L_168:


//--------------------- .nv.info._ZN6thrust24THRUST_300001_SM_1000_NS8cuda_cub4core6detail13_kernel_agentINS1_8__reduce11ReduceAgentINS0_12zip_iteratorIN4cuda3std3__45tupleIJNS0_6detail15normal_iteratorINS0_10device_ptrIiEEEENS0_17counting_iteratorIlNS0_11use_defaultESI_SI_EEEEEEEPNSB_IJilEEESM_lNS1_9__extrema9arg_max_fIilNSA_4lessIiEEEEEEJSL_SN_lN3cub18CUB_300001_SM_100013GridEvenShareIlEENSV_9GridQueueIyEESS_EEEvDpT0_ --------------------------
	.section	.nv.info._ZN6thrust24THRUST_300001_SM_1000_NS8cuda_cub4core6detail13_kernel_agentINS1_8__reduce11ReduceAgentINS0_12zip_iteratorIN4cuda3std3__45tupleIJNS0_6detail15normal_iteratorINS0_10device_ptrIiEEEENS0_17counting_iteratorIlNS0_11use_defaultESI_SI_EEEEEEEPNSB_IJilEEESM_lNS1_9__extrema9arg_max_fIilNSA_4lessIiEEEEEEJSL_SN_lN3cub18CUB_300001_SM_100013GridEvenShareIlEENSV_9GridQueueIyEESS_EEEvDpT0_,"",@"SHT_CUDA_INFO"
	.sectionflags	@""
	.align	4


	//----- nvinfo : EIATTR_CUDA_API_VERSION
	.align		4
        /*0000*/ 	.byte	0x04, 0x37
        /*0002*/ 	.short	(.L_170 - .L_169)
.L_169:
        /*0004*/ 	.word	0x00000082


	//----- nvinfo : EIATTR_KPARAM_INFO
	.align		4
.L_170:
        /*0008*/ 	.byte	0x04, 0x17
        /*000a*/ 	.short	(.L_172 - .L_171)
.L_171:
        /*000c*/ 	.word	0x00000000
        /*0010*/ 	.short	0x0005
        /*0012*/ 	.short	0x0070
        /*0014*/ 	.byte	0x00, 0xf0, 0x05, 0x00


	//----- nvinfo : EIATTR_KPARAM_INFO
	.align		4
.L_172:
        /*0018*/ 	.byte	0x04, 0x17
        /*001a*/ 	.short	(.L_174 - .L_173)
.L_173:
        /*001c*/ 	.word	0x00000000
        /*0020*/ 	.short	0x0004
        /*0022*/ 	.short	0x0068
        /*0024*/ 	.byte	0x00, 0xf0, 0x21, 0x00


	//----- nvinfo : EIATTR_KPARAM_INFO
	.align		4
.L_174:
        /*0028*/ 	.byte	0x04, 0x17
        /*002a*/ 	.short	(.L_176 - .L_175)
.L_175:
        /*002c*/ 	.word	0x00000000
        /*0030*/ 	.short	0x0003
        /*0032*/ 	.short	0x0020
        /*0034*/ 	.byte	0x00, 0xf0, 0x21, 0x01


	//----- nvinfo : EIATTR_KPARAM_INFO
	.align		4
.L_176:
        /*0038*/ 	.byte	0x04, 0x17
        /*003a*/ 	.short	(.L_178 - .L_177)
.L_177:
        /*003c*/ 	.word	0x00000000
        /*0040*/ 	.short	0x0002
        /*0042*/ 	.short	0x0018
        /*0044*/ 	.byte	0x00, 0xf0, 0x21, 0x00


	//----- nvinfo : EIATTR_KPARAM_INFO
	.align		4
.L_178:
        /*0048*/ 	.byte	0x04, 0x17
        /*004a*/ 	.short	(.L_180 - .L_179)
.L_179:
        /*004c*/ 	.word	0x00000000
        /*0050*/ 	.short	0x0001
        /*0052*/ 	.short	0x0010
        /*0054*/ 	.byte	0x00, 0xf5, 0x21, 0x00


	//----- nvinfo : EIATTR_KPARAM_INFO
	.align		4
.L_180:
        /*0058*/ 	.byte	0x04, 0x17
        /*005a*/ 	.short	(.L_182 - .L_181)
.L_181:
        /*005c*/ 	.word	0x00000000
        /*0060*/ 	.short	0x0000
        /*0062*/ 	.short	0x0000
        /*0064*/ 	.byte	0x00, 0xf0, 0x41, 0x00


	//----- nvinfo : EIATTR_SPARSE_MMA_MASK
	.align		4
.L_182:
        /*0068*/ 	.byte	0x03, 0x50
        /*006a*/ 	.short	0x0000


	//----- nvinfo : EIATTR_MAXREG_COUNT
	.align		4
        /*006c*/ 	.byte	0x03, 0x1b
        /*006e*/ 	.short	0x00ff


	//----- nvinfo : EIATTR_NUM_BARRIERS
	.align		4
        /*0070*/ 	.byte	0x02, 0x4c
        /*0072*/ 	.byte	0x01
	.zero		1


	//----- nvinfo : EIATTR_MERCURY_ISA_VERSION
	.align		4
        /*0074*/ 	.byte	0x03, 0x5f
        /*0076*/ 	.short	0x0101


	//----- nvinfo : EIATTR_COOP_GROUP_MASK_REGIDS
	.align		4
        /*0078*/ 	.byte	0x04, 0x29
        /*007a*/ 	.short	(.L_184 - .L_183)


	//   ....[0]....
.L_183:
        /*007c*/ 	.word	0xffffffff


	//   ....[1]....
        /*0080*/ 	.word	0xffffffff


	//   ....[2]....
        /*0084*/ 	.word	0xffffffff


	//   ....[3]....
        /*0088*/ 	.word	0xffffffff


	//   ....[4]....
        /*008c*/ 	.word	0xffffffff


	//   ....[5]....
        /*0090*/ 	.word	0xffffffff


	//   ....[6]....
        /*0094*/ 	.word	0xffffffff


	//   ....[7]....
        /*0098*/ 	.word	0xffffffff


	//   ....[8]....
        /*009c*/ 	.word	0xffffffff


	//   ....[9]....
        /*00a0*/ 	.word	0xffffffff


	//   ....[10]....
        /*00a4*/ 	.word	0xffffffff


	//   ....[11]....
        /*00a8*/ 	.word	0xffffffff


	//   ....[12]....
        /*00ac*/ 	.word	0xffffffff


	//   ....[13]....
        /*00b0*/ 	.word	0xffffffff


	//   ....[14]....
        /*00b4*/ 	.word	0xffffffff


	//   ....[15]....
        /*00b8*/ 	.word	0xffffffff


	//   ....[16]....
        /*00bc*/ 	.word	0xffffffff


	//   ....[17]....
        /*00c0*/ 	.word	0xffffffff


	//   ....[18]....
        /*00c4*/ 	.word	0xffffffff


	//   ....[19]....
        /*00c8*/ 	.word	0xffffffff


	//   ....[20]....
        /*00cc*/ 	.word	0xffffffff


	//   ....[21]....
        /*00d0*/ 	.word	0xffffffff


	//   ....[22]....
        /*00d4*/ 	.word	0xffffffff


	//   ....[23]....
        /*00d8*/ 	.word	0xffffffff


	//   ....[24]....
        /*00dc*/ 	.word	0xffffffff


	//   ....[25]....
        /*00e0*/ 	.word	0xffffffff


	//   ....[26]....
        /*00e4*/ 	.word	0xffffffff


	//   ....[27]....
        /*00e8*/ 	.word	0xffffffff


	//   ....[28]....
        /*00ec*/ 	.word	0xffffffff


	//   ....[29]....
        /*00f0*/ 	.word	0xffffffff


	//   ....[30]....
        /*00f4*/ 	.word	0xffffffff


	//   ....[31]....
        /*00f8*/ 	.word	0xffffffff


	//   ....[32]....
        /*00fc*/ 	.word	0xffffffff


	//   ....[33]....
        /*0100*/ 	.word	0xffffffff


	//   ....[34]....
        /*0104*/ 	.word	0xffffffff


	//   ....[35]....
        /*0108*/ 	.word	0xffffffff


	//   ....[36]....
        /*010c*/ 	.word	0xffffffff


	//   ....[37]....
        /*0110*/ 	.word	0xffffffff


	//   ....[38]....
        /*0114*/ 	.word	0xffffffff


	//   ....[39]....
        /*0118*/ 	.word	0xffffffff


	//   ....[40]....
        /*011c*/ 	.word	0xffffffff


	//   ....[41]....
        /*0120*/ 	.word	0xffffffff


	//   ....[42]....
        /*0124*/ 	.word	0xffffffff


	//   ....[43]....
        /*0128*/ 	.word	0xffffffff


	//   ....[44]....
        /*012c*/ 	.word	0xffffffff


	//----- nvinfo : EIATTR_COOP_GROUP_INSTR_OFFSETS
	.align		4
.L_184:
        /*0130*/ 	.byte	0x04, 0x28
        /*0132*/ 	.short	(.L_186 - .L_185)


	//   ....[0]....
.L_185:
        /*0134*/ 	.word	0x00000c20


	//   ....[1]....
        /*0138*/ 	.word	0x00000c50


	//   ....[2]....
        /*013c*/ 	.word	0x00000c60


	//   ....[3]....
        /*0140*/ 	.word	0x00000dc0


	//   ....[4]....
        /*0144*/ 	.word	0x00000e00


	//   ....[5]....
        /*0148*/ 	.word	0x00000e40


	//   ....[6]....
        /*014c*/ 	.word	0x00000f80


	//   ....[7]....
        /*0150*/ 	.word	0x00000fb0


	//   ....[8]....
        /*0154*/ 	.word	0x00000fe0


	//   ....[9]....
        /*0158*/ 	.word	0x00001110


	//   ....[10]....
        /*015c*/ 	.word	0x00001140


	//   ....[11]....
        /*0160*/ 	.word	0x00001170


	//   ....[12]....
        /*0164*/ 	.word	0x000012a0


	//   ....[13]....
        /*0168*/ 	.word	0x000012d0


	//   ....[14]....
        /*016c*/ 	.word	0x00001300


	//   ....[15]....
        /*0170*/ 	.word	0x00001eb0


	//   ....[16]....
        /*0174*/ 	.word	0x00001ec0


	//   ....[17]....
        /*0178*/ 	.word	0x00001f40


	//   ....[18]....
        /*017c*/ 	.word	0x000020c0


	//   ....[19]....
        /*0180*/ 	.word	0x000020f0


	//   ....[20]....
        /*0184*/ 	.word	0x00002120


	//   ....[21]....
        /*0188*/ 	.word	0x00002250


	//   ....[22]....
        /*018c*/ 	.word	0x00002280


	//   ....[23]....
        /*0190*/ 	.word	0x000022b0


	//   ....[24]....
        /*0194*/ 	.word	0x000023e0


	//   ....[25]....
        /*0198*/ 	.word	0x00002410


	//   ....[26]....
        /*019c*/ 	.word	0x00002440


	//   ....[27]....
        /*01a0*/ 	.word	0x00002570


	//   ....[28]....
        /*01a4*/ 	.word	0x000025a0


	//   ....[29]....
        /*01a8*/ 	.word	0x000025d0


	//   ....[30]....
        /*01ac*/ 	.word	0x000048a0


	//   ....[31]....
        /*01b0*/ 	.word	0x000048c0


	//   ....[32]....
        /*01b4*/ 	.word	0x000048d0


	//   ....[33]....
        /*01b8*/ 	.word	0x00004a70


	//   ....[34]....
        /*01bc*/ 	.word	0x00004aa0


	//   ....[35]....
        /*01c0*/ 	.word	0x00004ad0


	//   ....[36]....
        /*01c4*/ 	.word	0x00004c00


	//   ....[37]....
        /*01c8*/ 	.word	0x00004c30


	//   ....[38]....
        /*01cc*/ 	.word	0x00004c60


	//   ....[39]....
        /*01d0*/ 	.word	0x00004d90


	//   ....[40]....
        /*01d4*/ 	.word	0x00004dc0


	//   ....[41]....
        /*01d8*/ 	.word	0x00004df0


	//   ....[42]....
        /*01dc*/ 	.word	0x00004f20


	//   ....[43]....
        /*01e0*/ 	.word	0x00004f50


	//   ....[44]....
        /*01e4*/ 	.word	0x00004f80


	//----- nvinfo : EIATTR_VRC_CTA_INIT_COUNT
	.align		4
.L_186:
        /*01e8*/ 	.byte	0x02, 0x4a
	.zero		1
	.zero		1


	//----- nvinfo : EIATTR_EXIT_INSTR_OFFSETS
	.align		4
        /*01ec*/ 	.byte	0x04, 0x1c
        /*01ee*/ 	.short	(.L_188 - .L_187)


	//   ....[0]....
.L_187:
        /*01f0*/ 	.word	0x00005a90


	//   ....[1]....
        /*01f4*/ 	.word	0x00005b00


	//----- nvinfo : EIATTR_MAX_THREADS
	.align		4
.L_188:
        /*01f8*/ 	.byte	0x04, 0x05
        /*01fa*/ 	.short	(.L_190 - .L_189)
.L_189:
        /*01fc*/ 	.word	0x00000100
        /*0200*/ 	.word	0x00000001
        /*0204*/ 	.word	0x00000001


	//----- nvinfo : EIATTR_CRS_STACK_SIZE
	.align		4
.L_190:
        /*0208*/ 	.byte	0x04, 0x1e
        /*020a*/ 	.short	(.L_192 - .L_191)
.L_191:
        /*020c*/ 	.word	0x00000000


	//----- nvinfo : EIATTR_CBANK_PARAM_SIZE
	.align		4
.L_192:
        /*0210*/ 	.byte	0x03, 0x19
        /*0212*/ 	.short	0x0071


	//----- nvinfo : EIATTR_PARAM_CBANK
	.align		4
        /*0214*/ 	.byte	0x04, 0x0a
        /*0216*/ 	.short	(.L_194 - .L_193)
	.align		4
.L_193:
        /*0218*/ 	.word	index@(.nv.constant0._ZN6thrust24THRUST_300001_SM_1000_NS8cuda_cub4core6detail13_kernel_agentINS1_8__reduce11ReduceAgentINS0_12zip_iteratorIN4cuda3std3__45tupleIJNS0_6detail15normal_iteratorINS0_10device_ptrIiEEEENS0_17counting_iteratorIlNS0_11use_defaultESI_SI_EEEEEEEPNSB_IJilEEESM_lNS1_9__extrema9arg_max_fIilNSA_4lessIiEEEEEEJSL_SN_lN3cub18CUB_300001_SM_100013GridEvenShareIlEENSV_9GridQueueIyEESS_EEEvDpT0_)
        /*021c*/ 	.short	0x0380
        /*021e*/ 	.short	0x0071


	//----- nvinfo : EIATTR_SW_WAR
	.align		4
.L_194:
        /*0220*/ 	.byte	0x04, 0x36
        /*0222*/ 	.short	(.L_196 - .L_195)
.L_195:
        /*0224*/ 	.word	0x00000008
.L_196:


//--------------------- .nv.info._ZN6thrust24THRUST_300001_SM_1000_NS8cuda_cub4core6detail13_kernel_agentINS1_8__reduce11ReduceAgentINS0_12zip_iteratorIN4cuda3std3__45tupleIJNS0_6detail15normal_iteratorINS0_10device_ptrIiEEEENS0_17counting_iteratorIlNS0_11use_defaultESI_SI_EEEEEEEPNSB_IJilEEESM_lNS1_9__extrema9arg_max_fIilNSA_4lessIiEEEEEEJSL_SN_lSS_EEEvDpT0_ --------------------------
	.section	.nv.info._ZN6thrust24THRUST_300001_SM_1000_NS8cuda_cub4core6detail13_kernel_agentINS1_8__reduce11ReduceAgentINS0_12zip_iteratorIN4cuda3std3__45tupleIJNS0_6detail15normal_iteratorINS0_10device_ptrIiEEEENS0_17counting_iteratorIlNS0_11use_defaultESI_SI_EEEEEEEPNSB_IJilEEESM_lNS1_9__extrema9arg_max_fIilNSA_4lessIiEEEEEEJSL_SN_lSS_EEEvDpT0_,"",@"SHT_CUDA_INFO"
	.sectionflags	@""
	.align	4


	//----- nvinfo : EIATTR_CUDA_API_VERSION
	.align		4
        /*0000*/ 	.byte	0x04, 0x37
        /*0002*/ 	.short	(.L_198 - .L_197)
.L_197:
        /*0004*/ 	.word	0x00000082


	//----- nvinfo : EIATTR_KPARAM_INFO
	.align		4
.L_198:
        /*0008*/ 	.byte	0x04, 0x17
        /*000a*/ 	.short	(.L_200 - .L_199)
.L_199:
        /*000c*/ 	.word	0x00000000
        /*0010*/ 	.short	0x0003
        /*0012*/ 	.short	0x0020
        /*0014*/ 	.byte	0x00, 0xf0, 0x05, 0x00


	//----- nvinfo : EIATTR_KPARAM_INFO
	.align		4
.L_200:
        /*0018*/ 	.byte	0x04, 0x17
        /*001a*/ 	.short	(.L_202 - .L_201)
.L_201:
        /*001c*/ 	.word	0x00000000
        /*0020*/ 	.short	0x0002
        /*0022*/ 	.short	0x0018
        /*0024*/ 	.byte	0x00, 0xf0, 0x21, 0x00


	//----- nvinfo : EIATTR_KPARAM_INFO
	.align		4
.L_202:
        /*0028*/ 	.byte	0x04, 0x17
        /*002a*/ 	.short	(.L_204 - .L_203)
.L_203:
        /*002c*/ 	.word	0x00000000
        /*0030*/ 	.short	0x0001
        /*0032*/ 	.short	0x0010
        /*0034*/ 	.byte	0x00, 0xf5, 0x21, 0x00


	//----- nvinfo : EIATTR_KPARAM_INFO
	.align		4
.L_204:
        /*0038*/ 	.byte	0x04, 0x17
        /*003a*/ 	.short	(.L_206 - .L_205)
.L_205:
        /*003c*/ 	.word	0x00000000
        /*0040*/ 	.short	0x0000
        /*0042*/ 	.short	0x0000
        /*0044*/ 	.byte	0x00, 0xf0, 0x41, 0x00


	//----- nvinfo : EIATTR_SPARSE_MMA_MASK
	.align		4
.L_206:
        /*0048*/ 	.byte	0x03, 0x50
        /*004a*/ 	.short	0x0000


	//----- nvinfo : EIATTR_MAXREG_COUNT
	.align		4
        /*004c*/ 	.byte	0x03, 0x1b
        /*004e*/ 	.short	0x00ff


	//----- nvinfo : EIATTR_NUM_BARRIERS
	.align		4
        /*0050*/ 	.byte	0x02, 0x4c
        /*0052*/ 	.byte	0x01
	.zero		1


	//----- nvinfo : EIATTR_MERCURY_ISA_VERSION
	.align		4
        /*0054*/ 	.byte	0x03, 0x5f
        /*0056*/ 	.short	0x0101


	//----- nvinfo : EIATTR_COOP_GROUP_MASK_REGIDS
	.align		4
        /*0058*/ 	.byte	0x04, 0x29
        /*005a*/ 	.short	(.L_208 - .L_207)


	//   ....[0]....
.L_207:
        /*005c*/ 	.word	0xffffffff


	//   ....[1]....
        /*0060*/ 	.word	0xffffffff


	//   ....[2]....
        /*0064*/ 	.word	0xffffffff


	//   ....[3]....
        /*0068*/ 	.word	0xffffffff


	//   ....[4]....
        /*006c*/ 	.word	0xffffffff


	//   ....[5]....
        /*0070*/ 	.word	0xffffffff


	//   ....[6]....
        /*0074*/ 	.word	0xffffffff


	//   ....[7]....
        /*0078*/ 	.word	0xffffffff


	//   ....[8]....
        /*007c*/ 	.word	0xffffffff


	//   ....[9]....
        /*0080*/ 	.word	0xffffffff


	//   ....[10]....
        /*0084*/ 	.word	0xffffffff


	//   ....[11]....
        /*0088*/ 	.word	0xffffffff


	//   ....[12]....
        /*008c*/ 	.word	0xffffffff


	//   ....[13]....
        /*0090*/ 	.word	0xffffffff


	//   ....[14]....
        /*0094*/ 	.word	0xffffffff


	//   ....[15]....
        /*0098*/ 	.word	0xffffffff


	//   ....[16]....
        /*009c*/ 	.word	0xffffffff


	//   ....[17]....
        /*00a0*/ 	.word	0xffffffff


	//   ....[18]....
        /*00a4*/ 	.word	0xffffffff


	//   ....[19]....
        /*00a8*/ 	.word	0xffffffff


	//   ....[20]....
        /*00ac*/ 	.word	0xffffffff


	//   ....[21]....
        /*00b0*/ 	.word	0xffffffff


	//   ....[22]....
        /*00b4*/ 	.word	0xffffffff


	//   ....[23]....
        /*00b8*/ 	.word	0xffffffff


	//   ....[24]....
        /*00bc*/ 	.word	0xffffffff


	//   ....[25]....
        /*00c0*/ 	.word	0xffffffff


	//   ....[26]....
        /*00c4*/ 	.word	0xffffffff


	//   ....[27]....
        /*00c8*/ 	.word	0xffffffff


	//   ....[28]....
        /*00cc*/ 	.word	0xffffffff


	//   ....[29]....
        /*00d0*/ 	.word	0xffffffff


	//   ....[30]....
        /*00d4*/ 	.word	0xffffffff


	//   ....[31]....
        /*00d8*/ 	.word	0xffffffff


	//   ....[32]....
        /*00dc*/ 	.word	0xffffffff


	//   ....[33]....
        /*00e0*/ 	.word	0xffffffff


	//   ....[34]....
        /*00e4*/ 	.word	0xffffffff


	//   ....[35]....
        /*00e8*/ 	.word	0xffffffff


	//   ....[36]....
        /*00ec*/ 	.word	0xffffffff


	//   ....[37]....
        /*00f0*/ 	.word	0xffffffff


	//   ....[38]....
        /*00f4*/ 	.word	0xffffffff


	//   ....[39]....
        /*00f8*/ 	.word	0xffffffff


	//   ....[40]....
        /*00fc*/ 	.word	0xffffffff


	//   ....[41]....
        /*0100*/ 	.word	0xffffffff


	//   ....[42]....
        /*0104*/ 	.word	0xffffffff


	//   ....[43]....
        /*0108*/ 	.word	0xffffffff


	//   ....[44]....
        /*010c*/ 	.word	0xffffffff


	//----- nvinfo : EIATTR_COOP_GROUP_INSTR_OFFSETS
	.align		4
.L_208:
        /*0110*/ 	.byte	0x04, 0x28
        /*0112*/ 	.short	(.L_210 - .L_209)


	//   ....[0]....
.L_209:
        /*0114*/ 	.word	0x00000b20


	//   ....[1]....
        /*0118*/ 	.word	0x00000b50


	//   ....[2]....
        /*011c*/ 	.word	0x00000b60


	//   ....[3]....
        /*0120*/ 	.word	0x00000cd0


	//   ....[4]....
        /*0124*/ 	.word	0x00000d10


	//   ....[5]....
        /*0128*/ 	.word	0x00000d40


	//   ....[6]....
        /*012c*/ 	.word	0x00000e80


	//   ....[7]....
        /*0130*/ 	.word	0x00000eb0


	//   ....[8]....
        /*0134*/ 	.word	0x00000ee0


	//   ....[9]....
        /*0138*/ 	.word	0x00001010


	//   ....[10]....
        /*013c*/ 	.word	0x00001040


	//   ....[11]....
        /*0140*/ 	.word	0x00001070


	//   ....[12]....
        /*0144*/ 	.word	0x000011a0


	//   ....[13]....
        /*0148*/ 	.word	0x000011d0


	//   ....[14]....
        /*014c*/ 	.word	0x00001200


	//   ....[15]....
        /*0150*/ 	.word	0x00001dc0


	//   ....[16]....
        /*0154*/ 	.word	0x00001dd0


	//   ....[17]....
        /*0158*/ 	.word	0x00001e50


	//   ....[18]....
        /*015c*/ 	.word	0x00001fc0


	//   ....[19]....
        /*0160*/ 	.word	0x00001ff0


	//   ....[20]....
        /*0164*/ 	.word	0x00002020


	//   ....[21]....
        /*0168*/ 	.word	0x00002150


	//   ....[22]....
        /*016c*/ 	.word	0x00002180


	//   ....[23]....
        /*0170*/ 	.word	0x000021b0


	//   ....[24]....
        /*0174*/ 	.word	0x000022e0


	//   ....[25]....
        /*0178*/ 	.word	0x00002310


	//   ....[26]....
        /*017c*/ 	.word	0x00002340


	//   ....[27]....
        /*0180*/ 	.word	0x00002470


	//   ....[28]....
        /*0184*/ 	.word	0x000024a0


	//   ....[29]....
        /*0188*/ 	.word	0x000024d0


	//   ....[30]....
        /*018c*/ 	.word	0x00004400


	//   ....[31]....
        /*0190*/ 	.word	0x00004420


	//   ....[32]....
        /*0194*/ 	.word	0x00004430


	//   ....[33]....
        /*0198*/ 	.word	0x000045d0


	//   ....[34]....
        /*019c*/ 	.word	0x00004600


	//   ....[35]....
        /*01a0*/ 	.word	0x00004630


	//   ....[36]....
        /*01a4*/ 	.word	0x00004760


	//   ....[37]....
        /*01a8*/ 	.word	0x00004790


	//   ....[38]....
        /*01ac*/ 	.word	0x000047c0


	//   ....[39]....
        /*01b0*/ 	.word	0x000048f0


	//   ....[40]....
        /*01b4*/ 	.word	0x00004920


	//   ....[41]....
        /*01b8*/ 	.word	0x00004950


	//   ....[42]....
        /*01bc*/ 	.word	0x00004a80


	//   ....[43]....
        /*01c0*/ 	.word	0x00004ab0


	//   ....[44]....
        /*01c4*/ 	.word	0x00004ae0


	//----- nvinfo : EIATTR_VRC_CTA_INIT_COUNT
	.align		4
.L_210:
        /*01c8*/ 	.byte	0x02, 0x4a
	.zero		1
	.zero		1


	//----- nvinfo : EIATTR_EXIT_INSTR_OFFSETS
	.align		4
        /*01cc*/ 	.byte	0x04, 0x1c
        /*01ce*/ 	.short	(.L_212 - .L_211)


	//   ....[0]....
.L_211:
        /*01d0*/ 	.word	0x00000040


	//   ....[1]....
        /*01d4*/ 	.word	0x000055f0


	//   ....[2]....
        /*01d8*/ 	.word	0x00005660


	//----- nvinfo : EIATTR_MAX_THREADS
	.align		4
.L_212:
        /*01dc*/ 	.byte	0x04, 0x05
        /*01de*/ 	.short	(.L_214 - .L_213)
.L_213:
        /*01e0*/ 	.word	0x00000100
        /*01e4*/ 	.word	0x00000001
        /*01e8*/ 	.word	0x00000001


	//----- nvinfo : EIATTR_CRS_STACK_SIZE
	.align		4
.L_214:
        /*01ec*/ 	.byte	0x04, 0x1e
        /*01ee*/ 	.short	(.L_216 - .L_215)
.L_215:
        /*01f0*/ 	.word	0x00000000


	//----- nvinfo : EIATTR_CBANK_PARAM_SIZE
	.align		4
.L_216:
        /*01f4*/ 	.byte	0x03, 0x19
        /*01f6*/ 	.short	0x0021


	//----- nvinfo : EIATTR_PARAM_CBANK
	.align		4
        /*01f8*/ 	.byte	0x04, 0x0a
        /*01fa*/ 	.short	(.L_218 - .L_217)
	.align		4
.L_217:
        /*01fc*/ 	.word	index@(.nv.constant0._ZN6thrust24THRUST_300001_SM_1000_NS8cuda_cub4core6detail13_kernel_agentINS1_8__reduce11ReduceAgentINS0_12zip_iteratorIN4cuda3std3__45tupleIJNS0_6detail15normal_iteratorINS0_10device_ptrIiEEEENS0_17counting_iteratorIlNS0_11use_defaultESI_SI_EEEEEEEPNSB_IJilEEESM_lNS1_9__extrema9arg_max_fIilNSA_4lessIiEEEEEEJSL_SN_lSS_EEEvDpT0_)
        /*0200*/ 	.short	0x0380
        /*0202*/ 	.short	0x0021


	//----- nvinfo : EIATTR_SW_WAR
	.align		4
.L_218:
        /*0204*/ 	.byte	0x04, 0x36
        /*0206*/ 	.short	(.L_220 - .L_219)
.L_219:
        /*0208*/ 	.word	0x00000008
.L_220:


//--------------------- .nv.info._ZN6thrust24THRUST_300001_SM_1000_NS8cuda_cub4core6detail13_kernel_agentINS1_8__reduce11ReduceAgentIPN4cuda3std3__45tupleIJilEEESC_SB_iNS1_9__extrema9arg_max_fIilNS9_4lessIiEEEEEEJSC_SC_iSH_EEEvDpT0_ --------------------------
	.section	.nv.info._ZN6thrust24THRUST_300001_SM_1000_NS8cuda_cub4core6detail13_kernel_agentINS1_8__reduce11ReduceAgentIPN4cuda3std3__45tupleIJilEEESC_SB_iNS1_9__extrema9arg_max_fIilNS9_4lessIiEEEEEEJSC_SC_iSH_EEEvDpT0_,"",@"SHT_CUDA_INFO"
	.sectionflags	@""
	.align	4


	//----- nvinfo : EIATTR_CUDA_API_VERSION
	.align		4
        /*0000*/ 	.byte	0x04, 0x37
        /*0002*/ 	.short	(.L_222 - .L_221)
.L_221:
        /*0004*/ 	.word	0x00000082


	//----- nvinfo : EIATTR_KPARAM_INFO
	.align		4
.L_222:
        /*0008*/ 	.byte	0x04, 0x17
        /*000a*/ 	.short	(.L_224 - .L_223)
.L_223:
        /*000c*/ 	.word	0x00000000
        /*0010*/ 	.short	0x0003
        /*0012*/ 	.short	0x0014
        /*0014*/ 	.byte	0x00, 0xf0, 0x05, 0x00


	//----- nvinfo : EIATTR_KPARAM_INFO
	.align		4
.L_224:
        /*0018*/ 	.byte	0x04, 0x17
        /*001a*/ 	.short	(.L_226 - .L_225)
.L_225:
        /*001c*/ 	.word	0x00000000
        /*0020*/ 	.short	0x0002
        /*0022*/ 	.short	0x0010
        /*0024*/ 	.byte	0x00, 0xf0, 0x11, 0x00


	//----- nvinfo : EIATTR_KPARAM_INFO
	.align		4
.L_226:
        /*0028*/ 	.byte	0x04, 0x17
        /*002a*/ 	.short	(.L_228 - .L_227)
.L_227:
        /*002c*/ 	.word	0x00000000
        /*0030*/ 	.short	0x0001
        /*0032*/ 	.short	0x0008
        /*0034*/ 	.byte	0x00, 0xf5, 0x21, 0x00


	//----- nvinfo : EIATTR_KPARAM_INFO
	.align		4
.L_228:
        /*0038*/ 	.byte	0x04, 0x17
        /*003a*/ 	.short	(.L_230 - .L_229)
.L_229:
        /*003c*/ 	.word	0x00000000
        /*0040*/ 	.short	0x0000
        /*0042*/ 	.short	0x0000
        /*0044*/ 	.byte	0x00, 0xf5, 0x21, 0x00


	//----- nvinfo : EIATTR_SPARSE_MMA_MASK
	.align		4
.L_230:
        /*0048*/ 	.byte	0x03, 0x50
        /*004a*/ 	.short	0x0000


	//----- nvinfo : EIATTR_MAXREG_COUNT
	.align		4
        /*004c*/ 	.byte	0x03, 0x1b
        /*004e*/ 	.short	0x00ff


	//----- nvinfo : EIATTR_NUM_BARRIERS
	.align		4
        /*0050*/ 	.byte	0x02, 0x4c
        /*0052*/ 	.byte	0x01
	.zero		1


	//----- nvinfo : EIATTR_MERCURY_ISA_VERSION
	.align		4
        /*0054*/ 	.byte	0x03, 0x5f
        /*0056*/ 	.short	0x0101


	//----- nvinfo : EIATTR_COOP_GROUP_MASK_REGIDS
	.align		4
        /*0058*/ 	.byte	0x04, 0x29
        /*005a*/ 	.short	(.L_232 - .L_231)


	//   ....[0]....
.L_231:
        /*005c*/ 	.word	0xffffffff


	//   ....[1]....
        /*0060*/ 	.word	0xffffffff


	//   ....[2]....
        /*0064*/ 	.word	0xffffffff


	//   ....[3]....
        /*0068*/ 	.word	0xffffffff


	//   ....[4]....
        /*006c*/ 	.word	0xffffffff


	//   ....[5]....
        /*0070*/ 	.word	0xffffffff


	//   ....[6]....
        /*0074*/ 	.word	0xffffffff


	//   ....[7]....
        /*0078*/ 	.word	0xffffffff


	//   ....[8]....
        /*007c*/ 	.word	0xffffffff


	//   ....[9]....
        /*0080*/ 	.word	0xffffffff


	//   ....[10]....
        /*0084*/ 	.word	0xffffffff


	//   ....[11]....
        /*0088*/ 	.word	0xffffffff


	//   ....[12]....
        /*008c*/ 	.word	0xffffffff


	//   ....[13]....
        /*0090*/ 	.word	0xffffffff


	//   ....[14]....
        /*0094*/ 	.word	0xffffffff


	//   ....[15]....
        /*0098*/ 	.word	0xffffffff


	//   ....[16]....
        /*009c*/ 	.word	0xffffffff


	//   ....[17]....
        /*00a0*/ 	.word	0xffffffff


	//   ....[18]....
        /*00a4*/ 	.word	0xffffffff


	//   ....[19]....
        /*00a8*/ 	.word	0xffffffff


	//   ....[20]....
        /*00ac*/ 	.word	0xffffffff


	//   ....[21]....
        /*00b0*/ 	.word	0xffffffff


	//   ....[22]....
        /*00b4*/ 	.word	0xffffffff


	//   ....[23]....
        /*00b8*/ 	.word	0xffffffff


	//   ....[24]....
        /*00bc*/ 	.word	0xffffffff


	//   ....[25]....
        /*00c0*/ 	.word	0xffffffff


	//   ....[26]....
        /*00c4*/ 	.word	0xffffffff


	//   ....[27]....
        /*00c8*/ 	.word	0xffffffff


	//   ....[28]....
        /*00cc*/ 	.word	0xffffffff


	//   ....[29]....
        /*00d0*/ 	.word	0xffffffff


	//   ....[30]....
        /*00d4*/ 	.word	0xffffffff


	//   ....[31]....
        /*00d8*/ 	.word	0xffffffff


	//   ....[32]....
        /*00dc*/ 	.word	0xffffffff


	//   ....[33]....
        /*00e0*/ 	.word	0xffffffff


	//   ....[34]....
        /*00e4*/ 	.word	0xffffffff


	//   ....[35]....
        /*00e8*/ 	.word	0xffffffff


	//   ....[36]....
        /*00ec*/ 	.word	0xffffffff


	//   ....[37]....
        /*00f0*/ 	.word	0xffffffff


	//   ....[38]....
        /*00f4*/ 	.word	0xffffffff


	//   ....[39]....
        /*00f8*/ 	.word	0xffffffff


	//   ....[40]....
        /*00fc*/ 	.word	0xffffffff


	//   ....[41]....
        /*0100*/ 	.word	0xffffffff


	//   ....[42]....
        /*0104*/ 	.word	0xffffffff


	//   ....[43]....
        /*0108*/ 	.word	0xffffffff


	//   ....[44]....
        /*010c*/ 	.word	0xffffffff


	//----- nvinfo : EIATTR_COOP_GROUP_INSTR_OFFSETS
	.align		4
.L_232:
        /*0110*/ 	.byte	0x04, 0x28
        /*0112*/ 	.short	(.L_234 - .L_233)


	//   ....[0]....
.L_233:
        /*0114*/ 	.word	0x00000a60


	//   ....[1]....
        /*0118*/ 	.word	0x00000a90


	//   ....[2]....
        /*011c*/ 	.word	0x00000aa0


	//   ....[3]....
        /*0120*/ 	.word	0x00000c00


	//   ....[4]....
        /*0124*/ 	.word	0x00000c40


	//   ....[5]....
        /*0128*/ 	.word	0x00000c80


	//   ....[6]....
        /*012c*/ 	.word	0x00000dc0


	//   ....[7]....
        /*0130*/ 	.word	0x00000df0


	//   ....[8]....
        /*0134*/ 	.word	0x00000e20


	//   ....[9]....
        /*0138*/ 	.word	0x00000f50


	//   ....[10]....
        /*013c*/ 	.word	0x00000f80


	//   ....[11]....
        /*0140*/ 	.word	0x00000fb0


	//   ....[12]....
        /*0144*/ 	.word	0x000010e0


	//   ....[13]....
        /*0148*/ 	.word	0x00001110


	//   ....[14]....
        /*014c*/ 	.word	0x00001140


	//   ....[15]....
        /*0150*/ 	.word	0x00001d00


	//   ....[16]....
        /*0154*/ 	.word	0x00001d10


	//   ....[17]....
        /*0158*/ 	.word	0x00001d20


	//   ....[18]....
        /*015c*/ 	.word	0x00001ef0


	//   ....[19]....
        /*0160*/ 	.word	0x00001f30


	//   ....[20]....
        /*0164*/ 	.word	0x00001f60


	//   ....[21]....
        /*0168*/ 	.word	0x00002090


	//   ....[22]....
        /*016c*/ 	.word	0x000020c0


	//   ....[23]....
        /*0170*/ 	.word	0x000020f0


	//   ....[24]....
        /*0174*/ 	.word	0x00002220


	//   ....[25]....
        /*0178*/ 	.word	0x00002250


	//   ....[26]....
        /*017c*/ 	.word	0x00002280


	//   ....[27]....
        /*0180*/ 	.word	0x000023b0


	//   ....[28]....
        /*0184*/ 	.word	0x000023e0


	//   ....[29]....
        /*0188*/ 	.word	0x00002410


	//   ....[30]....
        /*018c*/ 	.word	0x000042a0


	//   ....[31]....
        /*0190*/ 	.word	0x000042c0


	//   ....[32]....
        /*0194*/ 	.word	0x000042d0


	//   ....[33]....
        /*0198*/ 	.word	0x00004470


	//   ....[34]....
        /*019c*/ 	.word	0x000044a0


	//   ....[35]....
        /*01a0*/ 	.word	0x000044d0


	//   ....[36]....
        /*01a4*/ 	.word	0x00004600


	//   ....[37]....
        /*01a8*/ 	.word	0x00004630


	//   ....[38]....
        /*01ac*/ 	.word	0x00004660


	//   ....[39]....
        /*01b0*/ 	.word	0x00004790


	//   ....[40]....
        /*01b4*/ 	.word	0x000047c0


	//   ....[41]....
        /*01b8*/ 	.word	0x000047f0


	//   ....[42]....
        /*01bc*/ 	.word	0x00004920


	//   ....[43]....
        /*01c0*/ 	.word	0x00004950


	//   ....[44]....
        /*01c4*/ 	.word	0x00004980


	//----- nvinfo : EIATTR_VRC_CTA_INIT_COUNT
	.align		4
.L_234:
        /*01c8*/ 	.byte	0x02, 0x4a
	.zero		1
	.zero		1


	//----- nvinfo : EIATTR_EXIT_INSTR_OFFSETS
	.align		4
        /*01cc*/ 	.byte	0x04, 0x1c
        /*01ce*/ 	.short	(.L_236 - .L_235)


	//   ....[0]....
.L_235:
        /*01d0*/ 	.word	0x00000030


	//   ....[1]....
        /*01d4*/ 	.word	0x00005490


	//   ....[2]....
        /*01d8*/ 	.word	0x00005500


	//----- nvinfo : EIATTR_MAX_THREADS
	.align		4
.L_236:
        /*01dc*/ 	.byte	0x04, 0x05
        /*01de*/ 	.short	(.L_238 - .L_237)
.L_237:
        /*01e0*/ 	.word	0x00000100
        /*01e4*/ 	.word	0x00000001
        /*01e8*/ 	.word	0x00000001


	//----- nvinfo : EIATTR_CRS_STACK_SIZE
	.align		4
.L_238:
        /*01ec*/ 	.byte	0x04, 0x1e
        /*01ee*/ 	.short	(.L_240 - .L_239)
.L_239:
        /*01f0*/ 	.word	0x00000000


	//----- nvinfo : EIATTR_CBANK_PARAM_SIZE
	.align		4
.L_240:
        /*01f4*/ 	.byte	0x03, 0x19
        /*01f6*/ 	.short	0x0015


	//----- nvinfo : EIATTR_PARAM_CBANK
	.align		4
        /*01f8*/ 	.byte	0x04, 0x0a
        /*01fa*/ 	.short	(.L_242 - .L_241)
	.align		4
.L_241:
        /*01fc*/ 	.word	index@(.nv.constant0._ZN6thrust24THRUST_300001_SM_1000_NS8cuda_cub4core6detail13_kernel_agentINS1_8__reduce11ReduceAgentIPN4cuda3std3__45tupleIJilEEESC_SB_iNS1_9__extrema9arg_max_fIilNS9_4lessIiEEEEEEJSC_SC_iSH_EEEvDpT0_)
        /*0200*/ 	.short	0x0380
        /*0202*/ 	.short	0x0015


	//----- nvinfo : EIATTR_SW_WAR
	.align		4
.L_242:
        /*0204*/ 	.byte	0x04, 0x36
        /*0206*/ 	.short	(.L_244 - .L_243)
.L_243:
        /*0208*/ 	.word	0x00000008
.L_244:


//--------------------- .nv.info._ZN6thrust24THRUST_300001_SM_1000_NS8cuda_cub4core6detail13_kernel_agentINS1_8__reduce10DrainAgentIiEEJN3cub18CUB_300001_SM_10009GridQueueIjEEiEEEvDpT0_ --------------------------
	.section	.nv.info._ZN6thrust24THRUST_300001_SM_1000_NS8cuda_cub4core6detail13_kernel_agentINS1_8__reduce10DrainAgentIiEEJN3cub18CUB_300001_SM_10009GridQueueIjEEiEEEvDpT0_,"",@"SHT_CUDA_INFO"
	.sectionflags	@""
	.align	4


	//----- nvinfo : EIATTR_CUDA_API_VERSION
	.align		4
        /*0000*/ 	.byte	0x04, 0x37
        /*0002*/ 	.short	(.L_246 - .L_245)
.L_245:
        /*0004*/ 	.word	0x00000082


	//----- nvinfo : EIATTR_KPARAM_INFO
	.align		4
.L_246:
        /*0008*/ 	.byte	0x04, 0x17
        /*000a*/ 	.short	(.L_248 - .L_247)
.L_247:
        /*000c*/ 	.word	0x00000000
        /*0010*/ 	.short	0x0001
        /*0012*/ 	.short	0x0008
        /*0014*/ 	.byte	0x00, 0xf0, 0x11, 0x00


	//----- nvinfo : EIATTR_KPARAM_INFO
	.align		4
.L_248:
        /*0018*/ 	.byte	0x04, 0x17
        /*001a*/ 	.short	(.L_250 - .L_249)
.L_249:
        /*001c*/ 	.word	0x00000000
        /*0020*/ 	.short	0x0000
        /*0022*/ 	.short	0x0000
        /*0024*/ 	.byte	0x00, 0xf0, 0x21, 0x00


	//----- nvinfo : EIATTR_SPARSE_MMA_MASK
	.align		4
.L_250:
        /*0028*/ 	.byte	0x03, 0x50
        /*002a*/ 	.short	0x0000


	//----- nvinfo : EIATTR_MAXREG_COUNT
	.align		4
        /*002c*/ 	.byte	0x03, 0x1b
        /*002e*/ 	.short	0x00ff


	//----- nvinfo : EIATTR_MERCURY_ISA_VERSION
	.align		4
        /*0030*/ 	.byte	0x03, 0x5f
        /*0032*/ 	.short	0x0101


	//----- nvinfo : EIATTR_VRC_CTA_INIT_COUNT
	.align		4
        /*0034*/ 	.byte	0x02, 0x4a
	.zero		1
	.zero		1


	//----- nvinfo : EIATTR_EXIT_INSTR_OFFSETS
	.align		4
        /*0038*/ 	.byte	0x04, 0x1c
        /*003a*/ 	.short	(.L_252 - .L_251)


	//   ....[0]....
.L_251:
        /*003c*/ 	.word	0x00000060


	//----- nvinfo : EIATTR_MAX_THREADS
	.align		4
.L_252:
        /*0040*/ 	.byte	0x04, 0x05
        /*0042*/ 	.short	(.L_254 - .L_253)
.L_253:
        /*0044*/ 	.word	0x00000001
        /*0048*/ 	.word	0x00000001
        /*004c*/ 	.word	0x00000001


	//----- nvinfo : EIATTR_CBANK_PARAM_SIZE
	.align		4
.L_254:
        /*0050*/ 	.byte	0x03, 0x19
        /*0052*/ 	.short	0x000c


	//----- nvinfo : EIATTR_PARAM_CBANK
	.align		4
        /*0054*/ 	.byte	0x04, 0x0a
        /*0056*/ 	.short	(.L_256 - .L_255)
	.align		4
.L_255:
        /*0058*/ 	.word	index@(.nv.constant0._ZN6thrust24THRUST_300001_SM_1000_NS8cuda_cub4core6detail13_kernel_agentINS1_8__reduce10DrainAgentIiEEJN3cub18CUB_300001_SM_10009GridQueueIjEEiEEEvDpT0_)
        /*005c*/ 	.short	0x0380
        /*005e*/ 	.short	0x000c


	//----- nvinfo : EIATTR_SW_WAR
	.align		4
.L_256:
        /*0060*/ 	.byte	0x04, 0x36
        /*0062*/ 	.short	(.L_258 - .L_257)
.L_257:
        /*0064*/ 	.word	0x00000008
.L_258:


//--------------------- .nv.info._ZN6thrust24THRUST_300001_SM_1000_NS8cuda_cub4core6detail13_kernel_agentINS1_8__reduce11ReduceAgentINS0_12zip_iteratorIN4cuda3std3__45tupleIJNS0_6detail15normal_iteratorINS0_10device_ptrIiEEEENS0_17counting_iteratorIlNS0_11use_defaultESI_SI_EEEEEEEPNSB_IJilEEESM_iNS1_9__extrema9arg_max_fIilNSA_4lessIiEEEEEEJSL_SN_iN3cub18CUB_300001_SM_100013GridEvenShareIiEENSV_9GridQueueIjEESS_EEEvDpT0_ --------------------------
	.section	.nv.info._ZN6thrust24THRUST_300001_SM_1000_NS8cuda_cub4core6detail13_kernel_agentINS1_8__reduce11ReduceAgentINS0_12zip_iteratorIN4cuda3std3__45tupleIJNS0_6detail15normal_iteratorINS0_10device_ptrIiEEEENS0_17counting_iteratorIlNS0_11use_defaultESI_SI_EEEEEEEPNSB_IJilEEESM_iNS1_9__extrema9arg_max_fIilNSA_4lessIiEEEEEEJSL_SN_iN3cub18CUB_300001_SM_100013GridEvenShareIiEENSV_9GridQueueIjEESS_EEEvDpT0_,"",@"SHT_CUDA_INFO"
	.sectionflags	@""
	.align	4


	//----- nvinfo : EIATTR_CUDA_API_VERSION
	.align		4
        /*0000*/ 	.byte	0x04, 0x37
        /*0002*/ 	.short	(.L_260 - .L_259)
.L_259:
        /*0004*/ 	.word	0x00000082


	//----- nvinfo : EIATTR_KPARAM_INFO
	.align		4
.L_260:
        /*0008*/ 	.byte	0x04, 0x17
        /*000a*/ 	.short	(.L_262 - .L_261)
.L_261:
        /*000c*/ 	.word	0x00000000
        /*0010*/ 	.short	0x0005
        /*0012*/ 	.short	0x0050
        /*0014*/ 	.byte	0x00, 0xf0, 0x05, 0x00


	//----- nvinfo : EIATTR_KPARAM_INFO
	.align		4
.L_262:
        /*0018*/ 	.byte	0x04, 0x17
        /*001a*/ 	.short	(.L_264 - .L_263)
.L_263:
        /*001c*/ 	.word	0x00000000
        /*0020*/ 	.short	0x0004
        /*0022*/ 	.short	0x0048
        /*0024*/ 	.byte	0x00, 0xf0, 0x21, 0x00


	//----- nvinfo : EIATTR_KPARAM_INFO
	.align		4
.L_264:
        /*0028*/ 	.byte	0x04, 0x17
        /*002a*/ 	.short	(.L_266 - .L_265)
.L_265:
        /*002c*/ 	.word	0x00000000
        /*0030*/ 	.short	0x0003
        /*0032*/ 	.short	0x001c
        /*0034*/ 	.byte	0x00, 0xf0, 0xa1, 0x00


	//----- nvinfo : EIATTR_KPARAM_INFO
	.align		4
.L_266:
        /*0038*/ 	.byte	0x04, 0x17
        /*003a*/ 	.short	(.L_268 - .L_267)
.L_267:
        /*003c*/ 	.word	0x00000000
        /*0040*/ 	.short	0x0002
        /*0042*/ 	.short	0x0018
        /*0044*/ 	.byte	0x00, 0xf0, 0x11, 0x00


	//----- nvinfo : EIATTR_KPARAM_INFO
	.align		4
.L_268:
        /*0048*/ 	.byte	0x04, 0x17
        /*004a*/ 	.short	(.L_270 - .L_269)
.L_269:
        /*004c*/ 	.word	0x00000000
        /*0050*/ 	.short	0x0001
        /*0052*/ 	.short	0x0010
        /*0054*/ 	.byte	0x00, 0xf5, 0x21, 0x00


	//----- nvinfo : EIATTR_KPARAM_INFO
	.align		4
.L_270:
        /*0058*/ 	.byte	0x04, 0x17
        /*005a*/ 	.short	(.L_272 - .L_271)
.L_271:
        /*005c*/ 	.word	0x00000000
        /*0060*/ 	.short	0x0000
        /*0062*/ 	.short	0x0000
        /*0064*/ 	.byte	0x00, 0xf0, 0x41, 0x00


	//----- nvinfo : EIATTR_SPARSE_MMA_MASK
	.align		4
.L_272:
        /*0068*/ 	.byte	0x03, 0x50
        /*006a*/ 	.short	0x0000


	//----- nvinfo : EIATTR_MAXREG_COUNT
	.align		4
        /*006c*/ 	.byte	0x03, 0x1b
        /*006e*/ 	.short	0x00ff


	//----- nvinfo : EIATTR_NUM_BARRIERS
	.align		4
        /*0070*/ 	.byte	0x02, 0x4c
        /*0072*/ 	.byte	0x01
	.zero		1


	//----- nvinfo : EIATTR_MERCURY_ISA_VERSION
	.align		4
        /*0074*/ 	.byte	0x03, 0x5f
        /*0076*/ 	.short	0x0101


	//----- nvinfo : EIATTR_COOP_GROUP_MASK_REGIDS
	.align		4
        /*0078*/ 	.byte	0x04, 0x29
        /*007a*/ 	.short	(.L_274 - .L_273)


	//   ....[0]....
.L_273:
        /*007c*/ 	.word	0xffffffff


	//   ....[1]....
        /*0080*/ 	.word	0xffffffff


	//   ....[2]....
        /*0084*/ 	.word	0xffffffff


	//   ....[3]....
        /*0088*/ 	.word	0xffffffff


	//   ....[4]....
        /*008c*/ 	.word	0xffffffff


	//   ....[5]....
        /*0090*/ 	.word	0xffffffff


	//   ....[6]....
        /*0094*/ 	.word	0xffffffff


	//   ....[7]....
        /*0098*/ 	.word	0xffffffff


	//   ....[8]....
        /*009c*/ 	.word	0xffffffff


	//   ....[9]....
        /*00a0*/ 	.word	0xffffffff


	//   ....[10]....
        /*00a4*/ 	.word	0xffffffff


	//   ....[11]....
        /*00a8*/ 	.word	0xffffffff


	//   ....[12]....
        /*00ac*/ 	.word	0xffffffff


	//   ....[13]....
        /*00b0*/ 	.word	0xffffffff


	//   ....[14]....
        /*00b4*/ 	.word	0xffffffff


	//   ....[15]....
        /*00b8*/ 	.word	0xffffffff


	//   ....[16]....
        /*00bc*/ 	.word	0xffffffff


	//   ....[17]....
        /*00c0*/ 	.word	0xffffffff


	//   ....[18]....
        /*00c4*/ 	.word	0xffffffff


	//   ....[19]....
        /*00c8*/ 	.word	0xffffffff


	//   ....[20]....
        /*00cc*/ 	.word	0xffffffff


	//   ....[21]....
        /*00d0*/ 	.word	0xffffffff


	//   ....[22]....
        /*00d4*/ 	.word	0xffffffff


	//   ....[23]....
        /*00d8*/ 	.word	0xffffffff


	//   ....[24]....
        /*00dc*/ 	.word	0xffffffff


	//   ....[25]....
        /*00e0*/ 	.word	0xffffffff


	//   ....[26]....
        /*00e4*/ 	.word	0xffffffff


	//   ....[27]....
        /*00e8*/ 	.word	0xffffffff


	//   ....[28]....
        /*00ec*/ 	.word	0xffffffff


	//   ....[29]....
        /*00f0*/ 	.word	0xffffffff


	//   ....[30]....
        /*00f4*/ 	.word	0xffffffff


	//   ....[31]....
        /*00f8*/ 	.word	0xffffffff


	//   ....[32]....
        /*00fc*/ 	.word	0xffffffff


	//   ....[33]....
        /*0100*/ 	.word	0xffffffff


	//   ....[34]....
        /*0104*/ 	.word	0xffffffff


	//   ....[35]....
        /*0108*/ 	.word	0xffffffff


	//   ....[36]....
        /*010c*/ 	.word	0xffffffff


	//   ....[37]....
        /*0110*/ 	.word	0xffffffff


	//   ....[38]....
        /*0114*/ 	.word	0xffffffff


	//   ....[39]....
        /*0118*/ 	.word	0xffffffff


	//   ....[40]....
        /*011c*/ 	.word	0xffffffff


	//   ....[41]....
        /*0120*/ 	.word	0xffffffff


	//   ....[42]....
        /*0124*/ 	.word	0xffffffff


	//   ....[43]....
        /*0128*/ 	.word	0xffffffff


	//   ....[44]....
        /*012c*/ 	.word	0xffffffff


	//----- nvinfo : EIATTR_COOP_GROUP_INSTR_OFFSETS
	.align		4
.L_274:
        /*0130*/ 	.byte	0x04, 0x28
        /*0132*/ 	.short	(.L_276 - .L_275)


	//   ....[0]....
.L_275:
        /*0134*/ 	.word	0x00000b70


	//   ....[1]....
        /*0138*/ 	.word	0x00000ba0


	//   ....[2]....
        /*013c*/ 	.word	0x00000bb0


	//   ....[3]....
        /*0140*/ 	.word	0x00000d20


	//   ....[4]....
        /*0144*/ 	.word	0x00000d60


	//   ....[5]....
        /*0148*/ 	.word	0x00000d90


	//   ....[6]....
        /*014c*/ 	.word	0x00000ed0


	//   ....[7]....
        /*0150*/ 	.word	0x00000f00


	//   ....[8]....
        /*0154*/ 	.word	0x00000f30


	//   ....[9]....
        /*0158*/ 	.word	0x00001060


	//   ....[10]....
        /*015c*/ 	.word	0x00001090


	//   ....[11]....
        /*0160*/ 	.word	0x000010c0


	//   ....[12]....
        /*0164*/ 	.word	0x000011f0


	//   ....[13]....
        /*0168*/ 	.word	0x00001220


	//   ....[14]....
        /*016c*/ 	.word	0x00001250


	//   ....[15]....
        /*0170*/ 	.word	0x00001e00


	//   ....[16]....
        /*0174*/ 	.word	0x00001e10


	//   ....[17]....
        /*0178*/ 	.word	0x00001e90


	//   ....[18]....
        /*017c*/ 	.word	0x00002010


	//   ....[19]....
        /*0180*/ 	.word	0x00002040


	//   ....[20]....
        /*0184*/ 	.word	0x00002070


	//   ....[21]....
        /*0188*/ 	.word	0x000021a0


	//   ....[22]....
        /*018c*/ 	.word	0x000021d0


	//   ....[23]....
        /*0190*/ 	.word	0x00002200


	//   ....[24]....
        /*0194*/ 	.word	0x00002330


	//   ....[25]....
        /*0198*/ 	.word	0x00002360


	//   ....[26]....
        /*019c*/ 	.word	0x00002390


	//   ....[27]....
        /*01a0*/ 	.word	0x000024c0


	//   ....[28]....
        /*01a4*/ 	.word	0x000024f0


	//   ....[29]....
        /*01a8*/ 	.word	0x00002520


	//   ....[30]....
        /*01ac*/ 	.word	0x000046b0


	//   ....[31]....
        /*01b0*/ 	.word	0x000046d0


	//   ....[32]....
        /*01b4*/ 	.word	0x000046e0


	//   ....[33]....
        /*01b8*/ 	.word	0x00004880


	//   ....[34]....
        /*01bc*/ 	.word	0x000048b0


	//   ....[35]....
        /*01c0*/ 	.word	0x000048e0


	//   ....[36]....
        /*01c4*/ 	.word	0x00004a10


	//   ....[37]....
        /*01c8*/ 	.word	0x00004a40


	//   ....[38]....
        /*01cc*/ 	.word	0x00004a70


	//   ....[39]....
        /*01d0*/ 	.word	0x00004ba0


	//   ....[40]....
        /*01d4*/ 	.word	0x00004bd0


	//   ....[41]....
        /*01d8*/ 	.word	0x00004c00


	//   ....[42]....
        /*01dc*/ 	.word	0x00004d30


	//   ....[43]....
        /*01e0*/ 	.word	0x00004d60


	//   ....[44]....
        /*01e4*/ 	.word	0x00004d90


	//----- nvinfo : EIATTR_VRC_CTA_INIT_COUNT
	.align		4
.L_276:
        /*01e8*/ 	.byte	0x02, 0x4a
	.zero		1
	.zero		1


	//----- nvinfo : EIATTR_EXIT_INSTR_OFFSETS
	.align		4
        /*01ec*/ 	.byte	0x04, 0x1c
        /*01ee*/ 	.short	(.L_278 - .L_277)


	//   ....[0]....
.L_277:
        /*01f0*/ 	.word	0x000058a0


	//   ....[1]....
        /*01f4*/ 	.word	0x00005910


	//----- nvinfo : EIATTR_MAX_THREADS
	.align		4
.L_278:
        /*01f8*/ 	.byte	0x04, 0x05
        /*01fa*/ 	.short	(.L_280 - .L_279)
.L_279:
        /*01fc*/ 	.word	0x00000100
        /*0200*/ 	.word	0x00000001
        /*0204*/ 	.word	0x00000001


	//----- nvinfo : EIATTR_CRS_STACK_SIZE
	.align		4
.L_280:
        /*0208*/ 	.byte	0x04, 0x1e
        /*020a*/ 	.short	(.L_282 - .L_281)
.L_281:
        /*020c*/ 	.word	0x00000000


	//----- nvinfo : EIATTR_CBANK_PARAM_SIZE
	.align		4
.L_282:
        /*0210*/ 	.byte	0x03, 0x19
        /*0212*/ 	.short	0x0051


	//----- nvinfo : EIATTR_PARAM_CBANK
	.align		4
        /*0214*/ 	.byte	0x04, 0x0a
        /*0216*/ 	.short	(.L_284 - .L_283)
	.align		4
.L_283:
        /*0218*/ 	.word	index@(.nv.constant0._ZN6thrust24THRUST_300001_SM_1000_NS8cuda_cub4core6detail13_kernel_agentINS1_8__reduce11ReduceAgentINS0_12zip_iteratorIN4cuda3std3__45tupleIJNS0_6detail15normal_iteratorINS0_10device_ptrIiEEEENS0_17counting_iteratorIlNS0_11use_defaultESI_SI_EEEEEEEPNSB_IJilEEESM_iNS1_9__extrema9arg_max_fIilNSA_4lessIiEEEEEEJSL_SN_iN3cub18CUB_300001_SM_100013GridEvenShareIiEENSV_9GridQueueIjEESS_EEEvDpT0_)
        /*021c*/ 	.short	0x0380
        /*021e*/ 	.short	0x0051


	//----- nvinfo : EIATTR_SW_WAR
	.align		4
.L_284:
        /*0220*/ 	.byte	0x04, 0x36
        /*0222*/ 	.short	(.L_286 - .L_285)
.L_285:
        /*0224*/ 	.word	0x00000008
.L_286:


//--------------------- .nv.info._ZN6thrust24THRUST_300001_SM_1000_NS8cuda_cub4core6detail13_kernel_agentINS1_8__reduce11ReduceAgentINS0_12zip_iteratorIN4cuda3std3__45tupleIJNS0_6detail15normal_iteratorINS0_10device_ptrIiEEEENS0_17counting_iteratorIlNS0_11use_defaultESI_SI_EEEEEEEPNSB_IJilEEESM_iNS1_9__extrema9arg_max_fIilNSA_4lessIiEEEEEEJSL_SN_iSS_EEEvDpT0_ --------------------------
	.section	.nv.info._ZN6thrust24THRUST_300001_SM_1000_NS8cuda_cub4core6detail13_kernel_agentINS1_8__reduce11ReduceAgentINS0_12zip_iteratorIN4cuda3std3__45tupleIJNS0_6detail15normal_iteratorINS0_10device_ptrIiEEEENS0_17counting_iteratorIlNS0_11use_defaultESI_SI_EEEEEEEPNSB_IJilEEESM_iNS1_9__extrema9arg_max_fIilNSA_4lessIiEEEEEEJSL_SN_iSS_EEEvDpT0_,"",@"SHT_CUDA_INFO"
	.sectionflags	@""
	.align	4


	//----- nvinfo : EIATTR_CUDA_API_VERSION
	.align		4
        /*0000*/ 	.byte	0x04, 0x37
        /*0002*/ 	.short	(.L_288 - .L_287)
.L_287:
        /*0004*/ 	.word	0x00000082


	//----- nvinfo : EIATTR_KPARAM_INFO
	.align		4
.L_288:
        /*0008*/ 	.byte	0x04, 0x17
        /*000a*/ 	.short	(.L_290 - .L_289)
.L_289:
        /*000c*/ 	.word	0x00000000
        /*0010*/ 	.short	0x0003
        /*0012*/ 	.short	0x001c
        /*0014*/ 	.byte	0x00, 0xf0, 0x05, 0x00


	//----- nvinfo : EIATTR_KPARAM_INFO
	.align		4
.L_290:
        /*0018*/ 	.byte	0x04, 0x17
        /*001a*/ 	.short	(.L_292 - .L_291)
.L_291:
        /*001c*/ 	.word	0x00000000
        /*0020*/ 	.short	0x0002
        /*0022*/ 	.short	0x0018
        /*0024*/ 	.byte	0x00, 0xf0, 0x11, 0x00


	//----- nvinfo : EIATTR_KPARAM_INFO
	.align		4
.L_292:
        /*0028*/ 	.byte	0x04, 0x17
        /*002a*/ 	.short	(.L_294 - .L_293)
.L_293:
        /*002c*/ 	.word	0x00000000
        /*0030*/ 	.short	0x0001
        /*0032*/ 	.short	0x0010
        /*0034*/ 	.byte	0x00, 0xf5, 0x21, 0x00


	//----- nvinfo : EIATTR_KPARAM_INFO
	.align		4
.L_294:
        /*0038*/ 	.byte	0x04, 0x17
        /*003a*/ 	.short	(.L_296 - .L_295)
.L_295:
        /*003c*/ 	.word	0x00000000
        /*0040*/ 	.short	0x0000
        /*0042*/ 	.short	0x0000
        /*0044*/ 	.byte	0x00, 0xf0, 0x41, 0x00


	//----- nvinfo : EIATTR_SPARSE_MMA_MASK
	.align		4
.L_296:
        /*0048*/ 	.byte	0x03, 0x50
        /*004a*/ 	.short	0x0000


	//----- nvinfo : EIATTR_MAXREG_COUNT
	.align		4
        /*004c*/ 	.byte	0x03, 0x1b
        /*004e*/ 	.short	0x00ff


	//----- nvinfo : EIATTR_NUM_BARRIERS
	.align		4
        /*0050*/ 	.byte	0x02, 0x4c
        /*0052*/ 	.byte	0x01
	.zero		1


	//----- nvinfo : EIATTR_MERCURY_ISA_VERSION
	.align		4
        /*0054*/ 	.byte	0x03, 0x5f
        /*0056*/ 	.short	0x0101


	//----- nvinfo : EIATTR_COOP_GROUP_MASK_REGIDS
	.align		4
        /*0058*/ 	.byte	0x04, 0x29
        /*005a*/ 	.short	(.L_298 - .L_297)


	//   ....[0]....
.L_297:
        /*005c*/ 	.word	0xffffffff


	//   ....[1]....
        /*0060*/ 	.word	0xffffffff


	//   ....[2]....
        /*0064*/ 	.word	0xffffffff


	//   ....[3]....
        /*0068*/ 	.word	0xffffffff


	//   ....[4]....
        /*006c*/ 	.word	0xffffffff


	//   ....[5]....
        /*0070*/ 	.word	0xffffffff


	//   ....[6]....
        /*0074*/ 	.word	0xffffffff


	//   ....[7]....
        /*0078*/ 	.word	0xffffffff


	//   ....[8]....
        /*007c*/ 	.word	0xffffffff


	//   ....[9]....
        /*0080*/ 	.word	0xffffffff


	//   ....[10]....
        /*0084*/ 	.word	0xffffffff


	//   ....[11]....
        /*0088*/ 	.word	0xffffffff


	//   ....[12]....
        /*008c*/ 	.word	0xffffffff


	//   ....[13]....
        /*0090*/ 	.word	0xffffffff


	//   ....[14]....
        /*0094*/ 	.word	0xffffffff


	//   ....[15]....
        /*0098*/ 	.word	0xffffffff


	//   ....[16]....
        /*009c*/ 	.word	0xffffffff


	//   ....[17]....
        /*00a0*/ 	.word	0xffffffff


	//   ....[18]....
        /*00a4*/ 	.word	0xffffffff


	//   ....[19]....
        /*00a8*/ 	.word	0xffffffff


	//   ....[20]....
        /*00ac*/ 	.word	0xffffffff


	//   ....[21]....
        /*00b0*/ 	.word	0xffffffff


	//   ....[22]....
        /*00b4*/ 	.word	0xffffffff


	//   ....[23]....
        /*00b8*/ 	.word	0xffffffff


	//   ....[24]....
        /*00bc*/ 	.word	0xffffffff


	//   ....[25]....
        /*00c0*/ 	.word	0xffffffff


	//   ....[26]....
        /*00c4*/ 	.word	0xffffffff


	//   ....[27]....
        /*00c8*/ 	.word	0xffffffff


	//   ....[28]....
        /*00cc*/ 	.word	0xffffffff


	//   ....[29]....
        /*00d0*/ 	.word	0xffffffff


	//   ....[30]....
        /*00d4*/ 	.word	0xffffffff


	//   ....[31]....
        /*00d8*/ 	.word	0xffffffff


	//   ....[32]....
        /*00dc*/ 	.word	0xffffffff


	//   ....[33]....
        /*00e0*/ 	.word	0xffffffff


	//   ....[34]....
        /*00e4*/ 	.word	0xffffffff


	//   ....[35]....
        /*00e8*/ 	.word	0xffffffff


	//   ....[36]....
        /*00ec*/ 	.word	0xffffffff


	//   ....[37]....
        /*00f0*/ 	.word	0xffffffff


	//   ....[38]....
        /*00f4*/ 	.word	0xffffffff


	//   ....[39]....
        /*00f8*/ 	.word	0xffffffff


	//   ....[40]....
        /*00fc*/ 	.word	0xffffffff


	//   ....[41]....
        /*0100*/ 	.word	0xffffffff


	//   ....[42]....
        /*0104*/ 	.word	0xffffffff


	//   ....[43]....
        /*0108*/ 	.word	0xffffffff


	//   ....[44]....
        /*010c*/ 	.word	0xffffffff


	//----- nvinfo : EIATTR_COOP_GROUP_INSTR_OFFSETS
	.align		4
.L_298:
        /*0110*/ 	.byte	0x04, 0x28
        /*0112*/ 	.short	(.L_300 - .L_299)


	//   ....[0]....
.L_299:
        /*0114*/ 	.word	0x00000b00


	//   ....[1]....
        /*0118*/ 	.word	0x00000b30


	//   ....[2]....
        /*011c*/ 	.word	0x00000b40


	//   ....[3]....
        /*0120*/ 	.word	0x00000cb0


	//   ....[4]....
        /*0124*/ 	.word	0x00000cf0


	//   ....[5]....
        /*0128*/ 	.word	0x00000d20


	//   ....[6]....
        /*012c*/ 	.word	0x00000e60


	//   ....[7]....
        /*0130*/ 	.word	0x00000e90


	//   ....[8]....
        /*0134*/ 	.word	0x00000ec0


	//   ....[9]....
        /*0138*/ 	.word	0x00000ff0


	//   ....[10]....
        /*013c*/ 	.word	0x00001020


	//   ....[11]....
        /*0140*/ 	.word	0x00001050


	//   ....[12]....
        /*0144*/ 	.word	0x00001180


	//   ....[13]....
        /*0148*/ 	.word	0x000011b0


	//   ....[14]....
        /*014c*/ 	.word	0x000011e0


	//   ....[15]....
        /*0150*/ 	.word	0x00001da0


	//   ....[16]....
        /*0154*/ 	.word	0x00001db0


	//   ....[17]....
        /*0158*/ 	.word	0x00001e30


	//   ....[18]....
        /*015c*/ 	.word	0x00001fa0


	//   ....[19]....
        /*0160*/ 	.word	0x00001fd0


	//   ....[20]....
        /*0164*/ 	.word	0x00002000


	//   ....[21]....
        /*0168*/ 	.word	0x00002130


	//   ....[22]....
        /*016c*/ 	.word	0x00002160


	//   ....[23]....
        /*0170*/ 	.word	0x00002190


	//   ....[24]....
        /*0174*/ 	.word	0x000022c0


	//   ....[25]....
        /*0178*/ 	.word	0x000022f0


	//   ....[26]....
        /*017c*/ 	.word	0x00002320


	//   ....[27]....
        /*0180*/ 	.word	0x00002450


	//   ....[28]....
        /*0184*/ 	.word	0x00002480


	//   ....[29]....
        /*0188*/ 	.word	0x000024b0


	//   ....[30]....
        /*018c*/ 	.word	0x000043f0


	//   ....[31]....
        /*0190*/ 	.word	0x00004410


	//   ....[32]....
        /*0194*/ 	.word	0x00004420


	//   ....[33]....
        /*0198*/ 	.word	0x000045c0


	//   ....[34]....
        /*019c*/ 	.word	0x000045f0


	//   ....[35]....
        /*01a0*/ 	.word	0x00004620


	//   ....[36]....
        /*01a4*/ 	.word	0x00004750


	//   ....[37]....
        /*01a8*/ 	.word	0x00004780


	//   ....[38]....
        /*01ac*/ 	.word	0x000047b0


	//   ....[39]....
        /*01b0*/ 	.word	0x000048e0


	//   ....[40]....
        /*01b4*/ 	.word	0x00004910


	//   ....[41]....
        /*01b8*/ 	.word	0x00004940


	//   ....[42]....
        /*01bc*/ 	.word	0x00004a70


	//   ....[43]....
        /*01c0*/ 	.word	0x00004aa0


	//   ....[44]....
        /*01c4*/ 	.word	0x00004ad0


	//----- nvinfo : EIATTR_VRC_CTA_INIT_COUNT
	.align		4
.L_300:
        /*01c8*/ 	.byte	0x02, 0x4a
	.zero		1
	.zero		1


	//----- nvinfo : EIATTR_EXIT_INSTR_OFFSETS
	.align		4
        /*01cc*/ 	.byte	0x04, 0x1c
        /*01ce*/ 	.short	(.L_302 - .L_301)


	//   ....[0]....
.L_301:
        /*01d0*/ 	.word	0x00000030


	//   ....[1]....
        /*01d4*/ 	.word	0x000055e0


	//   ....[2]....
        /*01d8*/ 	.word	0x00005650


	//----- nvinfo : EIATTR_MAX_THREADS
	.align		4
.L_302:
        /*01dc*/ 	.byte	0x04, 0x05
        /*01de*/ 	.short	(.L_304 - .L_303)
.L_303:
        /*01e0*/ 	.word	0x00000100
        /*01e4*/ 	.word	0x00000001
        /*01e8*/ 	.word	0x00000001


	//----- nvinfo : EIATTR_CRS_STACK_SIZE
	.align		4
.L_304:
        /*01ec*/ 	.byte	0x04, 0x1e
        /*01ee*/ 	.short	(.L_306 - .L_305)
.L_305:
        /*01f0*/ 	.word	0x00000000


	//----- nvinfo : EIATTR_CBANK_PARAM_SIZE
	.align		4
.L_306:
        /*01f4*/ 	.byte	0x03, 0x19
        /*01f6*/ 	.short	0x001d


	//----- nvinfo : EIATTR_PARAM_CBANK
	.align		4
        /*01f8*/ 	.byte	0x04, 0x0a
        /*01fa*/ 	.short	(.L_308 - .L_307)
	.align		4
.L_307:
        /*01fc*/ 	.word	index@(.nv.constant0._ZN6thrust24THRUST_300001_SM_1000_NS8cuda_cub4core6detail13_kernel_agentINS1_8__reduce11ReduceAgentINS0_12zip_iteratorIN4cuda3std3__45tupleIJNS0_6detail15normal_iteratorINS0_10device_ptrIiEEEENS0_17counting_iteratorIlNS0_11use_defaultESI_SI_EEEEEEEPNSB_IJilEEESM_iNS1_9__extrema9arg_max_fIilNSA_4lessIiEEEEEEJSL_SN_iSS_EEEvDpT0_)
        /*0200*/ 	.short	0x0380
        /*0202*/ 	.short	0x001d


	//----- nvinfo : EIATTR_SW_WAR
	.align		4
.L_308:
        /*0204*/ 	.byte	0x04, 0x36
        /*0206*/ 	.short	(.L_310 - .L_309)
.L_309:
        /*0208*/ 	.word	0x00000008
.L_310:


//--------------------- .nv.info._Z18max_element_kernelIN6thrust24THRUST_300001_SM_1000_NS6detail15normal_iteratorINS1_10device_ptrIiEEEENS1_16device_referenceImEEEvT_S9_T0_ --------------------------
	.section	.nv.info._Z18max_element_kernelIN6thrust24THRUST_300001_SM_1000_NS6detail15normal_iteratorINS1_10device_ptrIiEEEENS1_16device_referenceImEEEvT_S9_T0_,"",@"SHT_CUDA_INFO"
	.sectionflags	@""
	.align	4


	//----- nvinfo : EIATTR_CUDA_API_VERSION
	.align		4
        /*0000*/ 	.byte	0x04, 0x37
        /*0002*/ 	.short	(.L_312 - .L_311)
.L_311:
        /*0004*/ 	.word	0x00000082


	//----- nvinfo : EIATTR_KPARAM_INFO
	.align		4
.L_312:
        /*0008*/ 	.byte	0x04, 0x17
        /*000a*/ 	.short	(.L_314 - .L_313)
.L_313:
        /*000c*/ 	.word	0x00000000
        /*0010*/ 	.short	0x0002
        /*0012*/ 	.short	0x0010
        /*0014*/ 	.byte	0x00, 0xf0, 0x21, 0x00


	//----- nvinfo : EIATTR_KPARAM_INFO
	.align		4
.L_314:
        /*0018*/ 	.byte	0x04, 0x17
        /*001a*/ 	.short	(.L_316 - .L_315)
.L_315:
        /*001c*/ 	.word	0x00000000
        /*0020*/ 	.short	0x0001
        /*0022*/ 	.short	0x0008
        /*0024*/ 	.byte	0x00, 0xf0, 0x21, 0x00


	//----- nvinfo : EIATTR_KPARAM_INFO
	.align		4
.L_316:
        /*0028*/ 	.byte	0x04, 0x17
        /*002a*/ 	.short	(.L_318 - .L_317)
.L_317:
        /*002c*/ 	.word	0x00000000
        /*0030*/ 	.short	0x0000
        /*0032*/ 	.short	0x0000
        /*0034*/ 	.byte	0x00, 0xf0, 0x21, 0x00


	//----- nvinfo : EIATTR_SPARSE_MMA_MASK
	.align		4
.L_318:
        /*0038*/ 	.byte	0x03, 0x50
        /*003a*/ 	.short	0x0000


	//----- nvinfo : EIATTR_MAXREG_COUNT
	.align		4
        /*003c*/ 	.byte	0x03, 0x1b
        /*003e*/ 	.short	0x00ff


	//----- nvinfo : EIATTR_MERCURY_ISA_VERSION
	.align		4
        /*0040*/ 	.byte	0x03, 0x5f
        /*0042*/ 	.short	0x0101


	//----- nvinfo : EIATTR_VRC_CTA_INIT_COUNT
	.align		4
        /*0044*/ 	.byte	0x02, 0x4a
	.zero		1
	.zero		1


	//----- nvinfo : EIATTR_EXIT_INSTR_OFFSETS
	.align		4
        /*0048*/ 	.byte	0x04, 0x1c
        /*004a*/ 	.short	(.L_320 - .L_319)


	//   ....[0]....
.L_319:
        /*004c*/ 	.word	0x00001740


	//----- nvinfo : EIATTR_CBANK_PARAM_SIZE
	.align		4
.L_320:
        /*0050*/ 	.byte	0x03, 0x19
        /*0052*/ 	.short	0x0018


	//----- nvinfo : EIATTR_PARAM_CBANK
	.align		4
        /*0054*/ 	.byte	0x04, 0x0a
        /*0056*/ 	.short	(.L_322 - .L_321)
	.align		4
.L_321:
        /*0058*/ 	.word	index@(.nv.constant0._Z18max_element_kernelIN6thrust24THRUST_300001_SM_1000_NS6detail15normal_iteratorINS1_10device_ptrIiEEEENS1_16device_referenceImEEEvT_S9_T0_)
        /*005c*/ 	.short	0x0380
        /*005e*/ 	.short	0x0018


	//----- nvinfo : EIATTR_SW_WAR
	.align		4
.L_322:
        /*0060*/ 	.byte	0x04, 0x36
        /*0062*/ 	.short	(.L_324 - .L_323)
.L_323:
        /*0064*/ 	.word	0x00000008
.L_324:


//--------------------- .nv.callgraph             --------------------------
	.section	.nv.callgraph,"",@"SHT_CUDA_CALLGRAPH"
	.align	4
	.sectionentsize	8
	.align		4
        /*0000*/ 	.word	0x00000000
	.align		4
        /*0004*/ 	.word	0xffffffff
	.align		4
        /*0008*/ 	.word	0x00000000
	.align		4
        /*000c*/ 	.word	0xfffffffe
	.align		4
        /*0010*/ 	.word	0x00000000
	.align		4
        /*0014*/ 	.word	0xfffffffd
	.align		4
        /*0018*/ 	.word	0x00000000
	.align		4
        /*001c*/ 	.word	0xfffffffc


//--------------------- .nv.constant4             --------------------------
	.section	.nv.constant4,"a",@progbits
	.align	8
	.align		8
.nv.constant4:
        /*0000*/ 	.dword	_ZN34_INTERNAL_7d36aa5d_4_k_cu_5157066d4cuda3std3__45__cpo5beginE
	.align		8
        /*0008*/ 	.dword	_ZN34_INTERNAL_7d36aa5d_4_k_cu_5157066d4cuda3std3__45__cpo3endE
	.align		8
        /*0010*/ 	.dword	_ZN34_INTERNAL_7d36aa5d_4_k_cu_5157066d4cuda3std3__45__cpo6cbeginE
	.align		8
        /*0018*/ 	.dword	_ZN34_INTERNAL_7d36aa5d_4_k_cu_5157066d4cuda3std3__45__cpo4cendE
	.align		8
        /*0020*/ 	.dword	_ZN34_INTERNAL_7d36aa5d_4_k_cu_5157066d4cuda3std3__45__cpo6rbeginE
	.align		8
        /*0028*/ 	.dword	_ZN34_INTERNAL_7d36aa5d_4_k_cu_5157066d4cuda3std3__45__cpo4rendE
	.align		8
        /*0030*/ 	.dword	_ZN34_INTERNAL_7d36aa5d_4_k_cu_5157066d4cuda3std3__45__cpo7crbeginE
	.align		8
        /*0038*/ 	.dword	_ZN34_INTERNAL_7d36aa5d_4_k_cu_5157066d4cuda3std3__45__cpo5crendE
	.align		8
        /*0040*/ 	.dword	_ZN34_INTERNAL_7d36aa5d_4_k_cu_5157066d4cuda3std3__436_GLOBAL__N__7d36aa5d_4_k_cu_5157066d6ignoreE
	.align		8
        /*0048*/ 	.dword	_ZN34_INTERNAL_7d36aa5d_4_k_cu_5157066d4cuda3std3__419piecewise_constructE
	.align		8
        /*0050*/ 	.dword	_ZN34_INTERNAL_7d36aa5d_4_k_cu_5157066d4cuda3std3__48in_placeE
	.align		8
        /*0058*/ 	.dword	_ZN34_INTERNAL_7d36aa5d_4_k_cu_5157066d4cuda3std3__420unreachable_sentinelE
	.align		8
        /*0060*/ 	.dword	_ZN34_INTERNAL_7d36aa5d_4_k_cu_5157066d4cuda3std3__47nulloptE
	.align		8
        /*0068*/ 	.dword	_ZN34_INTERNAL_7d36aa5d_4_k_cu_5157066d4cuda3std3__48unexpectE
	.align		8
        /*0070*/ 	.dword	_ZN34_INTERNAL_7d36aa5d_4_k_cu_5157066d4cuda3std6ranges3__45__cpo4swapE
	.align		8
        /*0078*/ 	.dword	_ZN34_INTERNAL_7d36aa5d_4_k_cu_5157066d4cuda3std6ranges3__45__cpo9iter_moveE
	.align		8
        /*0080*/ 	.dword	_ZN34_INTERNAL_7d36aa5d_4_k_cu_5157066d4cuda3std6ranges3__45__cpo5beginE
	.align		8
        /*0088*/ 	.dword	_ZN34_INTERNAL_7d36aa5d_4_k_cu_5157066d4cuda3std6ranges3__45__cpo3endE
	.align		8
        /*0090*/ 	.dword	_ZN34_INTERNAL_7d36aa5d_4_k_cu_5157066d4cuda3std6ranges3__45__cpo6cbeginE
	.align		8
        /*0098*/ 	.dword	_ZN34_INTERNAL_7d36aa5d_4_k_cu_5157066d4cuda3std6ranges3__45__cpo4cendE
	.align		8
        /*00a0*/ 	.dword	_ZN34_INTERNAL_7d36aa5d_4_k_cu_5157066d4cuda3std6ranges3__45__cpo7advanceE
	.align		8
        /*00a8*/ 	.dword	_ZN34_INTERNAL_7d36aa5d_4_k_cu_5157066d4cuda3std6ranges3__45__cpo9iter_swapE
	.align		8
        /*00b0*/ 	.dword	_ZN34_INTERNAL_7d36aa5d_4_k_cu_5157066d4cuda3std6ranges3__45__cpo4nextE
	.align		8
        /*00b8*/ 	.dword	_ZN34_INTERNAL_7d36aa5d_4_k_cu_5157066d4cuda3std6ranges3__45__cpo4prevE
	.align		8
        /*00c0*/ 	.dword	_ZN34_INTERNAL_7d36aa5d_4_k_cu_5157066d4cuda3std6ranges3__45__cpo4dataE
	.align		8
        /*00c8*/ 	.dword	_ZN34_INTERNAL_7d36aa5d_4_k_cu_5157066d4cuda3std6ranges3__45__cpo5cdataE
	.align		8
        /*00d0*/ 	.dword	_ZN34_INTERNAL_7d36aa5d_4_k_cu_5157066d4cuda3std6ranges3__45__cpo4sizeE
	.align		8
        /*00d8*/ 	.dword	_ZN34_INTERNAL_7d36aa5d_4_k_cu_5157066d4cuda3std6ranges3__45__cpo5ssizeE
	.align		8
        /*00e0*/ 	.dword	_ZN34_INTERNAL_7d36aa5d_4_k_cu_5157066d4cuda3std6ranges3__45__cpo8distanceE
	.align		8
        /*00e8*/ 	.dword	_ZN34_INTERNAL_7d36aa5d_4_k_cu_5157066d6thrust24THRUST_300001_SM_1000_NS8cuda_cub3parE
	.align		8
        /*00f0*/ 	.dword	_ZN34_INTERNAL_7d36aa5d_4_k_cu_5157066d6thrust24THRUST_300001_SM_1000_NS8cuda_cub10par_nosyncE
	.align		8
        /*00f8*/ 	.dword	_ZN34_INTERNAL_7d36aa5d_4_k_cu_5157066d6thrust24THRUST_300001_SM_1000_NS6system6detail10sequential3seqE
	.align		8
        /*0100*/ 	.dword	_ZN34_INTERNAL_7d36aa5d_4_k_cu_5157066d6thrust24THRUST_300001_SM_1000_NS6system3cpp3parE
	.align		8
        /*0108*/ 	.dword	_ZN34_INTERNAL_7d36aa5d_4_k_cu_5157066d6thrust24THRUST_300001_SM_1000_NS12placeholders2_1E
	.align		8
        /*0110*/ 	.dword	_ZN34_INTERNAL_7d36aa5d_4_k_cu_5157066d6thrust24THRUST_300001_SM_1000_NS12placeholders2_2E
	.align		8
        /*0118*/ 	.dword	_ZN34_INTERNAL_7d36aa5d_4_k_cu_5157066d6thrust24THRUST_300001_SM_1000_NS12placeholders2_3E
	.align		8
        /*0120*/ 	.dword	_ZN34_INTERNAL_7d36aa5d_4_k_cu_5157066d6thrust24THRUST_300001_SM_1000_NS12placeholders2_4E
	.align		8
        /*0128*/ 	.dword	_ZN34_INTERNAL_7d36aa5d_4_k_cu_5157066d6thrust24THRUST_300001_SM_1000_NS12placeholders2_5E
	.align		8
        /*0130*/ 	.dword	_ZN34_INTERNAL_7d36aa5d_4_k_cu_5157066d6thrust24THRUST_300001_SM_1000_NS12placeholders2_6E
	.align		8
        /*0138*/ 	.dword	_ZN34_INTERNAL_7d36aa5d_4_k_cu_5157066d6thrust24THRUST_300001_SM_1000_NS12placeholders2_7E
	.align		8
        /*0140*/ 	.dword	_ZN34_INTERNAL_7d36aa5d_4_k_cu_5157066d6thrust24THRUST_300001_SM_1000_NS12placeholders2_8E
	.align		8
        /*0148*/ 	.dword	_ZN34_INTERNAL_7d36aa5d_4_k_cu_5157066d6thrust24THRUST_300001_SM_1000_NS12placeholders2_9E
	.align		8
        /*0150*/ 	.dword	_ZN34_INTERNAL_7d36aa5d_4_k_cu_5157066d6thrust24THRUST_300001_SM_1000_NS12placeholders3_10E
	.align		8
        /*0158*/ 	.dword	_ZN34_INTERNAL_7d36aa5d_4_k_cu_5157066d6thrust24THRUST_300001_SM_1000_NS3seqE
	.align		8
        /*0160*/ 	.dword	_ZN34_INTERNAL_7d36aa5d_4_k_cu_5157066d6thrust24THRUST_300001_SM_1000_NS6deviceE


//--------------------- .text._ZN3cub18CUB_300001_SM_10006detail8for_each13static_kernelINS2_12policy_hub_t12policy_500_tEmN6thrust24THRUST_300001_SM_1000_NS8cuda_cub20__uninitialized_fill7functorINS7_10device_ptrImEEmEEEEvT0_T1_ --------------------------
	.section	.text._ZN3cub18CUB_300001_SM_10006detail8for_each13static_kernelINS2_12policy_hub_t12policy_500_tEmN6thrust24THRUST_300001_SM_1000_NS8cuda_cub20__uninitialized_fill7functorINS7_10device_ptrImEEmEEEEvT0_T1_,"ax",@progbits
	.align	128
        .global         _ZN3cub18CUB_300001_SM_10006detail8for_each13static_kernelINS2_12policy_hub_t12policy_500_tEmN6thrust24THRUST_300001_SM_1000_NS8cuda_cub20__uninitialized_fill7functorINS7_10device_ptrImEEmEEEEvT0_T1_
        .type           _ZN3cub18CUB_300001_SM_10006detail8for_each13static_kernelINS2_12policy_hub_t12policy_500_tEmN6thrust24THRUST_300001_SM_1000_NS8cuda_cub20__uninitialized_fill7functorINS7_10device_ptrImEEmEEEEvT0_T1_,@function
        .size           _ZN3cub18CUB_300001_SM_10006detail8for_each13static_kernelINS2_12policy_hub_t12policy_500_tEmN6thrust24THRUST_300001_SM_1000_NS8cuda_cub20__uninitialized_fill7functorINS7_10device_ptrImEEmEEEEvT0_T1_,(.L_x_700 - _ZN3cub18CUB_300001_SM_10006detail8for_each13static_kernelINS2_12policy_hub_t12policy_500_tEmN6thrust24THRUST_300001_SM_1000_NS8cuda_cub20__uninitialized_fill7functorINS7_10device_ptrImEEmEEEEvT0_T1_)
        .other          _ZN3cub18CUB_300001_SM_10006detail8for_each13static_kernelINS2_12policy_hub_t12policy_500_tEmN6thrust24THRUST_300001_SM_1000_NS8cuda_cub20__uninitialized_fill7functorINS7_10device_ptrImEEmEEEEvT0_T1_,@"STO_CUDA_ENTRY STV_DEFAULT"
_ZN3cub18CUB_300001_SM_10006detail8for_each13static_kernelINS2_12policy_hub_t12policy_500_tEmN6thrust24THRUST_300001_SM_1000_NS8cuda_cub20__uninitialized_fill7functorINS7_10device_ptrImEEmEEEEvT0_T1_:
.text._ZN3cub18CUB_300001_SM_10006detail8for_each13static_kernelINS2_12policy_hub_t12policy_500_tEmN6thrust24THRUST_300001_SM_1000_NS8cuda_cub20__uninitialized_fill7functorINS7_10device_ptrImEEmEEEEvT0_T1_:
[----:B------:R-:W-:Y:S08]  /*0000*/  LDC R1, c[0x0][0x37c] ;  /* 0x0000df00ff017b82 */ /* 0x000ff00000000800 */
[----:B------:R-:W0:Y:S01]  /*0010*/  S2UR UR4, SR_CTAID.X ;  /* 0x00000000000479c3 */ /* 0x000e220000002500 */
[----:B------:R-:W1:Y:S01]  /*0020*/  LDCU.64 UR6, c[0x0][0x380] ;  /* 0x00007000ff0677ac */ /* 0x000e620008000a00 */
[----:B------:R-:W2:Y:S01]  /*0030*/  LDCU.64 UR8, c[0x0][0x358] ;  /* 0x00006b00ff0877ac */ /* 0x000ea20008000a00 */
[----:B0-----:R-:W-:-:S04]  /*0040*/  UIMAD.WIDE.U32 UR4, UR4, 0x200, URZ ;  /* 0x00000200040478a5 */ /* 0x001fc8000f8e00ff */
[----:B-1----:R-:W-:-:S04]  /*0050*/  UIADD3 UR6, UP0, UPT, -UR4, UR6, URZ ;  /* 0x0000000604067290 */ /* 0x002fc8000ff1e1ff */
[----:B------:R-:W-:Y:S02]  /*0060*/  UIADD3.X UR7, UPT, UPT, ~UR5, UR7, URZ, UP0, !UPT ;  /* 0x0000000705077290 */ /* 0x000fe400087fe5ff */
[----:B------:R-:W-:-:S04]  /*0070*/  UISETP.GE.U32.AND UP0, UPT, UR6, 0x200, UPT ;  /* 0x000002000600788c */ /* 0x000fc8000bf06070 */
[----:B------:R-:W-:-:S09]  /*0080*/  UISETP.GE.U32.AND.EX UP0, UPT, UR7, URZ, UPT, UP0 ;  /* 0x000000ff0700728c */ /* 0x000fd2000bf06100 */
[----:B--2---:R-:W-:Y:S05]  /*0090*/  BRA.U !UP0, `(.L_x_0) ;  /* 0x0000000108287547 */ /* 0x004fea000b800000 */
[----:B------:R-:W0:Y:S01]  /*00a0*/  S2R R0, SR_TID.X ;  /* 0x0000000000007919 */ /* 0x000e220000002100 */
[----:B------:R-:W1:Y:S01]  /*00b0*/  LDCU.64 UR6, c[0x0][0x388] ;  /* 0x00007100ff0677ac */ /* 0x000e620008000a00 */
[----:B------:R-:W2:Y:S01]  /*00c0*/  LDC.64 R4, c[0x0][0x390] ;  /* 0x0000e400ff047b82 */ /* 0x000ea20000000a00 */
[----:B0-----:R-:W-:-:S05]  /*00d0*/  IADD3 R0, P0, PT, R0, UR4, RZ ;  /* 0x0000000400007c10 */ /* 0x001fca000ff1e0ff */
[----:B------:R-:W-:Y:S01]  /*00e0*/  IMAD.X R3, RZ, RZ, UR5, P0 ;  /* 0x00000005ff037e24 */ /* 0x000fe200080e06ff */
[----:B-1----:R-:W-:-:S04]  /*00f0*/  LEA R2, P0, R0, UR6, 0x3 ;  /* 0x0000000600027c11 */ /* 0x002fc8000f8018ff */
[----:B------:R-:W-:-:S05]  /*0100*/  LEA.HI.X R3, R0, UR7, R3, 0x3, P0 ;  /* 0x0000000700037c11 */ /* 0x000fca00080f1c03 */
[----:B--2---:R-:W-:Y:S04]  /*0110*/  STG.E.64 desc[UR8][R2.64], R4 ;  /* 0x0000000402007986 */ /* 0x004fe8000c101b08 */
[----:B------:R-:W-:Y:S01]  /*0120*/  STG.E.64 desc[UR8][R2.64+0x800], R4 ;  /* 0x0008000402007986 */ /* 0x000fe2000c101b08 */
[----:B------:R-:W-:Y:S05]  /*0130*/  EXIT ;  /* 0x000000000000794d */ /* 0x000fea0003800000 */
.L_x_0:
[----:B------:R-:W0:Y:S01]  /*0140*/  S2R R0, SR_TID.X ;  /* 0x0000000000007919 */ /* 0x000e220000002100 */
[----:B------:R-:W-:Y:S01]  /*0150*/  IMAD.U32 R2, RZ, RZ, UR7 ;  /* 0x00000007ff027e24 */ /* 0x000fe2000f8e00ff */
[----:B------:R-:W1:Y:S01]  /*0160*/  LDCU.64 UR10, c[0x0][0x388] ;  /* 0x00007100ff0a77ac */ /* 0x000e620008000a00 */
[----:B------:R-:W-:Y:S01]  /*0170*/  IMAD.U32 R6, RZ, RZ, UR7 ;  /* 0x00000007ff067e24 */ /* 0x000fe2000f8e00ff */
[----:B0-----:R-:W-:-:S04]  /*0180*/  ISETP.LT.U32.AND P0, PT, R0, UR6, PT ;  /* 0x0000000600007c0c */ /* 0x001fc8000bf01070 */
[----:B------:R-:W-:Y:S01]  /*0190*/  ISETP.GT.U32.AND.EX P0, PT, R2, RZ, PT, P0 ;  /* 0x000000ff0200720c */ /* 0x000fe20003f04100 */
[C---:B------:R-:W-:Y:S01]  /*01a0*/  VIADD R2, R0.reuse, 0x100 ;  /* 0x0000010000027836 */ /* 0x040fe20000000000 */
[----:B------:R-:W-:-:S04]  /*01b0*/  IADD3 R0, P2, PT, R0, UR4, RZ ;  /* 0x0000000400007c10 */ /* 0x000fc8000ff5e0ff */
[----:B------:R-:W-:Y:S01]  /*01c0*/  ISETP.LT.U32.AND P1, PT, R2, UR6, PT ;  /* 0x0000000602007c0c */ /* 0x000fe2000bf21070 */
[----:B------:R-:W-:Y:S01]  /*01d0*/  IMAD.X R3, RZ, RZ, UR5, P2 ;  /* 0x00000005ff037e24 */ /* 0x000fe200090e06ff */
[----:B-1----:R-:W-:Y:S02]  /*01e0*/  LEA R2, P2, R0, UR10, 0x3 ;  /* 0x0000000a00027c11 */ /* 0x002fe4000f8418ff */
[----:B------:R-:W-:Y:S02]  /*01f0*/  ISETP.GT.U32.AND.EX P1, PT, R6, RZ, PT, P1 ;  /* 0x000000ff0600720c */ /* 0x000fe40003f24110 */
[----:B------:R-:W-:Y:S01]  /*0200*/  LEA.HI.X R3, R0, UR11, R3, 0x3, P2 ;  /* 0x0000000b00037c11 */ /* 0x000fe200090f1c03 */
[----:B------:R-:W0:Y:S04]  /*0210*/  @P0 LDC.64 R4, c[0x0][0x390] ;  /* 0x0000e400ff040b82 */ /* 0x000e280000000a00 */
[----:B0-----:R0:W-:Y:S06]  /*0220*/  @P0 STG.E.64 desc[UR8][R2.64], R4 ;  /* 0x0000000402000986 */ /* 0x0011ec000c101b08 */
[----:B------:R-:W-:Y:S05]  /*0230*/  @!P1 EXIT ;  /* 0x000000000000994d */ /* 0x000fea0003800000 */
[----:B0-----:R-:W0:Y:S02]  /*0240*/  LDC.64 R4, c[0x0][0x390] ;  /* 0x0000e400ff047b82 */ /* 0x001e240000000a00 */
[----:B0-----:R-:W-:Y:S01]  /*0250*/  STG.E.64 desc[UR8][R2.64+0x800], R4 ;  /* 0x0008000402007986 */ /* 0x001fe2000c101b08 */
[----:B------:R-:W-:Y:S05]  /*0260*/  EXIT ;  /* 0x000000000000794d */ /* 0x000fea0003800000 */
.L_x_1:
[----:B------:R-:W-:-:S00]  /*0270*/  BRA `(.L_x_1) ;  /* 0xfffffffc00fc7947 */ /* 0x000fc0000383ffff */
[----:B------:R-:W-:-:S00]  /*0280*/  NOP ;  /* 0x0000000000007918 */ /* 0x000fc00000000000 */
[----:B------:R-:W-:-:S00]  /*0290*/  NOP ;  /* 0x0000000000007918 */ /* 0x000fc00000000000 */
[----:B------:R-:W-:-:S00]  /*02a0*/  NOP ;  /* 0x0000000000007918 */ /* 0x000fc00000000000 */
[----:B------:R-:W-:-:S00]  /*02b0*/  NOP ;  /* 0x0000000000007918 */ /* 0x000fc00000000000 */
[----:B------:R-:W-:-:S00]  /*02c0*/  NOP ;  /* 0x0000000000007918 */ /* 0x000fc00000000000 */
[----:B------:R-:W-:-:S00]  /*02d0*/  NOP ;  /* 0x0000000000007918 */ /* 0x000fc00000000000 */
[----:B------:R-:W-:-:S00]  /*02e0*/  NOP ;  /* 0x0000000000007918 */ /* 0x000fc00000000000 */
[----:B------:R-:W-:-:S00]  /*02f0*/  NOP ;  /* 0x0000000000007918 */ /* 0x000fc00000000000 */
.L_x_700:


//--------------------- .text._ZN3cub18CUB_300001_SM_10006detail11EmptyKernelIvEEvv --------------------------
	.section	.text._ZN3cub18CUB_300001_SM_10006detail11EmptyKernelIvEEvv,"ax",@progbits
	.align	128
        .global         _ZN3cub18CUB_300001_SM_10006detail11EmptyKernelIvEEvv
        .type           _ZN3cub18CUB_300001_SM_10006detail11EmptyKernelIvEEvv,@function
        .size           _ZN3cub18CUB_300001_SM_10006detail11EmptyKernelIvEEvv,(.L_x_701 - _ZN3cub18CUB_300001_SM_10006detail11EmptyKernelIvEEvv)
        .other          _ZN3cub18CUB_300001_SM_10006detail11EmptyKernelIvEEvv,@"STO_CUDA_ENTRY STV_DEFAULT"
_ZN3cub18CUB_300001_SM_10006detail11EmptyKernelIvEEvv:
.text._ZN3cub18CUB_300001_SM_10006detail11EmptyKernelIvEEvv:
[----:B------:R-:W-:Y:S01]  /*0000*/  LDC R1, c[0x0][0x37c] ;  /* 0x0000df00ff017b82 */ /* 0x000fe20000000800 */
[----:B------:R-:W-:Y:S05]  /*0010*/  EXIT ;  /* 0x000000000000794d */ /* 0x000fea0003800000 */
.L_x_2:
        /* <DEDUP_REMOVED lines=14> */
.L_x_701:


//--------------------- .text._ZN6thrust24THRUST_300001_SM_1000_NS8cuda_cub4core6detail13_kernel_agentINS1_8__reduce11ReduceAgentIPN4cuda3std3__45tupleIJilEEESC_SB_lNS1_9__extrema9arg_max_fIilNS9_4lessIiEEEEEEJSC_SC_iSH_EEEvDpT0_ --------------------------
	.section	.text._ZN6thrust24THRUST_300001_SM_1000_NS8cuda_cub4core6detail13_kernel_agentINS1_8__reduce11ReduceAgentIPN4cuda3std3__45tupleIJilEEESC_SB_lNS1_9__extrema9arg_max_fIilNS9_4lessIiEEEEEEJSC_SC_iSH_EEEvDpT0_,"ax",@progbits
	.align	128
        .global         _ZN6thrust24THRUST_300001_SM_1000_NS8cuda_cub4core6detail13_kernel_agentINS1_8__reduce11ReduceAgentIPN4cuda3std3__45tupleIJilEEESC_SB_lNS1_9__extrema9arg_max_fIilNS9_4lessIiEEEEEEJSC_SC_iSH_EEEvDpT0_
        .type           _ZN6thrust24THRUST_300001_SM_1000_NS8cuda_cub4core6detail13_kernel_agentINS1_8__reduce11ReduceAgentIPN4cuda3std3__45tupleIJilEEESC_SB_lNS1_9__extrema9arg_max_fIilNS9_4lessIiEEEEEEJSC_SC_iSH_EEEvDpT0_,@function
        .size           _ZN6thrust24THRUST_300001_SM_1000_NS8cuda_cub4core6detail13_kernel_agentINS1_8__reduce11ReduceAgentIPN4cuda3std3__45tupleIJilEEESC_SB_lNS1_9__extrema9arg_max_fIilNS9_4lessIiEEEEEEJSC_SC_iSH_EEEvDpT0_,(.L_x_702 - _ZN6thrust24THRUST_300001_SM_1000_NS8cuda_cub4core6detail13_kernel_agentINS1_8__reduce11ReduceAgentIPN4cuda3std3__45tupleIJilEEESC_SB_lNS1_9__extrema9arg_max_fIilNS9_4lessIiEEEEEEJSC_SC_iSH_EEEvDpT0_)
        .other          _ZN6thrust24THRUST_300001_SM_1000_NS8cuda_cub4core6detail13_kernel_agentINS1_8__reduce11ReduceAgentIPN4cuda3std3__45tupleIJilEEESC_SB_lNS1_9__extrema9arg_max_fIilNS9_4lessIiEEEEEEJSC_SC_iSH_EEEvDpT0_,@"STO_CUDA_ENTRY STV_DEFAULT"
_ZN6thrust24THRUST_300001_SM_1000_NS8cuda_cub4core6detail13_kernel_agentINS1_8__reduce11ReduceAgentIPN4cuda3std3__45tupleIJilEEESC_SB_lNS1_9__extrema9arg_max_fIilNS9_4lessIiEEEEEEJSC_SC_iSH_EEEvDpT0_:
.text._ZN6thrust24THRUST_300001_SM_1000_NS8cuda_cub4core6detail13_kernel_agentINS1_8__reduce11ReduceAgentIPN4cuda3std3__45tupleIJilEEESC_SB_lNS1_9__extrema9arg_max_fIilNS9_4lessIiEEEEEEJSC_SC_iSH_EEEvDpT0_:
[----:B------:R-:W-:Y:S01]  /*0000*/  LDC R1, c[0x0][0x37c] ;  /* 0x0000df00ff017b82 */ /* 0x000fe20000000800 */
[----:B------:R-:W0:Y:S02]  /*0010*/  LDCU UR8, c[0x0][0x390] ;  /* 0x00007200ff0877ac */ /* 0x000e240008000800 */
[----:B0-----:R-:W-:-:S13]  /*0020*/  ISETP.NE.AND P0, PT, RZ, UR8, PT ;  /* 0x00000008ff007c0c */ /* 0x001fda000bf05270 */
[----:B------:R-:W-:Y:S05]  /*0030*/  @!P0 EXIT ;  /* 0x000000000000894d */ /* 0x000fea0003800000 */
[----:B------:R-:W-:Y:S01]  /*0040*/  UISETP.GT.AND UP0, UPT, UR8, 0x4ff, UPT ;  /* 0x000004ff0800788c */ /* 0x000fe2000bf04270 */
[----:B------:R-:W-:Y:S01]  /*0050*/  BSSY.RECONVERGENT B0, `(.L_x_3) ;  /* 0x00005bf000007945 */ /* 0x000fe20003800200 */
[----:B------:R-:W0:Y:S07]  /*0060*/  LDCU.64 UR10, c[0x0][0x358] ;  /* 0x00006b00ff0a77ac */ /* 0x000e2e0008000a00 */
[----:B------:R-:W-:Y:S05]  /*0070*/  BRA.U UP0, `(.L_x_4) ;  /* 0x0000003100807547 */ /* 0x000fea000b800000 */
[----:B------:R-:W1:Y:S01]  /*0080*/  S2R R0, SR_TID.X ;  /* 0x0000000000007919 */ /* 0x000e620000002100 */
[----:B------:R-:W2:Y:S01]  /*0090*/  LDCU UR4, c[0x0][0x390] ;  /* 0x00007200ff0477ac */ /* 0x000ea20008000800 */
[----:B------:R-:W-:Y:S01]  /*00a0*/  BSSY.RECONVERGENT B1, `(.L_x_5) ;  /* 0x000000b000017945 */ /* 0x000fe20003800200 */
[----:B------:R-:W-:Y:S01]  /*00b0*/  IMAD.MOV.U32 R4, RZ, RZ, RZ ;  /* 0x000000ffff047224 */ /* 0x000fe200078e00ff */
[----:B------:R-:W-:Y:S02]  /*00c0*/  CS2R R2, SRZ ;  /* 0x0000000000027805 */ /* 0x000fe4000001ff00 */
[----:B-1----:R-:W-:Y:S01]  /*00d0*/  ISETP.GE.AND P0, PT, R0, UR8, PT ;  /* 0x0000000800007c0c */ /* 0x002fe2000bf06270 */
[----:B------:R-:W-:-:S12]  /*00e0*/  IMAD.MOV.U32 R5, RZ, RZ, R0 ;  /* 0x000000ffff057224 */ /* 0x000fd800078e0000 */
[----:B--2---:R-:W-:Y:S05]  /*00f0*/  @P0 BRA `(.L_x_6) ;  /* 0x0000000000140947 */ /* 0x004fea0003800000 */
[----:B------:R-:W1:Y:S02]  /*0100*/  LDC.64 R6, c[0x0][0x380] ;  /* 0x0000e000ff067b82 */ /* 0x000e640000000a00 */
[----:B-1----:R-:W-:-:S05]  /*0110*/  IMAD.WIDE.U32 R6, R0, 0x10, R6 ;  /* 0x0000001000067825 */ /* 0x002fca00078e0006 */
[----:B0-----:R1:W5:Y:S04]  /*0120*/  LDG.E.CONSTANT R4, desc[UR10][R6.64] ;  /* 0x0000000a06047981 */ /* 0x001368000c1e9900 */
[----:B------:R1:W5:Y:S01]  /*0130*/  LDG.E.64.CONSTANT R2, desc[UR10][R6.64+0x8] ;  /* 0x0000080a06027981 */ /* 0x000362000c1e9b00 */
[----:B------:R-:W-:-:S07]  /*0140*/  VIADD R5, R0, 0x100 ;  /* 0x0000010000057836 */ /* 0x000fce0000000000 */
.L_x_6:
[----:B0-----:R-:W-:Y:S05]  /*0150*/  BSYNC.RECONVERGENT B1 ;  /* 0x0000000000017941 */ /* 0x001fea0003800200 */
.L_x_5:
[----:B------:R-:W-:Y:S01]  /*0160*/  ISETP.GE.AND P0, PT, R5, UR8, PT ;  /* 0x0000000805007c0c */ /* 0x000fe2000bf06270 */
[----:B------:R-:W-:-:S12]  /*0170*/  BSSY.RECONVERGENT B1, `(.L_x_7) ;  /* 0x0000088000017945 */ /* 0x000fd80003800200 */
[----:B------:R-:W-:Y:S05]  /*0180*/  @P0 BRA `(.L_x_8) ;  /* 0x0000000800180947 */ /* 0x000fea0003800000 */
[----:B-1----:R-:W-:Y:S01]  /*0190*/  LOP3.LUT R6, RZ, R5, RZ, 0x33, !PT ;  /* 0x00000005ff067212 */ /* 0x002fe200078e33ff */
[----:B------:R-:W-:Y:S04]  /*01a0*/  BSSY.RECONVERGENT B2, `(.L_x_9) ;  /* 0x000002b000027945 */ /* 0x000fe80003800200 */
[----:B------:R-:W-:-:S05]  /*01b0*/  VIADD R12, R6, UR8 ;  /* 0x00000008060c7c36 */ /* 0x000fca0008000000 */
[----:B------:R-:W-:-:S04]  /*01c0*/  LOP3.LUT R6, R12, 0x300, RZ, 0xc0, !PT ;  /* 0x000003000c067812 */ /* 0x000fc800078ec0ff */
[----:B------:R-:W-:-:S13]  /*01d0*/  ISETP.NE.AND P0, PT, R6, 0x300, PT ;  /* 0x000003000600780c */ /* 0x000fda0003f05270 */
[----:B------:R-:W-:Y:S05]  /*01e0*/  @!P0 BRA `(.L_x_10) ;  /* 0x0000000000988947 */ /* 0x000fea0003800000 */
[----:B------:R-:W0:Y:S01]  /*01f0*/  LDC.64 R6, c[0x0][0x380] ;  /* 0x0000e000ff067b82 */ /* 0x000e220000000a00 */
[----:B------:R-:W-:-:S04]  /*0200*/  LEA.HI R8, R12, 0x1, RZ, 0x18 ;  /* 0x000000010c087811 */ /* 0x000fc800078fc0ff */
[----:B------:R-:W-:-:S05]  /*0210*/  LOP3.LUT R8, R8, 0x3, RZ, 0xc0, !PT ;  /* 0x0000000308087812 */ /* 0x000fca00078ec0ff */
[----:B------:R-:W-:Y:S02]  /*0220*/  IMAD.MOV R10, RZ, RZ, -R8 ;  /* 0x000000ffff0a7224 */ /* 0x000fe400078e0a08 */
[----:B0-----:R-:W-:-:S04]  /*0230*/  IMAD.WIDE.U32 R6, R5, 0x10, R6 ;  /* 0x0000001005067825 */ /* 0x001fc800078e0006 */
[----:B------:R-:W-:-:S07]  /*0240*/  IMAD.MOV.U32 R11, RZ, RZ, R6 ;  /* 0x000000ffff0b7224 */ /* 0x000fce00078e0006 */
.L_x_13:
[----:B------:R-:W-:-:S05]  /*0250*/  IMAD.MOV.U32 R6, RZ, RZ, R11 ;  /* 0x000000ffff067224 */ /* 0x000fca00078e000b */
[----:B------:R-:W2:Y:S04]  /*0260*/  LDG.E.CONSTANT R14, desc[UR10][R6.64] ;  /* 0x0000000a060e7981 */ /* 0x000ea8000c1e9900 */
[----:B------:R-:W3:Y:S01]  /*0270*/  LDG.E.64.CONSTANT R8, desc[UR10][R6.64+0x8] ;  /* 0x0000080a06087981 */ /* 0x000ee2000c1e9b00 */
[----:B------:R-:W-:Y:S01]  /*0280*/  VIADD R10, R10, 0x1 ;  /* 0x000000010a0a7836 */ /* 0x000fe20000000000 */
[----:B------:R-:W-:Y:S01]  /*0290*/  BSSY.RECONVERGENT B3, `(.L_x_11) ;  /* 0x0000018000037945 */ /* 0x000fe20003800200 */
[----:B-----5:R-:W-:Y:S01]  /*02a0*/  IMAD.MOV.U32 R17, RZ, RZ, R3 ;  /* 0x000000ffff117224 */ /* 0x020fe200078e0003 */
[----:B------:R-:W-:Y:S01]  /*02b0*/  IADD3 R11, P3, PT, R6, 0x1000, RZ ;  /* 0x00001000060b7810 */ /* 0x000fe20007f7e0ff */
[----:B------:R-:W-:Y:S01]  /*02c0*/  IMAD.MOV.U32 R15, RZ, RZ, R2 ;  /* 0x000000ffff0f7224 */ /* 0x000fe200078e0002 */
[----:B------:R-:W-:Y:S01]  /*02d0*/  ISETP.NE.AND P2, PT, R10, RZ, PT ;  /* 0x000000ff0a00720c */ /* 0x000fe20003f45270 */
[----:B------:R-:W-:Y:S01]  /*02e0*/  IMAD.MOV.U32 R13, RZ, RZ, R4 ;  /* 0x000000ffff0d7224 */ /* 0x000fe200078e0004 */
[----:B--2---:R-:W-:Y:S01]  /*02f0*/  ISETP.GE.AND P0, PT, R4, R14, PT ;  /* 0x0000000e0400720c */ /* 0x004fe20003f06270 */
[----:B------:R-:W-:-:S02]  /*0300*/  IMAD.MOV.U32 R4, RZ, RZ, R14 ;  /* 0x000000ffff047224 */ /* 0x000fc400078e000e */
[----:B---3--:R-:W-:Y:S02]  /*0310*/  IMAD.MOV.U32 R2, RZ, RZ, R8 ;  /* 0x000000ffff027224 */ /* 0x008fe400078e0008 */
[----:B------:R-:W-:-:S08]  /*0320*/  IMAD.MOV.U32 R3, RZ, RZ, R9 ;  /* 0x000000ffff037224 */ /* 0x000fd000078e0009 */
[----:B------:R-:W-:Y:S05]  /*0330*/  @!P0 BRA `(.L_x_12) ;  /* 0x0000000000348947 */ /* 0x000fea0003800000 */
[----:B------:R-:W-:Y:S01]  /*0340*/  ISETP.GE.AND P4, PT, R14, R13, PT ;  /* 0x0000000d0e00720c */ /* 0x000fe20003f86270 */
[----:B------:R-:W-:Y:S02]  /*0350*/  IMAD.MOV.U32 R4, RZ, RZ, R13 ;  /* 0x000000ffff047224 */ /* 0x000fe400078e000d */
[----:B------:R-:W-:Y:S02]  /*0360*/  IMAD.MOV.U32 R2, RZ, RZ, R15 ;  /* 0x000000ffff027224 */ /* 0x000fe400078e000f */
[----:B------:R-:W-:-:S08]  /*0370*/  IMAD.MOV.U32 R3, RZ, RZ, R17 ;  /* 0x000000ffff037224 */ /* 0x000fd000078e0011 */
[CC--:B------:R-:W-:Y:S02]  /*0380*/  @P4 ISETP.LT.U32.AND P1, PT, R15.reuse, R8.reuse, PT ;  /* 0x000000080f00420c */ /* 0x0c0fe40003f21070 */
[-C--:B------:R-:W-:Y:S02]  /*0390*/  @P4 ISETP.GE.U32.AND P0, PT, R15, R8.reuse, PT ;  /* 0x000000080f00420c */ /* 0x080fe40003f06070 */
[CC--:B------:R-:W-:Y:S02]  /*03a0*/  @P4 ISETP.LT.AND.EX P1, PT, R17.reuse, R9.reuse, PT, P1 ;  /* 0x000000091100420c */ /* 0x0c0fe40003f21310 */
[-C--:B------:R-:W-:Y:S02]  /*03b0*/  @P4 ISETP.GE.AND.EX P0, PT, R17, R9.reuse, PT, P0 ;  /* 0x000000091100420c */ /* 0x080fe40003f06300 */
[----:B------:R-:W-:Y:S02]  /*03c0*/  @P4 SEL R8, R15, R8, P1 ;  /* 0x000000080f084207 */ /* 0x000fe40000800000 */
[----:B------:R-:W-:-:S02]  /*03d0*/  @P4 SEL R9, R17, R9, P1 ;  /* 0x0000000911094207 */ /* 0x000fc40000800000 */
[----:B------:R-:W-:Y:S01]  /*03e0*/  @P4 SEL R4, R13, R14, !P0 ;  /* 0x0000000e0d044207 */ /* 0x000fe20004000000 */
[----:B------:R-:W-:Y:S02]  /*03f0*/  @P4 IMAD.MOV.U32 R2, RZ, RZ, R8 ;  /* 0x000000ffff024224 */ /* 0x000fe400078e0008 */
[----:B------:R-:W-:-:S07]  /*0400*/  @P4 IMAD.MOV.U32 R3, RZ, RZ, R9 ;  /* 0x000000ffff034224 */ /* 0x000fce00078e0009 */
.L_x_12:
[----:B------:R-:W-:Y:S05]  /*0410*/  BSYNC.RECONVERGENT B3 ;  /* 0x0000000000037941 */ /* 0x000fea0003800200 */
.L_x_11:
[----:B------:R-:W-:Y:S02]  /*0420*/  IMAD.X R7, RZ, RZ, R7, P3 ;  /* 0x000000ffff077224 */ /* 0x000fe400018e0607 */
[----:B------:R-:W-:Y:S01]  /*0430*/  VIADD R5, R5, 0x100 ;  /* 0x0000010005057836 */ /* 0x000fe20000000000 */
[----:B------:R-:W-:Y:S06]  /*0440*/  @P2 BRA `(.L_x_13) ;  /* 0xfffffffc00802947 */ /* 0x000fec000383ffff */
.L_x_10:
[----:B------:R-:W-:Y:S05]  /*0450*/  BSYNC.RECONVERGENT B2 ;  /* 0x0000000000027941 */ /* 0x000fea0003800200 */
.L_x_9:
[----:B------:R-:W0:Y:S01]  /*0460*/  LDC.64 R8, c[0x0][0x380] ;  /* 0x0000e000ff087b82 */ /* 0x000e220000000a00 */
[----:B------:R-:W-:-:S13]  /*0470*/  ISETP.GE.U32.AND P0, PT, R12, 0x300, PT ;  /* 0x000003000c00780c */ /* 0x000fda0003f06070 */
[----:B------:R-:W-:Y:S05]  /*0480*/  @!P0 BRA `(.L_x_8) ;  /* 0x0000000400588947 */ /* 0x000fea0003800000 */
.L_x_22:
[----:B0-----:R-:W-:-:S05]  /*0490*/  IMAD.WIDE R18, R5, 0x10, R8 ;  /* 0x0000001005127825 */ /* 0x001fca00078e0208 */
[----:B------:R-:W2:Y:S04]  /*04a0*/  LDG.E.CONSTANT R21, desc[UR10][R18.64] ;  /* 0x0000000a12157981 */ /* 0x000ea8000c1e9900 */
[----:B------:R-:W3:Y:S04]  /*04b0*/  LDG.E.64.CONSTANT R14, desc[UR10][R18.64+0x8] ;  /* 0x0000080a120e7981 */ /* 0x000ee8000c1e9b00 */
[----:B-----5:R0:W5:Y:S04]  /*04c0*/  LDG.E.CONSTANT R27, desc[UR10][R18.64+0x1000] ;  /* 0x0010000a121b7981 */ /* 0x020168000c1e9900 */
[----:B------:R0:W5:Y:S04]  /*04d0*/  LDG.E.CONSTANT R16, desc[UR10][R18.64+0x2000] ;  /* 0x0020000a12107981 */ /* 0x000168000c1e9900 */
[----:B------:R0:W5:Y:S04]  /*04e0*/  LDG.E.CONSTANT R17, desc[UR10][R18.64+0x3000] ;  /* 0x0030000a12117981 */ /* 0x000168000c1e9900 */
[----:B------:R0:W5:Y:S04]  /*04f0*/  LDG.E.64.CONSTANT R12, desc[UR10][R18.64+0x1008] ;  /* 0x0010080a120c7981 */ /* 0x000168000c1e9b00 */
[----:B------:R0:W5:Y:S04]  /*0500*/  LDG.E.64.CONSTANT R6, desc[UR10][R18.64+0x2008] ;  /* 0x0020080a12067981 */ /* 0x000168000c1e9b00 */
[----:B------:R0:W5:Y:S01]  /*0510*/  LDG.E.64.CONSTANT R10, desc[UR10][R18.64+0x3008] ;  /* 0x0030080a120a7981 */ /* 0x000162000c1e9b00 */
[----:B------:R-:W-:Y:S01]  /*0520*/  BSSY.RECONVERGENT B2, `(.L_x_14) ;  /* 0x0000011000027945 */ /* 0x000fe20003800200 */
[----:B--2---:R-:W-:Y:S01]  /*0530*/  ISETP.GE.AND P0, PT, R4, R21, PT ;  /* 0x000000150400720c */ /* 0x004fe20003f06270 */
[----:B------:R-:W-:-:S02]  /*0540*/  IMAD.MOV.U32 R20, RZ, RZ, R21 ;  /* 0x000000ffff147224 */ /* 0x000fc400078e0015 */
[----:B---3--:R-:W-:Y:S02]  /*0550*/  IMAD.MOV.U32 R23, RZ, RZ, R14 ;  /* 0x000000ffff177224 */ /* 0x008fe400078e000e */
[----:B------:R-:W-:-:S08]  /*0560*/  IMAD.MOV.U32 R25, RZ, RZ, R15 ;  /* 0x000000ffff197224 */ /* 0x000fd000078e000f */
[----:B0-----:R-:W-:Y:S05]  /*0570*/  @!P0 BRA `(.L_x_15) ;  /* 0x00000000002c8947 */ /* 0x001fea0003800000 */
[----:B------:R-:W-:Y:S01]  /*0580*/  ISETP.GE.AND P2, PT, R21, R4, PT ;  /* 0x000000041500720c */ /* 0x000fe20003f46270 */
[----:B------:R-:W-:Y:S02]  /*0590*/  IMAD.MOV.U32 R23, RZ, RZ, R2 ;  /* 0x000000ffff177224 */ /* 0x000fe400078e0002 */
[----:B------:R-:W-:Y:S02]  /*05a0*/  IMAD.MOV.U32 R25, RZ, RZ, R3 ;  /* 0x000000ffff197224 */ /* 0x000fe400078e0003 */
[----:B------:R-:W-:-:S08]  /*05b0*/  IMAD.MOV.U32 R20, RZ, RZ, R4 ;  /* 0x000000ffff147224 */ /* 0x000fd000078e0004 */
[CC--:B------:R-:W-:Y:S02]  /*05c0*/  @P2 ISETP.GE.U32.AND P0, PT, R2.reuse, R14.reuse, PT ;  /* 0x0000000e0200220c */ /* 0x0c0fe40003f06070 */
[-C--:B------:R-:W-:Y:S02]  /*05d0*/  @P2 ISETP.LT.U32.AND P1, PT, R2, R14.reuse, PT ;  /* 0x0000000e0200220c */ /* 0x080fe40003f21070 */
[CC--:B------:R-:W-:Y:S02]  /*05e0*/  @P2 ISETP.GE.AND.EX P0, PT, R3.reuse, R15.reuse, PT, P0 ;  /* 0x0000000f0300220c */ /* 0x0c0fe40003f06300 */
[----:B------:R-:W-:Y:S02]  /*05f0*/  @P2 ISETP.LT.AND.EX P1, PT, R3, R15, PT, P1 ;  /* 0x0000000f0300220c */ /* 0x000fe40003f21310 */
[----:B------:R-:W-:Y:S02]  /*0600*/  @P2 SEL R20, R4, R21, !P0 ;  /* 0x0000001504142207 */ /* 0x000fe40004000000 */
[----:B------:R-:W-:-:S02]  /*0610*/  @P2 SEL R23, R2, R14, P1 ;  /* 0x0000000e02172207 */ /* 0x000fc40000800000 */
[----:B------:R-:W-:-:S07]  /*0620*/  @P2 SEL R25, R3, R15, P1 ;  /* 0x0000000f03192207 */ /* 0x000fce0000800000 */
.L_x_15:
[----:B------:R-:W-:Y:S05]  /*0630*/  BSYNC.RECONVERGENT B2 ;  /* 0x0000000000027941 */ /* 0x000fea0003800200 */
.L_x_14:
[----:B-----5:R-:W-:Y:S01]  /*0640*/  ISETP.GE.AND P0, PT, R20, R27, PT ;  /* 0x0000001b1400720c */ /* 0x020fe20003f06270 */
[----:B------:R-:W-:Y:S01]  /*0650*/  BSSY.RECONVERGENT B2, `(.L_x_16) ;  /* 0x0000010000027945 */ /* 0x000fe20003800200 */
[----:B------:R-:W-:Y:S02]  /*0660*/  IMAD.MOV.U32 R3, RZ, RZ, R27 ;  /* 0x000000ffff037224 */ /* 0x000fe400078e001b */
[----:B------:R-:W-:Y:S02]  /*0670*/  IMAD.MOV.U32 R19, RZ, RZ, R12 ;  /* 0x000000ffff137224 */ /* 0x000fe400078e000c */
[----:B------:R-:W-:-:S07]  /*0680*/  IMAD.MOV.U32 R21, RZ, RZ, R13 ;  /* 0x000000ffff157224 */ /* 0x000fce00078e000d */
[----:B------:R-:W-:Y:S05]  /*0690*/  @!P0 BRA `(.L_x_17) ;  /* 0x00000000002c8947 */ /* 0x000fea0003800000 */
        /* <DEDUP_REMOVED lines=11> */
.L_x_17:
[----:B------:R-:W-:Y:S05]  /*0750*/  BSYNC.RECONVERGENT B2 ;  /* 0x0000000000027941 */ /* 0x000fea0003800200 */
.L_x_16:
[----:B------:R-:W-:Y:S01]  /*0760*/  ISETP.GE.AND P0, PT, R3, R16, PT ;  /* 0x000000100300720c */ /* 0x000fe20003f06270 */
        /* <DEDUP_REMOVED lines=10> */
[----:B------:R-:W-:Y:S02]  /*0810*/  @P2 ISETP.LT.U32.AND P1, PT, R19, R6, PT ;  /* 0x000000061300220c */ /* 0x000fe40003f21070 */
[CC--:B------:R-:W-:Y:S02]  /*0820*/  @P2 ISETP.GE.AND.EX P0, PT, R21.reuse, R7.reuse, PT, P0 ;  /* 0x000000071500220c */ /* 0x0c0fe40003f06300 */
[----:B------:R-:W-:Y:S02]  /*0830*/  @P2 ISETP.LT.AND.EX P1, PT, R21, R7, PT, P1 ;  /* 0x000000071500220c */ /* 0x000fe40003f21310 */
[----:B------:R-:W-:Y:S02]  /*0840*/  @P2 SEL R12, R3, R16, !P0 ;  /* 0x00000010030c2207 */ /* 0x000fe40004000000 */
[----:B------:R-:W-:-:S02]  /*0850*/  @P2 SEL R13, R19, R6, P1 ;  /* 0x00000006130d2207 */ /* 0x000fc40000800000 */
[----:B------:R-:W-:-:S07]  /*0860*/  @P2 SEL R15, R21, R7, P1 ;  /* 0x00000007150f2207 */ /* 0x000fce0000800000 */
.L_x_19:
[----:B------:R-:W-:Y:S05]  /*0870*/  BSYNC.RECONVERGENT B2 ;  /* 0x0000000000027941 */ /* 0x000fea0003800200 */
.L_x_18:
        /* <DEDUP_REMOVED lines=19> */
.L_x_21:
[----:B------:R-:W-:Y:S05]  /*09b0*/  BSYNC.RECONVERGENT B2 ;  /* 0x0000000000027941 */ /* 0x000fea0003800200 */
.L_x_20:
[----:B------:R-:W-:-:S05]  /*09c0*/  VIADD R5, R5, 0x400 ;  /* 0x0000040005057836 */ /* 0x000fca0000000000 */
[----:B------:R-:W-:-:S13]  /*09d0*/  ISETP.GE.AND P0, PT, R5, UR4, PT ;  /* 0x0000000405007c0c */ /* 0x000fda000bf06270 */
[----:B------:R-:W-:Y:S05]  /*09e0*/  @!P0 BRA `(.L_x_22) ;  /* 0xfffffff800a88947 */ /* 0x000fea000383ffff */
.L_x_8:
[----:B------:R-:W-:Y:S05]  /*09f0*/  BSYNC.RECONVERGENT B1 ;  /* 0x0000000000017941 */ /* 0x000fea0003800200 */
.L_x_7:
[----:B------:R-:W2:Y:S02]  /*0a00*/  LDCU UR6, c[0x0][0x390] ;  /* 0x00007200ff0677ac */ /* 0x000ea40008000800 */
[----:B--2---:R-:W-:-:S09]  /*0a10*/  UISETP.GE.AND UP0, UPT, UR6, 0x100, UPT ;  /* 0x000001000600788c */ /* 0x004fd2000bf06270 */
[----:B------:R-:W-:Y:S05]  /*0a20*/  BRA.U !UP0, `(.L_x_23) ;  /* 0x00000011088c7547 */ /* 0x000fea000b800000 */
[----:B0-----:R-:W0:Y:S01]  /*0a30*/  S2R R8, SR_LANEID ;  /* 0x0000000000087919 */ /* 0x001e220000000000 */
[----:B------:R-:W-:Y:S01]  /*0a40*/  BSSY.RECONVERGENT B1, `(.L_x_24) ;  /* 0x000001b000017945 */ /* 0x000fe20003800200 */
[----:B-1---5:R-:W-:Y:S01]  /*0a50*/  IMAD.MOV.U32 R6, RZ, RZ, R2 ;  /* 0x000000ffff067224 */ /* 0x022fe200078e0002 */
[----:B------:R1:W2:Y:S01]  /*0a60*/  SHFL.DOWN PT, R9, R4, 0x1, 0x1f ;  /* 0x08201f0004097f89 */ /* 0x0002a200000e0000 */
[----:B------:R-:W-:Y:S02]  /*0a70*/  IMAD.MOV.U32 R7, RZ, RZ, R3 ;  /* 0x000000ffff077224 */ /* 0x000fe400078e0003 */
[----:B------:R-:W-:Y:S01]  /*0a80*/  IMAD.MOV.U32 R5, RZ, RZ, R4 ;  /* 0x000000ffff057224 */ /* 0x000fe200078e0004 */
[----:B------:R1:W3:Y:S04]  /*0a90*/  SHFL.DOWN PT, R11, R2, 0x1, 0x1f ;  /* 0x08201f00020b7f89 */ /* 0x0002e800000e0000 */
[----:B------:R1:W4:Y:S01]  /*0aa0*/  SHFL.DOWN PT, R13, R3, 0x1, 0x1f ;  /* 0x08201f00030d7f89 */ /* 0x00032200000e0000 */
[----:B0-----:R-:W-:-:S02]  /*0ab0*/  ISETP.GT.AND P0, PT, R8, 0x1e, PT ;  /* 0x0000001e0800780c */ /* 0x001fc40003f04270 */
[C---:B------:R-:W-:Y:S02]  /*0ac0*/  ISETP.GT.AND P1, PT, R8.reuse, 0x1d, PT ;  /* 0x0000001d0800780c */ /* 0x040fe40003f24270 */
[----:B------:R-:W-:-:S09]  /*0ad0*/  ISETP.GT.AND P3, PT, R8, 0x1b, PT ;  /* 0x0000001b0800780c */ /* 0x000fd20003f64270 */
[----:B-1234-:R-:W-:Y:S05]  /*0ae0*/  @P0 BRA `(.L_x_25) ;  /* 0x0000000000400947 */ /* 0x01efea0003800000 */
[----:B------:R-:W-:Y:S01]  /*0af0*/  ISETP.GE.AND P0, PT, R4, R9, PT ;  /* 0x000000090400720c */ /* 0x000fe20003f06270 */
[----:B------:R-:W-:Y:S02]  /*0b00*/  IMAD.MOV.U32 R6, RZ, RZ, R11 ;  /* 0x000000ffff067224 */ /* 0x000fe400078e000b */
[----:B------:R-:W-:Y:S02]  /*0b10*/  IMAD.MOV.U32 R7, RZ, RZ, R13 ;  /* 0x000000ffff077224 */ /* 0x000fe400078e000d */
[----:B------:R-:W-:-:S08]  /*0b20*/  IMAD.MOV.U32 R5, RZ, RZ, R9 ;  /* 0x000000ffff057224 */ /* 0x000fd000078e0009 */
        /* <DEDUP_REMOVED lines=12> */
.L_x_25:
[----:B------:R-:W-:Y:S05]  /*0bf0*/  BSYNC.RECONVERGENT B1 ;  /* 0x0000000000017941 */ /* 0x000fea0003800200 */
.L_x_24:
[----:B------:R0:W1:Y:S01]  /*0c00*/  SHFL.DOWN PT, R10, R5, 0x2, 0x1f ;  /* 0x08401f00050a7f89 */ /* 0x00006200000e0000 */
[----:B------:R-:W-:Y:S01]  /*0c10*/  BSSY.RECONVERGENT B1, `(.L_x_26) ;  /* 0x000001a000017945 */ /* 0x000fe20003800200 */
[C---:B------:R-:W-:Y:S01]  /*0c20*/  ISETP.GT.AND P5, PT, R8.reuse, 0x17, PT ;  /* 0x000000170800780c */ /* 0x040fe20003fa4270 */
[----:B------:R-:W-:Y:S01]  /*0c30*/  IMAD.MOV.U32 R4, RZ, RZ, R6 ;  /* 0x000000ffff047224 */ /* 0x000fe200078e0006 */
[----:B------:R0:W2:Y:S01]  /*0c40*/  SHFL.DOWN PT, R3, R6, 0x2, 0x1f ;  /* 0x08401f0006037f89 */ /* 0x0000a200000e0000 */
[C---:B------:R-:W-:Y:S01]  /*0c50*/  ISETP.GT.AND P4, PT, R8.reuse, 0xf, PT ;  /* 0x0000000f0800780c */ /* 0x040fe20003f84270 */
[----:B------:R-:W-:Y:S01]  /*0c60*/  IMAD.MOV.U32 R2, RZ, RZ, R5 ;  /* 0x000000ffff027224 */ /* 0x000fe200078e0005 */
[----:B------:R-:W-:Y:S01]  /*0c70*/  ISETP.NE.AND P2, PT, R8, RZ, PT ;  /* 0x000000ff0800720c */ /* 0x000fe20003f45270 */
[----:B------:R0:W3:Y:S01]  /*0c80*/  SHFL.DOWN PT, R12, R7, 0x2, 0x1f ;  /* 0x08401f00070c7f89 */ /* 0x0000e200000e0000 */
[----:B------:R-:W-:Y:S01]  /*0c90*/  IMAD.MOV.U32 R8, RZ, RZ, R7 ;  /* 0x000000ffff087224 */ /* 0x000fe200078e0007 */
[----:B------:R-:W-:Y:S10]  /*0ca0*/  @P1 BRA `(.L_x_27) ;  /* 0x0000000000401947 */ /* 0x000ff40003800000 */
[----:B-1----:R-:W-:Y:S01]  /*0cb0*/  ISETP.GE.AND P0, PT, R5, R10, PT ;  /* 0x0000000a0500720c */ /* 0x002fe20003f06270 */
[----:B--2---:R-:W-:Y:S02]  /*0cc0*/  IMAD.MOV.U32 R4, RZ, RZ, R3 ;  /* 0x000000ffff047224 */ /* 0x004fe400078e0003 */
[----:B---3--:R-:W-:Y:S02]  /*0cd0*/  IMAD.MOV.U32 R8, RZ, RZ, R12 ;  /* 0x000000ffff087224 */ /* 0x008fe400078e000c */
[----:B------:R-:W-:-:S08]  /*0ce0*/  IMAD.MOV.U32 R2, RZ, RZ, R10 ;  /* 0x000000ffff027224 */ /* 0x000fd000078e000a */
[----:B------:R-:W-:Y:S05]  /*0cf0*/  @!P0 BRA `(.L_x_27) ;  /* 0x00000000002c8947 */ /* 0x000fea0003800000 */
[----:B------:R-:W-:Y:S01]  /*0d00*/  ISETP.GE.AND P6, PT, R10, R5, PT ;  /* 0x000000050a00720c */ /* 0x000fe20003fc6270 */
[----:B------:R-:W-:Y:S02]  /*0d10*/  IMAD.MOV.U32 R4, RZ, RZ, R6 ;  /* 0x000000ffff047224 */ /* 0x000fe400078e0006 */
[----:B------:R-:W-:Y:S02]  /*0d20*/  IMAD.MOV.U32 R8, RZ, RZ, R7 ;  /* 0x000000ffff087224 */ /* 0x000fe400078e0007 */
[----:B------:R-:W-:-:S08]  /*0d30*/  IMAD.MOV.U32 R2, RZ, RZ, R5 ;  /* 0x000000ffff027224 */ /* 0x000fd000078e0005 */
[CC--:B------:R-:W-:Y:S02]  /*0d40*/  @P6 ISETP.GE.U32.AND P1, PT, R6.reuse, R3.reuse, PT ;  /* 0x000000030600620c */ /* 0x0c0fe40003f26070 */
[CC--:B------:R-:W-:Y:S02]  /*0d50*/  @P6 ISETP.LT.U32.AND P0, PT, R6.reuse, R3.reuse, PT ;  /* 0x000000030600620c */ /* 0x0c0fe40003f01070 */
[CC--:B------:R-:W-:Y:S02]  /*0d60*/  @P6 ISETP.GE.AND.EX P1, PT, R7.reuse, R12.reuse, PT, P1 ;  /* 0x0000000c0700620c */ /* 0x0c0fe40003f26310 */
[----:B------:R-:W-:Y:S02]  /*0d70*/  @P6 ISETP.LT.AND.EX P0, PT, R7, R12, PT, P0 ;  /* 0x0000000c0700620c */ /* 0x000fe40003f01300 */
[----:B------:R-:W-:Y:S02]  /*0d80*/  @P6 SEL R2, R5, R10, !P1 ;  /* 0x0000000a05026207 */ /* 0x000fe40004800000 */
[----:B------:R-:W-:-:S02]  /*0d90*/  @P6 SEL R4, R6, R3, P0 ;  /* 0x0000000306046207 */ /* 0x000fc40000000000 */
[----:B------:R-:W-:-:S07]  /*0da0*/  @P6 SEL R8, R7, R12, P0 ;  /* 0x0000000c07086207 */ /* 0x000fce0000000000 */
.L_x_27:
[----:B------:R-:W-:Y:S05]  /*0db0*/  BSYNC.RECONVERGENT B1 ;  /* 0x0000000000017941 */ /* 0x000fea0003800200 */
.L_x_26:
[----:B0-----:R0:W4:Y:S01]  /*0dc0*/  SHFL.DOWN PT, R5, R2, 0x4, 0x1f ;  /* 0x08801f0002057f89 */ /* 0x00112200000e0000 */
[----:B------:R-:W-:Y:S01]  /*0dd0*/  BSSY.RECONVERGENT B1, `(.L_x_28) ;  /* 0x0000017000017945 */ /* 0x000fe20003800200 */
[----:B------:R-:W-:Y:S02]  /*0de0*/  IMAD.MOV.U32 R6, RZ, RZ, R4 ;  /* 0x000000ffff067224 */ /* 0x000fe400078e0004 */
[----:B------:R0:W0:Y:S01]  /*0df0*/  SHFL.DOWN PT, R9, R4, 0x4, 0x1f ;  /* 0x08801f0004097f89 */ /* 0x00002200000e0000 */
[----:B------:R-:W-:Y:S02]  /*0e00*/  IMAD.MOV.U32 R7, RZ, RZ, R8 ;  /* 0x000000ffff077224 */ /* 0x000fe400078e0008 */
[----:B--2---:R-:W-:Y:S01]  /*0e10*/  IMAD.MOV.U32 R3, RZ, RZ, R2 ;  /* 0x000000ffff037224 */ /* 0x004fe200078e0002 */
[----:B------:R2:W0:Y:S01]  /*0e20*/  SHFL.DOWN PT, R11, R8, 0x4, 0x1f ;  /* 0x08801f00080b7f89 */ /* 0x00042200000e0000 */
[----:B------:R-:W-:Y:S05]  /*0e30*/  @P3 BRA `(.L_x_29) ;  /* 0x0000000000403947 */ /* 0x000fea0003800000 */
[----:B----4-:R-:W-:Y:S01]  /*0e40*/  ISETP.GE.AND P0, PT, R2, R5, PT ;  /* 0x000000050200720c */ /* 0x010fe20003f06270 */
[----:B0-----:R-:W-:Y:S02]  /*0e50*/  IMAD.MOV.U32 R6, RZ, RZ, R9 ;  /* 0x000000ffff067224 */ /* 0x001fe400078e0009 */
        /* <DEDUP_REMOVED lines=14> */
.L_x_29:
[----:B------:R-:W-:Y:S05]  /*0f40*/  BSYNC.RECONVERGENT B1 ;  /* 0x0000000000017941 */ /* 0x000fea0003800200 */
.L_x_28:
[----:B--2---:R2:W2:Y:S01]  /*0f50*/  SHFL.DOWN PT, R8, R3, 0x8, 0x1f ;  /* 0x09001f0003087f89 */ /* 0x0044a200000e0000 */
[----:B------:R-:W-:Y:S01]  /*0f60*/  BSSY.RECONVERGENT B1, `(.L_x_30) ;  /* 0x0000017000017945 */ /* 0x000fe20003800200 */
[----:B0-----:R-:W-:Y:S02]  /*0f70*/  IMAD.MOV.U32 R4, RZ, RZ, R6 ;  /* 0x000000ffff047224 */ /* 0x001fe400078e0006 */
[----:B------:R0:W0:Y:S01]  /*0f80*/  SHFL.DOWN PT, R9, R6, 0x8, 0x1f ;  /* 0x09001f0006097f89 */ /* 0x00002200000e0000 */
[----:B----4-:R-:W-:Y:S02]  /*0f90*/  IMAD.MOV.U32 R5, RZ, RZ, R7 ;  /* 0x000000ffff057224 */ /* 0x010fe400078e0007 */
[----:B------:R-:W-:Y:S01]  /*0fa0*/  IMAD.MOV.U32 R2, RZ, RZ, R3 ;  /* 0x000000ffff027224 */ /* 0x000fe200078e0003 */
[----:B-1----:R1:W4:Y:S01]  /*0fb0*/  SHFL.DOWN PT, R10, R7, 0x8, 0x1f ;  /* 0x09001f00070a7f89 */ /* 0x00232200000e0000 */
[----:B------:R-:W-:Y:S05]  /*0fc0*/  @P5 BRA `(.L_x_31) ;  /* 0x0000000000405947 */ /* 0x000fea0003800000 */
[----:B--2---:R-:W-:Y:S01]  /*0fd0*/  ISETP.GE.AND P0, PT, R3, R8, PT ;  /* 0x000000080300720c */ /* 0x004fe20003f06270 */
[----:B0-----:R-:W-:Y:S02]  /*0fe0*/  IMAD.MOV.U32 R4, RZ, RZ, R9 ;  /* 0x000000ffff047224 */ /* 0x001fe400078e0009 */
[----:B----4-:R-:W-:Y:S02]  /*0ff0*/  IMAD.MOV.U32 R5, RZ, RZ, R10 ;  /* 0x000000ffff057224 */ /* 0x010fe400078e000a */
        /* <DEDUP_REMOVED lines=13> */
.L_x_31:
[----:B------:R-:W-:Y:S05]  /*10d0*/  BSYNC.RECONVERGENT B1 ;  /* 0x0000000000017941 */ /* 0x000fea0003800200 */
.L_x_30:
[----:B--2---:R2:W2:Y:S01]  /*10e0*/  SHFL.DOWN PT, R3, R2, 0x10, 0x1f ;  /* 0x0a001f0002037f89 */ /* 0x0044a200000e0000 */
[----:B------:R-:W-:Y:S01]  /*10f0*/  BSSY.RECONVERGENT B1, `(.L_x_32) ;  /* 0x0000017000017945 */ /* 0x000fe20003800200 */
[----:B-1----:R-:W-:Y:S02]  /*1100*/  IMAD.MOV.U32 R7, RZ, RZ, R4 ;  /* 0x000000ffff077224 */ /* 0x002fe400078e0004 */
[----:B0-----:R0:W1:Y:S01]  /*1110*/  SHFL.DOWN PT, R9, R4, 0x10, 0x1f ;  /* 0x0a001f0004097f89 */ /* 0x00106200000e0000 */
[----:B------:R-:W-:Y:S02]  /*1120*/  IMAD.MOV.U32 R6, RZ, RZ, R5 ;  /* 0x000000ffff067224 */ /* 0x000fe400078e0005 */
[----:B------:R-:W-:Y:S01]  /*1130*/  IMAD.MOV.U32 R8, RZ, RZ, R2 ;  /* 0x000000ffff087224 */ /* 0x000fe200078e0002 */
[----:B----4-:R0:W4:Y:S01]  /*1140*/  SHFL.DOWN PT, R10, R5, 0x10, 0x1f ;  /* 0x0a001f00050a7f89 */ /* 0x01012200000e0000 */
[----:B------:R-:W-:Y:S05]  /*1150*/  @P4 BRA `(.L_x_33) ;  /* 0x0000000000404947 */ /* 0x000fea0003800000 */
[----:B--2---:R-:W-:Y:S01]  /*1160*/  ISETP.GE.AND P0, PT, R2, R3, PT ;  /* 0x000000030200720c */ /* 0x004fe20003f06270 */
[----:B-1----:R-:W-:Y:S02]  /*1170*/  IMAD.MOV.U32 R7, RZ, RZ, R9 ;  /* 0x000000ffff077224 */ /* 0x002fe400078e0009 */
        /* <DEDUP_REMOVED lines=14> */
.L_x_33:
[----:B------:R-:W-:Y:S05]  /*1260*/  BSYNC.RECONVERGENT B1 ;  /* 0x0000000000017941 */ /* 0x000fea0003800200 */
.L_x_32:
[----:B------:R-:W-:Y:S04]  /*1270*/  BSSY.RECONVERGENT B1, `(.L_x_34) ;  /* 0x000000c000017945 */ /* 0x000fe80003800200 */
[----:B------:R-:W-:Y:S05]  /*1280*/  @P2 BRA `(.L_x_35) ;  /* 0x0000000000282947 */ /* 0x000fea0003800000 */
[----:B0-----:R-:W0:Y:S01]  /*1290*/  S2R R4, SR_CgaCtaId ;  /* 0x0000000000047919 */ /* 0x001e220000008800 */
[----:B--2---:R-:W-:Y:S02]  /*12a0*/  MOV R3, 0x400 ;  /* 0x0000040000037802 */ /* 0x004fe40000000f00 */
[----:B------:R-:W-:-:S04]  /*12b0*/  SHF.R.U32.HI R2, RZ, 0x1, R0 ;  /* 0x00000001ff027819 */ /* 0x000fc80000011600 */
[----:B------:R-:W-:Y:S02]  /*12c0*/  LOP3.LUT R2, R2, 0x1f0, RZ, 0xc0, !PT ;  /* 0x000001f002027812 */ /* 0x000fe400078ec0ff */
[----:B0-----:R-:W-:-:S05]  /*12d0*/  LEA R3, R4, R3, 0x18 ;  /* 0x0000000304037211 */ /* 0x001fca00078ec0ff */
[----:B------:R-:W-:Y:S02]  /*12e0*/  IMAD.IADD R5, R2, 0x1, R3 ;  /* 0x0000000102057824 */ /* 0x000fe400078e0203 */
[----:B------:R-:W-:Y:S02]  /*12f0*/  IMAD.MOV.U32 R2, RZ, RZ, R7 ;  /* 0x000000ffff027224 */ /* 0x000fe400078e0007 */
[----:B------:R-:W-:Y:S01]  /*1300*/  IMAD.MOV.U32 R3, RZ, RZ, R6 ;  /* 0x000000ffff037224 */ /* 0x000fe200078e0006 */
[----:B------:R0:W-:Y:S04]  /*1310*/  STS [R5+0x8], R8 ;  /* 0x0000080805007388 */ /* 0x0001e80000000800 */
[----:B------:R0:W-:Y:S02]  /*1320*/  STS.64 [R5+0x10], R2 ;  /* 0x0000100205007388 */ /* 0x0001e40000000a00 */
.L_x_35:
[----:B------:R-:W-:Y:S05]  /*1330*/  BSYNC.RECONVERGENT B1 ;  /* 0x0000000000017941 */ /* 0x000fea0003800200 */
.L_x_34:
[----:B------:R-:W-:Y:S01]  /*1340*/  BAR.SYNC.DEFER_BLOCKING 0x0 ;  /* 0x0000000000007b1d */ /* 0x000fe20000010000 */
[----:B------:R-:W-:-:S13]  /*1350*/  ISETP.NE.AND P1, PT, R0, RZ, PT ;  /* 0x000000ff0000720c */ /* 0x000fda0003f25270 */
[----:B------:R-:W-:Y:S05]  /*1360*/  @P1 BRA `(.L_x_36) ;  /* 0x0000004800341947 */ /* 0x000fea0003800000 */
[----:B0-2---:R-:W0:Y:S01]  /*1370*/  S2R R3, SR_CgaCtaId ;  /* 0x0000000000037919 */ /* 0x005e220000008800 */
[----:B------:R-:W-:Y:S01]  /*1380*/  MOV R0, 0x400 ;  /* 0x0000040000007802 */ /* 0x000fe20000000f00 */
[----:B------:R-:W-:Y:S03]  /*1390*/  BSSY.RECONVERGENT B1, `(.L_x_37) ;  /* 0x0000016000017945 */ /* 0x000fe60003800200 */
[----:B0-----:R-:W-:-:S05]  /*13a0*/  LEA R24, R3, R0, 0x18 ;  /* 0x0000000003187211 */ /* 0x001fca00078ec0ff */
[----:B------:R-:W0:Y:S04]  /*13b0*/  LDS R5, [R24+0x18] ;  /* 0x0000180018057984 */ /* 0x000e280000000800 */
[----:B------:R2:W1:Y:S04]  /*13c0*/  LDS.64 R2, [R24+0x20] ;  /* 0x0000200018027984 */ /* 0x0004680000000a00 */
[----:B------:R2:W1:Y:S04]  /*13d0*/  LDS R21, [R24+0x28] ;  /* 0x0000280018157984 */ /* 0x0004680000000800 */
[----:B------:R2:W1:Y:S01]  /*13e0*/  LDS R18, [R24+0x38] ;  /* 0x0000380018127984 */ /* 0x0004620000000800 */
[----:B0-----:R-:W-:Y:S01]  /*13f0*/  ISETP.GE.AND P0, PT, R8, R5, PT ;  /* 0x000000050800720c */ /* 0x001fe20003f06270 */
[----:B------:R-:W-:-:S12]  /*1400*/  IMAD.MOV.U32 R20, RZ, RZ, R5 ;  /* 0x000000ffff147224 */ /* 0x000fd800078e0005 */
[----:B-12---:R-:W-:Y:S05]  /*1410*/  @!P0 BRA `(.L_x_38) ;  /* 0x0000000000348947 */ /* 0x006fea0003800000 */
[----:B------:R-:W-:Y:S01]  /*1420*/  ISETP.GE.AND P3, PT, R5, R8, PT ;  /* 0x000000080500720c */ /* 0x000fe20003f66270 */
[----:B------:R-:W-:-:S12]  /*1430*/  IMAD.MOV.U32 R20, RZ, RZ, R8 ;  /* 0x000000ffff147224 */ /* 0x000fd800078e0008 */
[CC--:B------:R-:W-:Y:S02]  /*1440*/  @P3 ISETP.GE.U32.AND P0, PT, R7.reuse, R2.reuse, PT ;  /* 0x000000020700320c */ /* 0x0c0fe40003f06070 */
[CC--:B------:R-:W-:Y:S02]  /*1450*/  @P3 ISETP.LT.U32.AND P2, PT, R7.reuse, R2.reuse, PT ;  /* 0x000000020700320c */ /* 0x0c0fe40003f41070 */
[CC--:B------:R-:W-:Y:S02]  /*1460*/  @P3 ISETP.GE.AND.EX P0, PT, R6.reuse, R3.reuse, PT, P0 ;  /* 0x000000030600320c */ /* 0x0c0fe40003f06300 */
[----:B------:R-:W-:Y:S02]  /*1470*/  @P3 ISETP.LT.AND.EX P2, PT, R6, R3, PT, P2 ;  /* 0x000000030600320c */ /* 0x000fe40003f41320 */
[----:B------:R-:W-:Y:S02]  /*1480*/  @P3 SEL R20, R8, R5, !P0 ;  /* 0x0000000508143207 */ /* 0x000fe40004000000 */
[----:B------:R-:W-:Y:S01]  /*1490*/  @P3 SEL R0, R7, R2, P2 ;  /* 0x0000000207003207 */ /* 0x000fe20001000000 */
[----:B------:R-:W-:Y:S01]  /*14a0*/  IMAD.MOV.U32 R2, RZ, RZ, R7 ;  /* 0x000000ffff027224 */ /* 0x000fe200078e0007 */
[----:B------:R-:W-:Y:S01]  /*14b0*/  @P3 SEL R5, R6, R3, P2 ;  /* 0x0000000306053207 */ /* 0x000fe20001000000 */
[----:B------:R-:W-:-:S02]  /*14c0*/  IMAD.MOV.U32 R3, RZ, RZ, R6 ;  /* 0x000000ffff037224 */ /* 0x000fc400078e0006 */
[----:B------:R-:W-:Y:S02]  /*14d0*/  @P3 IMAD.MOV.U32 R2, RZ, RZ, R0 ;  /* 0x000000ffff023224 */ /* 0x000fe400078e0000 */
[----:B------:R-:W-:-:S07]  /*14e0*/  @P3 IMAD.MOV.U32 R3, RZ, RZ, R5 ;  /* 0x000000ffff033224 */ /* 0x000fce00078e0005 */
.L_x_38:
[----:B------:R-:W-:Y:S05]  /*14f0*/  BSYNC.RECONVERGENT B1 ;  /* 0x0000000000017941 */ /* 0x000fea0003800200 */
.L_x_37:
[----:B------:R-:W0:Y:S01]  /*1500*/  LDS.64 R14, [R24+0x30] ;  /* 0x00003000180e7984 */ /* 0x000e220000000a00 */
[----:B------:R-:W-:Y:S01]  /*1510*/  ISETP.GE.AND P0, PT, R20, R21, PT ;  /* 0x000000151400720c */ /* 0x000fe20003f06270 */
[----:B------:R-:W-:Y:S01]  /*1520*/  BSSY.RECONVERGENT B1, `(.L_x_39) ;  /* 0x0000019000017945 */ /* 0x000fe20003800200 */
[----:B------:R-:W-:Y:S01]  /*1530*/  IMAD.MOV.U32 R23, RZ, RZ, R21 ;  /* 0x000000ffff177224 */ /* 0x000fe200078e0015 */
[----:B------:R1:W2:Y:S04]  /*1540*/  LDS R19, [R24+0x48] ;  /* 0x0000480018137984 */ /* 0x0002a80000000800 */
[----:B------:R1:W1:Y:S04]  /*1550*/  LDS R17, [R24+0x58] ;  /* 0x0000580018117984 */ /* 0x0002680000000800 */
[----:B------:R0:W1:Y:S04]  /*1560*/  LDS R16, [R24+0x68] ;  /* 0x0000680018107984 */ /* 0x0000680000000800 */
[----:B------:R0:W1:Y:S04]  /*1570*/  LDS R0, [R24+0x78] ;  /* 0x0000780018007984 */ /* 0x0000680000000800 */
[----:B---3--:R3:W1:Y:S04]  /*1580*/  LDS.64 R12, [R24+0x40] ;  /* 0x00004000180c7984 */ /* 0x0086680000000a00 */
[----:B----4-:R3:W4:Y:S04]  /*1590*/  LDS.64 R10, [R24+0x50] ;  /* 0x00005000180a7984 */ /* 0x0107280000000a00 */
[----:B------:R3:W1:Y:S04]  /*15a0*/  LDS.64 R8, [R24+0x60] ;  /* 0x0000600018087984 */ /* 0x0006680000000a00 */
[----:B------:R3:W1:Y:S04]  /*15b0*/  LDS.64 R6, [R24+0x70] ;  /* 0x0000700018067984 */ /* 0x0006680000000a00 */
[----:B------:R3:W1:Y:S01]  /*15c0*/  LDS.64 R4, [R24+0x80] ;  /* 0x0000800018047984 */ /* 0x0006620000000a00 */
[----:B0-----:R-:W-:-:S02]  /*15d0*/  IMAD.MOV.U32 R25, RZ, RZ, R14 ;  /* 0x000000ffff197224 */ /* 0x001fc400078e000e */
[----:B------:R-:W-:Y:S01]  /*15e0*/  IMAD.MOV.U32 R22, RZ, RZ, R15 ;  /* 0x000000ffff167224 */ /* 0x000fe200078e000f */
[----:B------:R-:W-:Y:S06]  /*15f0*/  @!P0 BRA `(.L_x_40) ;  /* 0x00000000002c8947 */ /* 0x000fec0003800000 */
        /* <DEDUP_REMOVED lines=11> */
.L_x_40:
[----:B------:R-:W-:Y:S05]  /*16b0*/  BSYNC.RECONVERGENT B1 ;  /* 0x0000000000017941 */ /* 0x000fea0003800200 */
.L_x_39:
[----:B------:R-:W-:Y:S01]  /*16c0*/  ISETP.GE.AND P0, PT, R23, R18, PT ;  /* 0x000000121700720c */ /* 0x000fe20003f06270 */
[----:B------:R-:W-:Y:S01]  /*16d0*/  BSSY.RECONVERGENT B1, `(.L_x_41) ;  /* 0x0000010000017945 */ /* 0x000fe20003800200 */
[----:B------:R-:W-:Y:S02]  /*16e0*/  IMAD.MOV.U32 R2, RZ, RZ, R18 ;  /* 0x000000ffff027224 */ /* 0x000fe400078e0012 */
[----:B-1----:R-:W-:Y:S02]  /*16f0*/  IMAD.MOV.U32 R3, RZ, RZ, R12 ;  /* 0x000000ffff037224 */ /* 0x002fe400078e000c */
        /* <DEDUP_REMOVED lines=13> */
.L_x_42:
[----:B------:R-:W-:Y:S05]  /*17d0*/  BSYNC.RECONVERGENT B1 ;  /* 0x0000000000017941 */ /* 0x000fea0003800200 */
.L_x_41:
[----:B--2---:R-:W-:Y:S01]  /*17e0*/  ISETP.GE.AND P0, PT, R2, R19, PT ;  /* 0x000000130200720c */ /* 0x004fe20003f06270 */
[----:B------:R-:W-:Y:S01]  /*17f0*/  BSSY.RECONVERGENT B1, `(.L_x_43) ;  /* 0x0000010000017945 */ /* 0x000fe20003800200 */
[----:B------:R-:W-:Y:S02]  /*1800*/  IMAD.MOV.U32 R12, RZ, RZ, R19 ;  /* 0x000000ffff0c7224 */ /* 0x000fe400078e0013 */
[----:B----4-:R-:W-:Y:S02]  /*1810*/  IMAD.MOV.U32 R15, RZ, RZ, R10 ;  /* 0x000000ffff0f7224 */ /* 0x010fe400078e000a */
[----:B------:R-:W-:-:S07]  /*1820*/  IMAD.MOV.U32 R14, RZ, RZ, R11 ;  /* 0x000000ffff0e7224 */ /* 0x000fce00078e000b */
        /* <DEDUP_REMOVED lines=12> */
.L_x_44:
[----:B------:R-:W-:Y:S05]  /*18f0*/  BSYNC.RECONVERGENT B1 ;  /* 0x0000000000017941 */ /* 0x000fea0003800200 */
.L_x_43:
        /* <DEDUP_REMOVED lines=17> */
.L_x_46:
[----:B------:R-:W-:Y:S05]  /*1a10*/  BSYNC.RECONVERGENT B1 ;  /* 0x0000000000017941 */ /* 0x000fea0003800200 */
.L_x_45:
        /* <DEDUP_REMOVED lines=17> */
.L_x_48:
[----:B------:R-:W-:Y:S05]  /*1b30*/  BSYNC.RECONVERGENT B1 ;  /* 0x0000000000017941 */ /* 0x000fea0003800200 */
.L_x_47:
        /* <DEDUP_REMOVED lines=9> */
[----:B------:R-:W-:Y:S05]  /*1bd0*/  @!P0 BRA `(.L_x_36) ;  /* 0x0000004000188947 */ /* 0x000fea0003800000 */
[CC--:B------:R-:W-:Y:S02]  /*1be0*/  ISETP.GE.U32.AND P0, PT, R11.reuse, R4.reuse, PT ;  /* 0x000000040b00720c */ /* 0x0c0fe40003f06070 */
[----:B------:R-:W-:Y:S02]  /*1bf0*/  ISETP.LT.U32.AND P2, PT, R11, R4, PT ;  /* 0x000000040b00720c */ /* 0x000fe40003f41070 */
[CC--:B------:R-:W-:Y:S02]  /*1c00*/  ISETP.GE.AND.EX P0, PT, R2.reuse, R5.reuse, PT, P0 ;  /* 0x000000050200720c */ /* 0x0c0fe40003f06300 */
[----:B------:R-:W-:Y:S02]  /*1c10*/  ISETP.LT.AND.EX P2, PT, R2, R5, PT, P2 ;  /* 0x000000050200720c */ /* 0x000fe40003f41320 */
[----:B------:R-:W-:Y:S02]  /*1c20*/  SEL R8, R9, R0, !P0 ;  /* 0x0000000009087207 */ /* 0x000fe40004000000 */
[----:B------:R-:W-:-:S02]  /*1c30*/  SEL R7, R11, R4, P2 ;  /* 0x000000040b077207 */ /* 0x000fc40001000000 */
[----:B------:R-:W-:Y:S01]  /*1c40*/  SEL R6, R2, R5, P2 ;  /* 0x0000000502067207 */ /* 0x000fe20001000000 */
[----:B------:R-:W-:Y:S06]  /*1c50*/  BRA `(.L_x_36) ;  /* 0x0000003c00f87947 */ /* 0x000fec0003800000 */
.L_x_23:
[----:B------:R-:W2:Y:S01]  /*1c60*/  S2R R12, SR_LANEID ;  /* 0x00000000000c7919 */ /* 0x000ea20000000000 */
[----:B------:R-:W-:Y:S01]  /*1c70*/  LOP3.LUT R5, R0, 0x3e0, RZ, 0xc0, !PT ;  /* 0x000003e000057812 */ /* 0x000fe200078ec0ff */
[----:B------:R-:W-:Y:S01]  /*1c80*/  BSSY.RECONVERGENT B1, `(.L_x_49) ;  /* 0x0000026000017945 */ /* 0x000fe20003800200 */
[----:B-----5:R-:W-:Y:S02]  /*1c90*/  IMAD.MOV.U32 R14, RZ, RZ, R2 ;  /* 0x000000ffff0e7224 */ /* 0x020fe400078e0002 */
[----:B------:R-:W-:Y:S02]  /*1ca0*/  IMAD.MOV.U32 R16, RZ, RZ, R3 ;  /* 0x000000ffff107224 */ /* 0x000fe400078e0003 */
[----:B-1----:R-:W-:Y:S01]  /*1cb0*/  VIADD R6, R5, 0x20 ;  /* 0x0000002005067836 */ /* 0x002fe20000000000 */
[----:B------:R-:W-:-:S04]  /*1cc0*/  LOP3.LUT R5, RZ, R5, RZ, 0x33, !PT ;  /* 0x00000005ff057212 */ /* 0x000fc800078e33ff */
[----:B------:R-:W-:Y:S01]  /*1cd0*/  ISETP.GT.AND P0, PT, R6, UR6, PT ;  /* 0x0000000606007c0c */ /* 0x000fe2000bf04270 */
[----:B------:R-:W-:-:S05]  /*1ce0*/  VIADD R5, R5, UR6 ;  /* 0x0000000605057c36 */ /* 0x000fca0008000000 */
[----:B------:R-:W-:-:S05]  /*1cf0*/  SEL R5, R5, 0x1f, P0 ;  /* 0x0000001f05057807 */ /* 0x000fca0000000000 */
[----:B------:R1:W3:Y:S04]  /*1d00*/  SHFL.DOWN PT, R7, R4, 0x1, R5 ;  /* 0x0820000004077989 */ /* 0x0002e800000e0005 */
[----:B0-----:R1:W0:Y:S04]  /*1d10*/  SHFL.DOWN PT, R9, R2, 0x1, R5 ;  /* 0x0820000002097989 */ /* 0x00122800000e0005 */
[----:B------:R1:W4:Y:S01]  /*1d20*/  SHFL.DOWN PT, R11, R3, 0x1, R5 ;  /* 0x08200000030b7989 */ /* 0x00032200000e0005 */
[C---:B--2---:R-:W-:Y:S01]  /*1d30*/  ISETP.GE.AND P0, PT, R12.reuse, R5, PT ;  /* 0x000000050c00720c */ /* 0x044fe20003f06270 */
[C---:B------:R-:W-:Y:S01]  /*1d40*/  VIADD R6, R12.reuse, 0x2 ;  /* 0x000000020c067836 */ /* 0x040fe20000000000 */
[C---:B------:R-:W-:Y:S01]  /*1d50*/  ISETP.NE.AND P3, PT, R12.reuse, RZ, PT ;  /* 0x000000ff0c00720c */ /* 0x040fe20003f65270 */
[----:B------:R-:W-:-:S02]  /*1d60*/  VIADD R8, R12, 0x4 ;  /* 0x000000040c087836 */ /* 0x000fc40000000000 */
[----:B------:R-:W-:Y:S01]  /*1d70*/  VIADD R10, R12, 0x8 ;  /* 0x000000080c0a7836 */ /* 0x000fe20000000000 */
[-C--:B------:R-:W-:Y:S01]  /*1d80*/  ISETP.GT.AND P6, PT, R6, R5.reuse, PT ;  /* 0x000000050600720c */ /* 0x080fe20003fc4270 */
[----:B------:R-:W-:Y:S01]  /*1d90*/  IMAD.MOV.U32 R6, RZ, RZ, R4 ;  /* 0x000000ffff067224 */ /* 0x000fe200078e0004 */
[-C--:B------:R-:W-:Y:S01]  /*1da0*/  ISETP.GT.AND P4, PT, R8, R5.reuse, PT ;  /* 0x000000050800720c */ /* 0x080fe20003f84270 */
[----:B------:R-:W-:Y:S01]  /*1db0*/  VIADD R8, R12, 0x10 ;  /* 0x000000100c087836 */ /* 0x000fe20000000000 */
[----:B------:R-:W-:-:S03]  /*1dc0*/  ISETP.GT.AND P2, PT, R10, R5, PT ;  /* 0x000000050a00720c */ /* 0x000fc60003f44270 */
[----:B-1----:R-:W-:Y:S10]  /*1dd0*/  @P0 BRA `(.L_x_50) ;  /* 0x0000000000400947 */ /* 0x002ff40003800000 */
[----:B---3--:R-:W-:Y:S01]  /*1de0*/  ISETP.GE.AND P0, PT, R4, R7, PT ;  /* 0x000000070400720c */ /* 0x008fe20003f06270 */
        /* <DEDUP_REMOVED lines=15> */
.L_x_50:
[----:B------:R-:W-:Y:S05]  /*1ee0*/  BSYNC.RECONVERGENT B1 ;  /* 0x0000000000017941 */ /* 0x000fea0003800200 */
.L_x_49:
[----:B------:R1:W2:Y:S01]  /*1ef0*/  SHFL.DOWN PT, R3, R6, 0x2, R5 ;  /* 0x0840000006037989 */ /* 0x0002a200000e0005 */
[----:B------:R-:W-:Y:S01]  /*1f00*/  BSSY.RECONVERGENT B1, `(.L_x_51) ;  /* 0x0000018000017945 */ /* 0x000fe20003800200 */
[----:B------:R-:W-:Y:S01]  /*1f10*/  ISETP.GT.AND P5, PT, R8, R5, PT ;  /* 0x000000050800720c */ /* 0x000fe20003fa4270 */
[----:B------:R-:W-:Y:S01]  /*1f20*/  IMAD.MOV.U32 R10, RZ, RZ, R14 ;  /* 0x000000ffff0a7224 */ /* 0x000fe200078e000e */
[----:B---3--:R1:W3:Y:S01]  /*1f30*/  SHFL.DOWN PT, R7, R14, 0x2, R5 ;  /* 0x084000000e077989 */ /* 0x0082e200000e0005 */
[----:B------:R-:W-:Y:S02]  /*1f40*/  IMAD.MOV.U32 R12, RZ, RZ, R16 ;  /* 0x000000ffff0c7224 */ /* 0x000fe400078e0010 */
[----:B------:R-:W-:Y:S01]  /*1f50*/  IMAD.MOV.U32 R2, RZ, RZ, R6 ;  /* 0x000000ffff027224 */ /* 0x000fe200078e0006 */
[----:B0-----:R1:W0:Y:S01]  /*1f60*/  SHFL.DOWN PT, R9, R16, 0x2, R5 ;  /* 0x0840000010097989 */ /* 0x00122200000e0005 */
[----:B------:R-:W-:Y:S06]  /*1f70*/  @P6 BRA `(.L_x_52) ;  /* 0x0000000000406947 */ /* 0x000fec0003800000 */
[----:B--2---:R-:W-:Y:S01]  /*1f80*/  ISETP.GE.AND P0, PT, R6, R3, PT ;  /* 0x000000030600720c */ /* 0x004fe20003f06270 */
[----:B---3--:R-:W-:Y:S02]  /*1f90*/  IMAD.MOV.U32 R10, RZ, RZ, R7 ;  /* 0x000000ffff0a7224 */ /* 0x008fe400078e0007 */
[----:B0-----:R-:W-:Y:S02]  /*1fa0*/  IMAD.MOV.U32 R12, RZ, RZ, R9 ;  /* 0x000000ffff0c7224 */ /* 0x001fe400078e0009 */
        /* <DEDUP_REMOVED lines=13> */
.L_x_52:
[----:B------:R-:W-:Y:S05]  /*2080*/  BSYNC.RECONVERGENT B1 ;  /* 0x0000000000017941 */ /* 0x000fea0003800200 */
.L_x_51:
[----:B--2---:R2:W2:Y:S01]  /*2090*/  SHFL.DOWN PT, R3, R2, 0x4, R5 ;  /* 0x0880000002037989 */ /* 0x0044a200000e0005 */
[----:B------:R-:W-:Y:S01]  /*20a0*/  BSSY.RECONVERGENT B1, `(.L_x_53) ;  /* 0x0000017000017945 */ /* 0x000fe20003800200 */
[----:B------:R-:W-:Y:S02]  /*20b0*/  IMAD.MOV.U32 R4, RZ, RZ, R2 ;  /* 0x000000ffff047224 */ /* 0x000fe400078e0002 */
[----:B---3--:R3:W2:Y:S01]  /*20c0*/  SHFL.DOWN PT, R7, R10, 0x4, R5 ;  /* 0x088000000a077989 */ /* 0x0086a200000e0005 */
[----:B-1----:R-:W-:Y:S02]  /*20d0*/  IMAD.MOV.U32 R6, RZ, RZ, R10 ;  /* 0x000000ffff067224 */ /* 0x002fe400078e000a */
[----:B------:R-:W-:Y:S01]  /*20e0*/  IMAD.MOV.U32 R8, RZ, RZ, R12 ;  /* 0x000000ffff087224 */ /* 0x000fe200078e000c */
[----:B0-----:R3:W0:Y:S01]  /*20f0*/  SHFL.DOWN PT, R9, R12, 0x4, R5 ;  /* 0x088000000c097989 */ /* 0x00162200000e0005 */
[----:B------:R-:W-:Y:S05]  /*2100*/  @P4 BRA `(.L_x_54) ;  /* 0x0000000000404947 */ /* 0x000fea0003800000 */
[----:B--2---:R-:W-:Y:S01]  /*2110*/  ISETP.GE.AND P0, PT, R2, R3, PT ;  /* 0x000000030200720c */ /* 0x004fe20003f06270 */
[----:B------:R-:W-:Y:S02]  /*2120*/  IMAD.MOV.U32 R4, RZ, RZ, R3 ;  /* 0x000000ffff047224 */ /* 0x000fe400078e0003 */
[----:B------:R-:W-:Y:S02]  /*2130*/  IMAD.MOV.U32 R6, RZ, RZ, R7 ;  /* 0x000000ffff067224 */ /* 0x000fe400078e0007 */
[----:B0-----:R-:W-:-:S08]  /*2140*/  IMAD.MOV.U32 R8, RZ, RZ, R9 ;  /* 0x000000ffff087224 */ /* 0x001fd000078e0009 */
        /* <DEDUP_REMOVED lines=12> */
.L_x_54:
[----:B------:R-:W-:Y:S05]  /*2210*/  BSYNC.RECONVERGENT B1 ;  /* 0x0000000000017941 */ /* 0x000fea0003800200 */
.L_x_53:
[----:B--2---:R1:W2:Y:S01]  /*2220*/  SHFL.DOWN PT, R3, R4, 0x8, R5 ;  /* 0x0900000004037989 */ /* 0x0042a200000e0005 */
[----:B------:R-:W-:Y:S01]  /*2230*/  BSSY.RECONVERGENT B1, `(.L_x_55) ;  /* 0x0000017000017945 */ /* 0x000fe20003800200 */
[----:B------:R-:W-:Y:S02]  /*2240*/  IMAD.MOV.U32 R2, RZ, RZ, R4 ;  /* 0x000000ffff027224 */ /* 0x000fe400078e0004 */
[----:B------:R1:W1:Y:S01]  /*2250*/  SHFL.DOWN PT, R7, R6, 0x8, R5 ;  /* 0x0900000006077989 */ /* 0x00026200000e0005 */
[----:B---3--:R-:W-:Y:S02]  /*2260*/  IMAD.MOV.U32 R10, RZ, RZ, R6 ;  /* 0x000000ffff0a7224 */ /* 0x008fe400078e0006 */
[----:B------:R-:W-:Y:S01]  /*2270*/  IMAD.MOV.U32 R12, RZ, RZ, R8 ;  /* 0x000000ffff0c7224 */ /* 0x000fe200078e0008 */
[----:B0-----:R0:W3:Y:S01]  /*2280*/  SHFL.DOWN PT, R9, R8, 0x8, R5 ;  /* 0x0900000008097989 */ /* 0x0010e200000e0005 */
[----:B------:R-:W-:Y:S05]  /*2290*/  @P2 BRA `(.L_x_56) ;  /* 0x0000000000402947 */ /* 0x000fea0003800000 */
[----:B--2---:R-:W-:Y:S01]  /*22a0*/  ISETP.GE.AND P0, PT, R4, R3, PT ;  /* 0x000000030400720c */ /* 0x004fe20003f06270 */
[----:B------:R-:W-:Y:S02]  /*22b0*/  IMAD.MOV.U32 R2, RZ, RZ, R3 ;  /* 0x000000ffff027224 */ /* 0x000fe400078e0003 */
[----:B-1----:R-:W-:Y:S02]  /*22c0*/  IMAD.MOV.U32 R10, RZ, RZ, R7 ;  /* 0x000000ffff0a7224 */ /* 0x002fe400078e0007 */
[----:B---3--:R-:W-:-:S08]  /*22d0*/  IMAD.MOV.U32 R12, RZ, RZ, R9 ;  /* 0x000000ffff0c7224 */ /* 0x008fd000078e0009 */
        /* <DEDUP_REMOVED lines=12> */
.L_x_56:
[----:B------:R-:W-:Y:S05]  /*23a0*/  BSYNC.RECONVERGENT B1 ;  /* 0x0000000000017941 */ /* 0x000fea0003800200 */
.L_x_55:
[----:B--2---:R2:W2:Y:S01]  /*23b0*/  SHFL.DOWN PT, R3, R2, 0x10, R5 ;  /* 0x0a00000002037989 */ /* 0x0044a200000e0005 */
[----:B------:R-:W-:Y:S01]  /*23c0*/  BSSY.RECONVERGENT B1, `(.L_x_57) ;  /* 0x0000017000017945 */ /* 0x000fe20003800200 */
[----:B0-----:R-:W-:Y:S02]  /*23d0*/  IMAD.MOV.U32 R8, RZ, RZ, R2 ;  /* 0x000000ffff087224 */ /* 0x001fe400078e0002 */
[----:B---3--:R0:W3:Y:S01]  /*23e0*/  SHFL.DOWN PT, R9, R10, 0x10, R5 ;  /* 0x0a0000000a097989 */ /* 0x0080e200000e0005 */
[----:B-1----:R-:W-:Y:S02]  /*23f0*/  IMAD.MOV.U32 R7, RZ, RZ, R10 ;  /* 0x000000ffff077224 */ /* 0x002fe400078e000a */
[----:B------:R-:W-:Y:S01]  /*2400*/  IMAD.MOV.U32 R6, RZ, RZ, R12 ;  /* 0x000000ffff067224 */ /* 0x000fe200078e000c */
[----:B----4-:R0:W1:Y:S01]  /*2410*/  SHFL.DOWN PT, R11, R12, 0x10, R5 ;  /* 0x0a0000000c0b7989 */ /* 0x01006200000e0005 */
[----:B------:R-:W-:Y:S05]  /*2420*/  @P5 BRA `(.L_x_58) ;  /* 0x0000000000405947 */ /* 0x000fea0003800000 */
[----:B--2---:R-:W-:Y:S01]  /*2430*/  ISETP.GE.AND P0, PT, R2, R3, PT ;  /* 0x000000030200720c */ /* 0x004fe20003f06270 */
[----:B------:R-:W-:Y:S02]  /*2440*/  IMAD.MOV.U32 R8, RZ, RZ, R3 ;  /* 0x000000ffff087224 */ /* 0x000fe400078e0003 */
[----:B---3--:R-:W-:Y:S02]  /*2450*/  IMAD.MOV.U32 R7, RZ, RZ, R9 ;  /* 0x000000ffff077224 */ /* 0x008fe400078e0009 */
[----:B-1----:R-:W-:-:S08]  /*2460*/  IMAD.MOV.U32 R6, RZ, RZ, R11 ;  /* 0x000000ffff067224 */ /* 0x002fd000078e000b */
        /* <DEDUP_REMOVED lines=12> */
.L_x_58:
[----:B------:R-:W-:Y:S05]  /*2530*/  BSYNC.RECONVERGENT B1 ;  /* 0x0000000000017941 */ /* 0x000fea0003800200 */
.L_x_57:
[----:B------:R-:W-:Y:S04]  /*2540*/  BSSY.RECONVERGENT B1, `(.L_x_59) ;  /* 0x000000c000017945 */ /* 0x000fe80003800200 */
[----:B------:R-:W-:Y:S05]  /*2550*/  @P3 BRA `(.L_x_60) ;  /* 0x0000000000283947 */ /* 0x000fea0003800000 */
[----:B------:R-:W4:Y:S01]  /*2560*/  S2R R4, SR_CgaCtaId ;  /* 0x0000000000047919 */ /* 0x000f220000008800 */
[----:B--2---:R-:W-:Y:S02]  /*2570*/  MOV R3, 0x400 ;  /* 0x0000040000037802 */ /* 0x004fe40000000f00 */
[----:B------:R-:W-:-:S04]  /*2580*/  SHF.R.U32.HI R2, RZ, 0x1, R0 ;  /* 0x00000001ff027819 */ /* 0x000fc80000011600 */
[----:B------:R-:W-:Y:S02]  /*2590*/  LOP3.LUT R2, R2, 0x1f0, RZ, 0xc0, !PT ;  /* 0x000001f002027812 */ /* 0x000fe400078ec0ff */
[----:B----4-:R-:W-:-:S05]  /*25a0*/  LEA R3, R4, R3, 0x18 ;  /* 0x0000000304037211 */ /* 0x010fca00078ec0ff */
[----:B0-----:R-:W-:Y:S02]  /*25b0*/  IMAD.IADD R5, R2, 0x1, R3 ;  /* 0x0000000102057824 */ /* 0x001fe400078e0203 */
[----:B------:R-:W-:Y:S02]  /*25c0*/  IMAD.MOV.U32 R2, RZ, RZ, R7 ;  /* 0x000000ffff027224 */ /* 0x000fe400078e0007 */
[----:B------:R-:W-:Y:S01]  /*25d0*/  IMAD.MOV.U32 R3, RZ, RZ, R6 ;  /* 0x000000ffff037224 */ /* 0x000fe200078e0006 */
[----:B------:R4:W-:Y:S04]  /*25e0*/  STS [R5+0x8], R8 ;  /* 0x0000080805007388 */ /* 0x0009e80000000800 */
[----:B------:R4:W-:Y:S02]  /*25f0*/  STS.64 [R5+0x10], R2 ;  /* 0x0000100205007388 */ /* 0x0009e40000000a00 */
.L_x_60:
[----:B------:R-:W-:Y:S05]  /*2600*/  BSYNC.RECONVERGENT B1 ;  /* 0x0000000000017941 */ /* 0x000fea0003800200 */
.L_x_59:
[----:B------:R-:W-:Y:S01]  /*2610*/  BAR.SYNC.DEFER_BLOCKING 0x0 ;  /* 0x0000000000007b1d */ /* 0x000fe20000010000 */
[----:B------:R-:W-:-:S13]  /*2620*/  ISETP.NE.AND P1, PT, R0, RZ, PT ;  /* 0x000000ff0000720c */ /* 0x000fda0003f25270 */
[----:B------:R-:W-:Y:S05]  /*2630*/  @P1 BRA `(.L_x_36) ;  /* 0x0000003400801947 */ /* 0x000fea0003800000 */
[----:B------:R-:W-:Y:S01]  /*2640*/  UISETP.GE.AND UP0, UPT, UR6, 0x21, UPT ;  /* 0x000000210600788c */ /* 0x000fe2000bf06270 */
[----:B------:R-:W-:Y:S02]  /*2650*/  IMAD.MOV.U32 R0, RZ, RZ, R8 ;  /* 0x000000ffff007224 */ /* 0x000fe400078e0008 */
[----:B---3--:R-:W-:Y:S02]  /*2660*/  IMAD.MOV.U32 R9, RZ, RZ, R7 ;  /* 0x000000ffff097224 */ /* 0x008fe400078e0007 */
[----:B0-----:R-:W-:-:S04]  /*2670*/  IMAD.MOV.U32 R10, RZ, RZ, R6 ;  /* 0x000000ffff0a7224 */ /* 0x001fc800078e0006 */
[----:B------:R-:W-:Y:S05]  /*2680*/  BRA.U !UP0, `(.L_x_61) ;  /* 0x00000001085c7547 */ /* 0x000fea000b800000 */
[----:B------:R-:W0:Y:S01]  /*2690*/  S2UR UR5, SR_CgaCtaId ;  /* 0x00000000000579c3 */ /* 0x000e220000008800 */
[----:B------:R-:W-:Y:S01]  /*26a0*/  UMOV UR4, 0x400 ;  /* 0x0000040000047882 */ /* 0x000fe20000000000 */
[----:B------:R-:W-:Y:S01]  /*26b0*/  BSSY.RECONVERGENT B1, `(.L_x_61) ;  /* 0x0000014000017945 */ /* 0x000fe20003800200 */
[----:B0-----:R-:W-:-:S09]  /*26c0*/  ULEA UR4, UR5, UR4, 0x18 ;  /* 0x0000000405047291 */ /* 0x001fd2000f8ec0ff */
[----:B--2-4-:R-:W0:Y:S04]  /*26d0*/  LDS R3, [UR4+0x18] ;  /* 0x00001804ff037984 */ /* 0x014e280008000800 */
[----:B------:R-:W2:Y:S01]  /*26e0*/  LDS.64 R4, [UR4+0x20] ;  /* 0x00002004ff047984 */ /* 0x000ea20008000a00 */
[----:B0-----:R-:W-:Y:S01]  /*26f0*/  ISETP.GE.AND P0, PT, R8, R3, PT ;  /* 0x000000030800720c */ /* 0x001fe20003f06270 */
[----:B------:R-:W-:Y:S02]  /*2700*/  IMAD.MOV.U32 R0, RZ, RZ, R3 ;  /* 0x000000ffff007224 */ /* 0x000fe400078e0003 */
[----:B--2---:R-:W-:Y:S02]  /*2710*/  IMAD.MOV.U32 R9, RZ, RZ, R4 ;  /* 0x000000ffff097224 */ /* 0x004fe400078e0004 */
        /* <DEDUP_REMOVED lines=13> */
.L_x_62:
[----:B------:R-:W-:Y:S05]  /*27f0*/  BSYNC.RECONVERGENT B1 ;  /* 0x0000000000017941 */ /* 0x000fea0003800200 */
.L_x_61:
[----:B------:R-:W-:Y:S01]  /*2800*/  UISETP.GE.AND UP0, UPT, UR6, 0x41, UPT ;  /* 0x000000410600788c */ /* 0x000fe2000bf06270 */
[----:B--2-4-:R-:W-:Y:S02]  /*2810*/  IMAD.MOV.U32 R2, RZ, RZ, R0 ;  /* 0x000000ffff027224 */ /* 0x014fe400078e0000 */
[----:B------:R-:W-:Y:S02]  /*2820*/  IMAD.MOV.U32 R5, RZ, RZ, R9 ;  /* 0x000000ffff057224 */ /* 0x000fe400078e0009 */
[----:B------:R-:W-:-:S04]  /*2830*/  IMAD.MOV.U32 R4, RZ, RZ, R10 ;  /* 0x000000ffff047224 */ /* 0x000fc800078e000a */
[----:B------:R-:W-:Y:S05]  /*2840*/  BRA.U !UP0, `(.L_x_63) ;  /* 0x00000001085c7547 */ /* 0x000fea000b800000 */
[----:B------:R-:W0:Y:S01]  /*2850*/  S2UR UR5, SR_CgaCtaId ;  /* 0x00000000000579c3 */ /* 0x000e220000008800 */
[----:B------:R-:W-:Y:S01]  /*2860*/  UMOV UR4, 0x400 ;  /* 0x0000040000047882 */ /* 0x000fe20000000000 */
[----:B------:R-:W-:Y:S01]  /*2870*/  BSSY.RECONVERGENT B1, `(.L_x_63) ;  /* 0x0000014000017945 */ /* 0x000fe20003800200 */
[----:B0-----:R-:W-:-:S09]  /*2880*/  ULEA UR4, UR5, UR4, 0x18 ;  /* 0x0000000405047291 */ /* 0x001fd2000f8ec0ff */
[----:B------:R-:W0:Y:S04]  /*2890*/  LDS R3, [UR4+0x28] ;  /* 0x00002804ff037984 */ /* 0x000e280008000800 */
        /* <DEDUP_REMOVED lines=17> */
.L_x_64:
[----:B------:R-:W-:Y:S05]  /*29b0*/  BSYNC.RECONVERGENT B1 ;  /* 0x0000000000017941 */ /* 0x000fea0003800200 */
.L_x_63:
[----:B------:R-:W-:Y:S01]  /*29c0*/  UISETP.GE.AND UP0, UPT, UR6, 0x61, UPT ;  /* 0x000000610600788c */ /* 0x000fe2000bf06270 */
[----:B------:R-:W-:Y:S02]  /*29d0*/  IMAD.MOV.U32 R0, RZ, RZ, R2 ;  /* 0x000000ffff007224 */ /* 0x000fe400078e0002 */
        /* <DEDUP_REMOVED lines=25> */
.L_x_66:
[----:B------:R-:W-:Y:S05]  /*2b70*/  BSYNC.RECONVERGENT B1 ;  /* 0x0000000000017941 */ /* 0x000fea0003800200 */
.L_x_65:
        /* <DEDUP_REMOVED lines=27> */
.L_x_68:
[----:B------:R-:W-:Y:S05]  /*2d30*/  BSYNC.RECONVERGENT B1 ;  /* 0x0000000000017941 */ /* 0x000fea0003800200 */
.L_x_67:
        /* <DEDUP_REMOVED lines=27> */
.L_x_70:
[----:B------:R-:W-:Y:S05]  /*2ef0*/  BSYNC.RECONVERGENT B1 ;  /* 0x0000000000017941 */ /* 0x000fea0003800200 */
.L_x_69:
        /* <DEDUP_REMOVED lines=27> */
.L_x_72:
[----:B------:R-:W-:Y:S05]  /*30b0*/  BSYNC.RECONVERGENT B1 ;  /* 0x0000000000017941 */ /* 0x000fea0003800200 */
.L_x_71:
[----:B------:R-:W-:Y:S01]  /*30c0*/  UISETP.GE.AND UP0, UPT, UR6, 0xe1, UPT ;  /* 0x000000e10600788c */ /* 0x000fe2000bf06270 */
[----:B------:R-:W-:Y:S02]  /*30d0*/  IMAD.MOV.U32 R8, RZ, RZ, R2 ;  /* 0x000000ffff087224 */ /* 0x000fe400078e0002 */
[----:B------:R-:W-:Y:S02]  /*30e0*/  IMAD.MOV.U32 R7, RZ, RZ, R5 ;  /* 0x000000ffff077224 */ /* 0x000fe400078e0005 */
[----:B------:R-:W-:-:S04]  /*30f0*/  IMAD.MOV.U32 R6, RZ, RZ, R4 ;  /* 0x000000ffff067224 */ /* 0x000fc800078e0004 */
[----:B------:R-:W-:Y:S05]  /*3100*/  BRA.U !UP0, `(.L_x_36) ;  /* 0x0000002908cc7547 */ /* 0x000fea000b800000 */
[----:B------:R-:W0:Y:S01]  /*3110*/  S2UR UR5, SR_CgaCtaId ;  /* 0x00000000000579c3 */ /* 0x000e220000008800 */
[----:B------:R-:W-:Y:S02]  /*3120*/  UMOV UR4, 0x400 ;  /* 0x0000040000047882 */ /* 0x000fe40000000000 */
[----:B0-----:R-:W-:-:S09]  /*3130*/  ULEA UR4, UR5, UR4, 0x18 ;  /* 0x0000000405047291 */ /* 0x001fd2000f8ec0ff */
[----:B------:R-:W0:Y:S04]  /*3140*/  LDS R3, [UR4+0x78] ;  /* 0x00007804ff037984 */ /* 0x000e280008000800 */
[----:B-1----:R-:W1:Y:S01]  /*3150*/  LDS.64 R10, [UR4+0x80] ;  /* 0x00008004ff0a7984 */ /* 0x002e620008000a00 */
[----:B0-----:R-:W-:Y:S01]  /*3160*/  ISETP.GE.AND P0, PT, R2, R3, PT ;  /* 0x000000030200720c */ /* 0x001fe20003f06270 */
[----:B------:R-:W-:Y:S02]  /*3170*/  IMAD.MOV.U32 R8, RZ, RZ, R3 ;  /* 0x000000ffff087224 */ /* 0x000fe400078e0003 */
[----:B-1----:R-:W-:Y:S02]  /*3180*/  IMAD.MOV.U32 R7, RZ, RZ, R10 ;  /* 0x000000ffff077224 */ /* 0x002fe400078e000a */
        /* <DEDUP_REMOVED lines=8> */
[CC--:B------:R-:W-:Y:S02]  /*3210*/  ISETP.LT.U32.AND P2, PT, R5.reuse, R10.reuse, PT ;  /* 0x0000000a0500720c */ /* 0x0c0fe40003f41070 */
[CC--:B------:R-:W-:Y:S02]  /*3220*/  ISETP.GE.AND.EX P0, PT, R4.reuse, R11.reuse, PT, P0 ;  /* 0x0000000b0400720c */ /* 0x0c0fe40003f06300 */
[----:B------:R-:W-:Y:S02]  /*3230*/  ISETP.LT.AND.EX P2, PT, R4, R11, PT, P2 ;  /* 0x0000000b0400720c */ /* 0x000fe40003f41320 */
[----:B------:R-:W-:Y:S02]  /*3240*/  SEL R8, R2, R3, !P0 ;  /* 0x0000000302087207 */ /* 0x000fe40004000000 */
[----:B------:R-:W-:-:S02]  /*3250*/  SEL R7, R5, R10, P2 ;  /* 0x0000000a05077207 */ /* 0x000fc40001000000 */
[----:B------:R-:W-:Y:S01]  /*3260*/  SEL R6, R4, R11, P2 ;  /* 0x0000000b04067207 */ /* 0x000fe20001000000 */
[----:B------:R-:W-:Y:S06]  /*3270*/  BRA `(.L_x_36) ;  /* 0x0000002800707947 */ /* 0x000fec0003800000 */
.L_x_4:
[----:B------:R-:W1:Y:S01]  /*3280*/  S2R R0, SR_TID.X ;  /* 0x0000000000007919 */ /* 0x000e620000002100 */
[----:B------:R-:W1:Y:S02]  /*3290*/  LDC.64 R2, c[0x0][0x380] ;  /* 0x0000e000ff027b82 */ /* 0x000e640000000a00 */
[----:B-1----:R-:W-:-:S05]  /*32a0*/  IMAD.WIDE.U32 R2, R0, 0x10, R2 ;  /* 0x0000001000027825 */ /* 0x002fca00078e0002 */
[----:B0-----:R-:W2:Y:S04]  /*32b0*/  LDG.E.CONSTANT R11, desc[UR10][R2.64] ;  /* 0x0000000a020b7981 */ /* 0x001ea8000c1e9900 */
[----:B------:R-:W2:Y:S04]  /*32c0*/  LDG.E.CONSTANT R6, desc[UR10][R2.64+0x1000] ;  /* 0x0010000a02067981 */ /* 0x000ea8000c1e9900 */
[----:B------:R-:W3:Y:S04]  /*32d0*/  LDG.E.64.CONSTANT R4, desc[UR10][R2.64+0x8] ;  /* 0x0000080a02047981 */ /* 0x000ee8000c1e9b00 */
[----:B------:R-:W3:Y:S04]  /*32e0*/  LDG.E.64.CONSTANT R16, desc[UR10][R2.64+0x1008] ;  /* 0x0010080a02107981 */ /* 0x000ee8000c1e9b00 */
[----:B------:R-:W4:Y:S04]  /*32f0*/  LDG.E.CONSTANT R7, desc[UR10][R2.64+0x2000] ;  /* 0x0020000a02077981 */ /* 0x000f28000c1e9900 */
[----:B------:R-:W5:Y:S04]  /*3300*/  LDG.E.64.CONSTANT R14, desc[UR10][R2.64+0x2008] ;  /* 0x0020080a020e7981 */ /* 0x000f68000c1e9b00 */
[----:B------:R-:W5:Y:S04]  /*3310*/  LDG.E.CONSTANT R10, desc[UR10][R2.64+0x3000] ;  /* 0x0030000a020a7981 */ /* 0x000f68000c1e9900 */
[----:B------:R-:W5:Y:S04]  /*3320*/  LDG.E.64.CONSTANT R12, desc[UR10][R2.64+0x3008] ;  /* 0x0030080a020c7981 */ /* 0x000f68000c1e9b00 */
[----:B------:R-:W5:Y:S04]  /*3330*/  LDG.E.CONSTANT R26, desc[UR10][R2.64+0x4000] ;  /* 0x0040000a021a7981 */ /* 0x000f68000c1e9900 */
[----:B------:R0:W5:Y:S01]  /*3340*/  LDG.E.64.CONSTANT R8, desc[UR10][R2.64+0x4008] ;  /* 0x0040080a02087981 */ /* 0x000162000c1e9b00 */
[----:B------:R-:W-:Y:S01]  /*3350*/  UISETP.GE.U32.AND UP0, UPT, UR8, 0xa00, UPT ;  /* 0x00000a000800788c */ /* 0x000fe2000bf06070 */
[----:B0-----:R-:W-:-:S02]  /*3360*/  IMAD.MOV.U32 R3, RZ, RZ, 0x500 ;  /* 0x00000500ff037424 */ /* 0x001fc400078e00ff */
[----:B------:R-:W-:Y:S01]  /*3370*/  IMAD.MOV.U32 R2, RZ, RZ, RZ ;  /* 0x000000ffff027224 */ /* 0x000fe200078e00ff */
[----:B--2---:R-:W-:-:S13]  /*3380*/  ISETP.GE.AND P1, PT, R11, R6, PT ;  /* 0x000000060b00720c */ /* 0x004fda0003f26270 */
[----:B---3--:R-:W-:-:S04]  /*3390*/  @P1 ISETP.GE.U32.AND P0, PT, R4, R16, PT ;  /* 0x000000100400120c */ /* 0x008fc80003f06070 */
[----:B------:R-:W-:-:S04]  /*33a0*/  @P1 ISETP.GE.AND.EX P0, PT, R5, R17, PT, P0 ;  /* 0x000000110500120c */ /* 0x000fc80003f06300 */
[----:B------:R-:W-:-:S04]  /*33b0*/  @P1 ISETP.LT.OR P0, PT, R6, R11, !P0 ;  /* 0x0000000b0600120c */ /* 0x000fc80004701670 */
[----:B------:R-:W-:Y:S02]  /*33c0*/  @P1 SEL R6, R11, R6, P0 ;  /* 0x000000060b061207 */ /* 0x000fe40000000000 */
[----:B------:R-:W-:Y:S02]  /*33d0*/  @P1 SEL R16, R4, R16, P0 ;  /* 0x0000001004101207 */ /* 0x000fe40000000000 */
[----:B----4-:R-:W-:Y:S02]  /*33e0*/  ISETP.GE.AND P2, PT, R6, R7, PT ;  /* 0x000000070600720c */ /* 0x010fe40003f46270 */
[----:B------:R-:W-:-:S11]  /*33f0*/  @P1 SEL R17, R5, R17, P0 ;  /* 0x0000001105111207 */ /* 0x000fd60000000000 */
[----:B-----5:R-:W-:-:S04]  /*3400*/  @P2 ISETP.GE.U32.AND P0, PT, R16, R14, PT ;  /* 0x0000000e1000220c */ /* 0x020fc80003f06070 */
[----:B------:R-:W-:-:S04]  /*3410*/  @P2 ISETP.GE.AND.EX P0, PT, R17, R15, PT, P0 ;  /* 0x0000000f1100220c */ /* 0x000fc80003f06300 */
[----:B------:R-:W-:-:S04]  /*3420*/  @P2 ISETP.LT.OR P0, PT, R7, R6, !P0 ;  /* 0x000000060700220c */ /* 0x000fc80004701670 */
[----:B------:R-:W-:Y:S02]  /*3430*/  @P2 SEL R7, R6, R7, P0 ;  /* 0x0000000706072207 */ /* 0x000fe40000000000 */
[----:B------:R-:W-:Y:S02]  /*3440*/  @P2 SEL R14, R16, R14, P0 ;  /* 0x0000000e100e2207 */ /* 0x000fe40000000000 */
[----:B------:R-:W-:Y:S02]  /*3450*/  ISETP.GE.AND P1, PT, R7, R10, PT ;  /* 0x0000000a0700720c */ /* 0x000fe40003f26270 */
[----:B------:R-:W-:-:S11]  /*3460*/  @P2 SEL R15, R17, R15, P0 ;  /* 0x0000000f110f2207 */ /* 0x000fd60000000000 */
[----:B------:R-:W-:-:S04]  /*3470*/  @P1 ISETP.GE.U32.AND P0, PT, R14, R12, PT ;  /* 0x0000000c0e00120c */ /* 0x000fc80003f06070 */
        /* <DEDUP_REMOVED lines=11> */
[----:B------:R-:W-:Y:S01]  /*3530*/  @P2 SEL R9, R13, R9, P0 ;  /* 0x000000090d092207 */ /* 0x000fe20000000000 */
[----:B------:R-:W-:Y:S06]  /*3540*/  BRA.U !UP0, `(.L_x_73) ;  /* 0x0000000908dc7547 */ /* 0x000fec000b800000 */
[----:B------:R-:W-:Y:S01]  /*3550*/  UIADD3 UR9, UP0, UPT, UR8, -0xa00, URZ ;  /* 0xfffff60008097890 */ /* 0x000fe2000ff1e0ff */
[----:B------:R-:W-:Y:S02]  /*3560*/  IMAD.MOV.U32 R3, RZ, RZ, 0x500 ;  /* 0x00000500ff037424 */ /* 0x000fe400078e00ff */
[----:B------:R-:W-:Y:S01]  /*3570*/  IMAD.MOV.U32 R2, RZ, RZ, RZ ;  /* 0x000000ffff027224 */ /* 0x000fe200078e00ff */
[----:B------:R-:W-:Y:S02]  /*3580*/  ULEA.HI.X.SX32 UR8, UR8, 0xffffffff, 0x1, UP0 ;  /* 0xffffffff08087891 */ /* 0x000fe400080f0eff */
[----:B------:R-:W-:Y:S02]  /*3590*/  UIMAD.WIDE.U32 UR12, UR9, -0x33333333, URZ ;  /* 0xcccccccd090c78a5 */ /* 0x000fe4000f8e00ff */
[----:B------:R-:W-:Y:S02]  /*35a0*/  UIMAD.WIDE.U32 UR4, UR8, -0x33333333, URZ ;  /* 0xcccccccd080478a5 */ /* 0x000fe4000f8e00ff */
[----:B------:R-:W-:-:S02]  /*35b0*/  UISETP.GE.U32.AND UP1, UPT, UR9, 0x500, UPT ;  /* 0x000005000900788c */ /* 0x000fc4000bf26070 */
[----:B------:R-:W-:Y:S02]  /*35c0*/  UIMAD.WIDE.U32 UR4, UP0, UR9, -0x33333334, UR4 ;  /* 0xcccccccc090478a5 */ /* 0x000fe4000f800004 */
[----:B------:R-:W-:Y:S02]  /*35d0*/  UISETP.GE.U32.AND.EX UP1, UPT, UR8, URZ, UPT, UP1 ;  /* 0x000000ff0800728c */ /* 0x000fe4000bf26110 */
[----:B------:R-:W-:Y:S02]  /*35e0*/  UIADD3.X UR7, UPT, UPT, URZ, URZ, URZ, UP0, !UPT ;  /* 0x000000ffff077290 */ /* 0x000fe400087fe4ff */
[----:B------:R-:W-:Y:S01]  /*35f0*/  UIADD3 URZ, UP0, UPT, UR13, UR4, URZ ;  /* 0x000000040dff7290 */ /* 0x000fe2000ff1e0ff */
[----:B------:R-:W-:-:S03]  /*3600*/  UMOV UR6, UR5 ;  /* 0x0000000500067c82 */ /* 0x000fc60008000000 */
[----:B------:R-:W-:-:S04]  /*3610*/  UIMAD.WIDE.U32.X UR4, UR8, -0x33333334, UR6, UP0 ;  /* 0xcccccccc080478a5 */ /* 0x000fc800080e0406 */
[----:B------:R-:W-:-:S04]  /*3620*/  USHF.R.U64 UR6, UR4, 0xa, UR5 ;  /* 0x0000000a04067899 */ /* 0x000fc80008001205 */
[----:B------:R-:W-:-:S04]  /*3630*/  ULOP3.LUT UR7, UR6, 0x1, URZ, 0xc0, !UPT ;  /* 0x0000000106077892 */ /* 0x000fc8000f8ec0ff */
[----:B------:R-:W-:-:S04]  /*3640*/  UISETP.NE.U32.AND UP0, UPT, UR7, 0x1, UPT ;  /* 0x000000010700788c */ /* 0x000fc8000bf05070 */
[----:B------:R-:W-:Y:S01]  /*3650*/  UISETP.NE.U32.AND.EX UP0, UPT, URZ, URZ, UPT, UP0 ;  /* 0x000000ffff00728c */ /* 0x000fe2000bf05100 */
[----:B------:R-:W-:Y:S10]  /*3660*/  BRA.U !UP1, `(.L_x_74) ;  /* 0x0000000509b87547 */ /* 0x000ff4000b800000 */
[----:B------:R-:W0:Y:S01]  /*3670*/  LDCU.64 UR8, c[0x0][0x380] ;  /* 0x00007000ff0877ac */ /* 0x000e220008000a00 */
[----:B------:R-:W-:Y:S02]  /*3680*/  IMAD.MOV.U32 R3, RZ, RZ, 0x500 ;  /* 0x00000500ff037424 */ /* 0x000fe400078e00ff */
[----:B------:R-:W-:Y:S01]  /*3690*/  IMAD.MOV.U32 R2, RZ, RZ, RZ ;  /* 0x000000ffff027224 */ /* 0x000fe200078e00ff */
[----:B------:R-:W-:-:S04]  /*36a0*/  UIADD3 UR4, UP1, UPT, UR6, 0x1, URZ ;  /* 0x0000000106047890 */ /* 0x000fc8000ff3e0ff */
[----:B------:R-:W-:Y:S02]  /*36b0*/  ULEA.HI.X UR5, UR5, URZ, URZ, 0x16, UP1 ;  /* 0x000000ff05057291 */ /* 0x000fe400088fb4ff */
[----:B------:R-:W-:Y:S02]  /*36c0*/  ULOP3.LUT UR4, UR4, 0xfffffffe, URZ, 0xc0, !UPT ;  /* 0xfffffffe04047892 */ /* 0x000fe4000f8ec0ff */
[----:B------:R-:W-:Y:S01]  /*36d0*/  ULOP3.LUT UR5, UR5, 0x7fffff, URZ, 0xc0, !UPT ;  /* 0x007fffff05057892 */ /* 0x000fe2000f8ec0ff */
[----:B0-----:R-:W-:-:S04]  /*36e0*/  LEA R28, P0, R0, UR8, 0x4 ;  /* 0x00000008001c7c11 */ /* 0x001fc8000f8020ff */
[----:B------:R-:W-:Y:S02]  /*36f0*/  IADD3 R28, P1, PT, R28, 0xe008, RZ ;  /* 0x0000e0081c1c7810 */ /* 0x000fe40007f3e0ff */
[----:B------:R-:W-:-:S05]  /*3700*/  LEA.HI.X R29, R0, UR9, RZ, 0x4, P0 ;  /* 0x00000009001d7c11 */ /* 0x000fca00080f24ff */
[----:B------:R-:W-:-:S07]  /*3710*/  IMAD.X R29, RZ, RZ, R29, P1 ;  /* 0x000000ffff1d7224 */ /* 0x000fce00008e061d */
.L_x_75:
[----:B------:R-:W2:Y:S04]  /*3720*/  LDG.E.CONSTANT R25, desc[UR10][R28.64+-0x9008] ;  /* 0xff6ff80a1c197981 */ /* 0x000ea8000c1e9900 */
[----:B------:R-:W3:Y:S04]  /*3730*/  LDG.E.64.CONSTANT R22, desc[UR10][R28.64+-0x9000] ;  /* 0xff70000a1c167981 */ /* 0x000ee8000c1e9b00 */
[----:B------:R-:W4:Y:S04]  /*3740*/  LDG.E.CONSTANT R27, desc[UR10][R28.64+-0x8008] ;  /* 0xff7ff80a1c1b7981 */ /* 0x000f28000c1e9900 */
[----:B------:R-:W5:Y:S04]  /*3750*/  LDG.E.64.CONSTANT R10, desc[UR10][R28.64+-0x8000] ;  /* 0xff80000a1c0a7981 */ /* 0x000f68000c1e9b00 */
[----:B------:R-:W5:Y:S04]  /*3760*/  LDG.E.CONSTANT R4, desc[UR10][R28.64+-0x7008] ;  /* 0xff8ff80a1c047981 */ /* 0x000f68000c1e9900 */
        /* <DEDUP_REMOVED lines=8> */
[----:B------:R-:W5:Y:S01]  /*37f0*/  LDG.E.64.CONSTANT R20, desc[UR10][R28.64+-0x3000] ;  /* 0xffd0000a1c147981 */ /* 0x000f62000c1e9b00 */
[----:B--2---:R-:W-:-:S13]  /*3800*/  ISETP.GE.AND P1, PT, R26, R25, PT ;  /* 0x000000191a00720c */ /* 0x004fda0003f26270 */
[----:B---3--:R-:W-:-:S04]  /*3810*/  @P1 ISETP.GE.U32.AND P0, PT, R8, R22, PT ;  /* 0x000000160800120c */ /* 0x008fc80003f06070 */
[----:B------:R-:W-:-:S04]  /*3820*/  @P1 ISETP.GE.AND.EX P0, PT, R9, R23, PT, P0 ;  /* 0x000000170900120c */ /* 0x000fc80003f06300 */
[----:B------:R-:W-:-:S04]  /*3830*/  @P1 ISETP.LT.OR P0, PT, R25, R26, !P0 ;  /* 0x0000001a1900120c */ /* 0x000fc80004701670 */
[----:B------:R-:W-:Y:S02]  /*3840*/  @P1 SEL R25, R26, R25, P0 ;  /* 0x000000191a191207 */ /* 0x000fe40000000000 */
[----:B------:R-:W-:Y:S01]  /*3850*/  @P1 SEL R22, R8, R22, P0 ;  /* 0x0000001608161207 */ /* 0x000fe20000000000 */
[----:B------:R-:W2:Y:S01]  /*3860*/  LDG.E.CONSTANT R26, desc[UR10][R28.64+-0x8] ;  /* 0xfffff80a1c1a7981 */ /* 0x000ea2000c1e9900 */
[----:B----4-:R-:W-:Y:S02]  /*3870*/  ISETP.GE.AND P2, PT, R25, R27, PT ;  /* 0x0000001b1900720c */ /* 0x010fe40003f46270 */
[----:B------:R-:W-:Y:S02]  /*3880*/  @P1 SEL R23, R9, R23, P0 ;  /* 0x0000001709171207 */ /* 0x000fe40000000000 */
[----:B------:R0:W3:Y:S09]  /*3890*/  LDG.E.64.CONSTANT R8, desc[UR10][R28.64] ;  /* 0x0000000a1c087981 */ /* 0x0000f2000c1e9b00 */
[----:B-----5:R-:W-:-:S04]  /*38a0*/  @P2 ISETP.GE.U32.AND P0, PT, R22, R10, PT ;  /* 0x0000000a1600220c */ /* 0x020fc80003f06070 */
[----:B------:R-:W-:-:S04]  /*38b0*/  @P2 ISETP.GE.AND.EX P0, PT, R23, R11, PT, P0 ;  /* 0x0000000b1700220c */ /* 0x000fc80003f06300 */
[----:B------:R-:W-:-:S04]  /*38c0*/  @P2 ISETP.LT.OR P0, PT, R27, R25, !P0 ;  /* 0x000000191b00220c */ /* 0x000fc80004701670 */
[----:B------:R-:W-:Y:S02]  /*38d0*/  @P2 SEL R27, R25, R27, P0 ;  /* 0x0000001b191b2207 */ /* 0x000fe40000000000 */
[----:B------:R-:W4:Y:S02]  /*38e0*/  LDG.E.CONSTANT R25, desc[UR10][R28.64+-0x2008] ;  /* 0xffdff80a1c197981 */ /* 0x000f24000c1e9900 */
[----:B------:R-:W-:Y:S02]  /*38f0*/  ISETP.GE.AND P1, PT, R27, R4, PT ;  /* 0x000000041b00720c */ /* 0x000fe40003f26270 */
[----:B------:R-:W-:Y:S02]  /*3900*/  @P2 SEL R10, R22, R10, P0 ;  /* 0x0000000a160a2207 */ /* 0x000fe40000000000 */
[----:B------:R-:W-:Y:S02]  /*3910*/  @P2 SEL R11, R23, R11, P0 ;  /* 0x0000000b170b2207 */ /* 0x000fe40000000000 */
[----:B------:R-:W5:Y:S07]  /*3920*/  LDG.E.64.CONSTANT R22, desc[UR10][R28.64+-0x2000] ;  /* 0xffe0000a1c167981 */ /* 0x000f6e000c1e9b00 */
[----:B------:R-:W-:-:S04]  /*3930*/  @P1 ISETP.GE.U32.AND P0, PT, R10, R12, PT ;  /* 0x0000000c0a00120c */ /* 0x000fc80003f06070 */
[----:B------:R-:W-:-:S04]  /*3940*/  @P1 ISETP.GE.AND.EX P0, PT, R11, R13, PT, P0 ;  /* 0x0000000d0b00120c */ /* 0x000fc80003f06300 */
[----:B------:R-:W-:-:S04]  /*3950*/  @P1 ISETP.LT.OR P0, PT, R4, R27, !P0 ;  /* 0x0000001b0400120c */ /* 0x000fc80004701670 */
[----:B------:R-:W-:Y:S02]  /*3960*/  @P1 SEL R4, R27, R4, P0 ;  /* 0x000000041b041207 */ /* 0x000fe40000000000 */
[----:B------:R-:W2:Y:S01]  /*3970*/  LDG.E.CONSTANT R27, desc[UR10][R28.64+-0x1008] ;  /* 0xffeff80a1c1b7981 */ /* 0x000ea2000c1e9900 */
[----:B------:R-:W-:Y:S02]  /*3980*/  @P1 SEL R12, R10, R12, P0 ;  /* 0x0000000c0a0c1207 */ /* 0x000fe40000000000 */
[----:B------:R-:W-:Y:S02]  /*3990*/  @P1 SEL R13, R11, R13, P0 ;  /* 0x0000000d0b0d1207 */ /* 0x000fe40000000000 */
[----:B------:R-:W3:Y:S01]  /*39a0*/  LDG.E.64.CONSTANT R10, desc[UR10][R28.64+-0x1000] ;  /* 0xfff0000a1c0a7981 */ /* 0x000ee2000c1e9b00 */
[----:B------:R-:W-:-:S13]  /*39b0*/  ISETP.GE.AND P2, PT, R4, R5, PT ;  /* 0x000000050400720c */ /* 0x000fda0003f46270 */
[----:B------:R-:W-:-:S04]  /*39c0*/  @P2 ISETP.GE.U32.AND P0, PT, R12, R14, PT ;  /* 0x0000000e0c00220c */ /* 0x000fc80003f06070 */
[----:B------:R-:W-:-:S04]  /*39d0*/  @P2 ISETP.GE.AND.EX P0, PT, R13, R15, PT, P0 ;  /* 0x0000000f0d00220c */ /* 0x000fc80003f06300 */
[----:B------:R-:W-:-:S04]  /*39e0*/  @P2 ISETP.LT.OR P0, PT, R5, R4, !P0 ;  /* 0x000000040500220c */ /* 0x000fc80004701670 */
[----:B------:R-:W-:-:S04]  /*39f0*/  @P2 SEL R5, R4, R5, P0 ;  /* 0x0000000504052207 */ /* 0x000fc80000000000 */
[----:B------:R-:W-:Y:S02]  /*3a00*/  ISETP.GE.AND P1, PT, R5, R6, PT ;  /* 0x000000060500720c */ /* 0x000fe40003f26270 */
[----:B------:R-:W-:Y:S02]  /*3a10*/  @P2 SEL R14, R12, R14, P0 ;  /* 0x0000000e0c0e2207 */ /* 0x000fe40000000000 */
[----:B------:R-:W-:-:S09]  /*3a20*/  @P2 SEL R15, R13, R15, P0 ;  /* 0x0000000f0d0f2207 */ /* 0x000fd20000000000 */
        /* <DEDUP_REMOVED lines=17> */
[----:B------:R-:W-:Y:S02]  /*3b40*/  @P1 SEL R24, R7, R24, P0 ;  /* 0x0000001807181207 */ /* 0x000fe40000000000 */
[----:B------:R-:W-:Y:S02]  /*3b50*/  @P1 SEL R20, R18, R20, P0 ;  /* 0x0000001412141207 */ /* 0x000fe40000000000 */
[----:B------:R-:W-:Y:S01]  /*3b60*/  @P1 SEL R21, R19, R21, P0 ;  /* 0x0000001513151207 */ /* 0x000fe20000000000 */
[----:B------:R-:W-:-:S04]  /*3b70*/  UIADD3 UR4, UP1, UPT, UR4, -0x2, URZ ;  /* 0xfffffffe04047890 */ /* 0x000fc8000ff3e0ff */
[----:B------:R-:W-:Y:S02]  /*3b80*/  UIADD3.X UR5, UPT, UPT, UR5, -0x1, URZ, UP1, !UPT ;  /* 0xffffffff05057890 */ /* 0x000fe40008ffe4ff */
[----:B------:R-:W-:-:S04]  /*3b90*/  UISETP.NE.U32.AND UP1, UPT, UR4, URZ, UPT ;  /* 0x000000ff0400728c */ /* 0x000fc8000bf25070 */
[----:B------:R-:W-:Y:S01]  /*3ba0*/  UISETP.NE.AND.EX UP1, UPT, UR5, URZ, UPT, UP1 ;  /* 0x000000ff0500728c */ /* 0x000fe2000bf25310 */
[----:B----4-:R-:W-:-:S13]  /*3bb0*/  ISETP.GE.AND P2, PT, R24, R25, PT ;  /* 0x000000191800720c */ /* 0x010fda0003f46270 */
[----:B-----5:R-:W-:-:S04]  /*3bc0*/  @P2 ISETP.GE.U32.AND P0, PT, R20, R22, PT ;  /* 0x000000161400220c */ /* 0x020fc80003f06070 */
[----:B------:R-:W-:-:S04]  /*3bd0*/  @P2 ISETP.GE.AND.EX P0, PT, R21, R23, PT, P0 ;  /* 0x000000171500220c */ /* 0x000fc80003f06300 */
[----:B------:R-:W-:-:S04]  /*3be0*/  @P2 ISETP.LT.OR P0, PT, R25, R24, !P0 ;  /* 0x000000181900220c */ /* 0x000fc80004701670 */
[----:B------:R-:W-:-:S04]  /*3bf0*/  @P2 SEL R25, R24, R25, P0 ;  /* 0x0000001918192207 */ /* 0x000fc80000000000 */
[----:B--2---:R-:W-:Y:S02]  /*3c00*/  ISETP.GE.AND P3, PT, R25, R27, PT ;  /* 0x0000001b1900720c */ /* 0x004fe40003f66270 */
[----:B------:R-:W-:Y:S02]  /*3c10*/  @P2 SEL R22, R20, R22, P0 ;  /* 0x0000001614162207 */ /* 0x000fe40000000000 */
[----:B------:R-:W-:-:S09]  /*3c20*/  @P2 SEL R23, R21, R23, P0 ;  /* 0x0000001715172207 */ /* 0x000fd20000000000 */
[----:B---3--:R-:W-:-:S04]  /*3c30*/  @P3 ISETP.GE.U32.AND P0, PT, R22, R10, PT ;  /* 0x0000000a1600320c */ /* 0x008fc80003f06070 */
[----:B------:R-:W-:-:S04]  /*3c40*/  @P3 ISETP.GE.AND.EX P0, PT, R23, R11, PT, P0 ;  /* 0x0000000b1700320c */ /* 0x000fc80003f06300 */
[----:B------:R-:W-:-:S04]  /*3c50*/  @P3 ISETP.LT.OR P0, PT, R27, R25, !P0 ;  /* 0x000000191b00320c */ /* 0x000fc80004701670 */
[----:B------:R-:W-:-:S04]  /*3c60*/  @P3 SEL R27, R25, R27, P0 ;  /* 0x0000001b191b3207 */ /* 0x000fc80000000000 */
[----:B------:R-:W-:Y:S02]  /*3c70*/  ISETP.GE.AND P1, PT, R27, R26, PT ;  /* 0x0000001a1b00720c */ /* 0x000fe40003f26270 */
[----:B------:R-:W-:Y:S02]  /*3c80*/  @P3 SEL R10, R22, R10, P0 ;  /* 0x0000000a160a3207 */ /* 0x000fe40000000000 */
[----:B------:R-:W-:Y:S02]  /*3c90*/  @P3 SEL R11, R23, R11, P0 ;  /* 0x0000000b170b3207 */ /* 0x000fe40000000000 */
[----:B0-----:R-:W-:-:S07]  /*3ca0*/  IADD3 R28, P3, PT, R28, 0xa000, RZ ;  /* 0x0000a0001c1c7810 */ /* 0x001fce0007f7e0ff */
[----:B------:R-:W-:-:S04]  /*3cb0*/  @P1 ISETP.GE.U32.AND P0, PT, R10, R8, PT ;  /* 0x000000080a00120c */ /* 0x000fc80003f06070 */
[----:B------:R-:W-:Y:S02]  /*3cc0*/  @P1 ISETP.GE.AND.EX P0, PT, R11, R9, PT, P0 ;  /* 0x000000090b00120c */ /* 0x000fe40003f06300 */
[----:B------:R-:W-:Y:S02]  /*3cd0*/  IADD3 R3, P2, PT, R3, 0xa00, RZ ;  /* 0x00000a0003037810 */ /* 0x000fe40007f5e0ff */
[----:B------:R-:W-:Y:S01]  /*3ce0*/  @P1 ISETP.LT.OR P0, PT, R26, R27, !P0 ;  /* 0x0000001b1a00120c */ /* 0x000fe20004701670 */
[----:B------:R-:W-:Y:S02]  /*3cf0*/  IMAD.X R29, RZ, RZ, R29, P3 ;  /* 0x000000ffff1d7224 */ /* 0x000fe400018e061d */
[----:B------:R-:W-:Y:S01]  /*3d00*/  IMAD.X R2, RZ, RZ, R2, P2 ;  /* 0x000000ffff027224 */ /* 0x000fe200010e0602 */
[----:B------:R-:W-:Y:S02]  /*3d10*/  @P1 SEL R26, R27, R26, P0 ;  /* 0x0000001a1b1a1207 */ /* 0x000fe40000000000 */
[----:B------:R-:W-:-:S02]  /*3d20*/  @P1 SEL R8, R10, R8, P0 ;  /* 0x000000080a081207 */ /* 0x000fc40000000000 */
[----:B------:R-:W-:Y:S01]  /*3d30*/  @P1 SEL R9, R11, R9, P0 ;  /* 0x000000090b091207 */ /* 0x000fe20000000000 */
[----:B------:R-:W-:Y:S06]  /*3d40*/  BRA.U UP1, `(.L_x_75) ;  /* 0xfffffff901747547 */ /* 0x000fec000b83ffff */
.L_x_74:
[----:B------:R-:W-:Y:S05]  /*3d50*/  BRA.U !UP0, `(.L_x_73) ;  /* 0x0000000108d87547 */ /* 0x000fea000b800000 */
[----:B------:R-:W0:Y:S02]  /*3d60*/  LDC.64 R4, c[0x0][0x380] ;  /* 0x0000e000ff047b82 */ /* 0x000e240000000a00 */
[----:B0-----:R-:W-:-:S03]  /*3d70*/  IMAD.WIDE.U32 R4, R0, 0x10, R4 ;  /* 0x0000001000047825 */ /* 0x001fc600078e0004 */
[----:B------:R-:W-:-:S04]  /*3d80*/  LEA R14, P0, R3, R4, 0x4 ;  /* 0x00000004030e7211 */ /* 0x000fc800078020ff */
[----:B------:R-:W-:-:S05]  /*3d90*/  LEA.HI.X R15, R3, R5, R2, 0x4, P0 ;  /* 0x00000005030f7211 */ /* 0x000fca00000f2402 */
        /* <DEDUP_REMOVED lines=38> */
[----:B------:R-:W-:Y:S02]  /*4000*/  @P2 SEL R13, R5, R13, P0 ;  /* 0x0000000d050d2207 */ /* 0x000fe40000000000 */
[----:B------:R-:W-:-:S05]  /*4010*/  IADD3 R3, P2, PT, R3, 0x500, RZ ;  /* 0x0000050003037810 */ /* 0x000fca0007f5e0ff */
[----:B------:R-:W-:-:S04]  /*4020*/  IMAD.X R2, RZ, RZ, R2, P2 ;  /* 0x000000ffff027224 */ /* 0x000fc800010e0602 */
[----:B------:R-:W-:-:S04]  /*4030*/  @P1 ISETP.GE.U32.AND P0, PT, R12, R16, PT ;  /* 0x000000100c00120c */ /* 0x000fc80003f06070 */
[----:B------:R-:W-:-:S04]  /*4040*/  @P1 ISETP.GE.AND.EX P0, PT, R13, R17, PT, P0 ;  /* 0x000000110d00120c */ /* 0x000fc80003f06300 */
[----:B------:R-:W-:-:S04]  /*4050*/  @P1 ISETP.LT.OR P0, PT, R23, R20, !P0 ;  /* 0x000000141700120c */ /* 0x000fc80004701670 */
[----:B------:R-:W-:Y:S02]  /*4060*/  @P1 SEL R16, R12, R16, P0 ;  /* 0x000000100c101207 */ /* 0x000fe40000000000 */
[----:B------:R-:W-:Y:S02]  /*4070*/  @P1 SEL R17, R13, R17, P0 ;  /* 0x000000110d111207 */ /* 0x000fe40000000000 */
[----:B------:R-:W-:Y:S01]  /*4080*/  @P1 SEL R23, R20, R23, P0 ;  /* 0x0000001714171207 */ /* 0x000fe20000000000 */
[----:B------:R-:W-:Y:S02]  /*4090*/  IMAD.MOV.U32 R8, RZ, RZ, R16 ;  /* 0x000000ffff087224 */ /* 0x000fe400078e0010 */
[----:B------:R-:W-:Y:S02]  /*40a0*/  IMAD.MOV.U32 R9, RZ, RZ, R17 ;  /* 0x000000ffff097224 */ /* 0x000fe400078e0011 */
[----:B------:R-:W-:-:S07]  /*40b0*/  IMAD.MOV.U32 R26, RZ, RZ, R23 ;  /* 0x000000ffff1a7224 */ /* 0x000fce00078e0017 */
.L_x_73:
[----:B------:R-:W0:Y:S02]  /*40c0*/  LDCU UR4, c[0x0][0x390] ;  /* 0x00007200ff0477ac */ /* 0x000e240008000800 */
[----:B0-----:R-:W-:Y:S02]  /*40d0*/  USHF.R.S32.HI UR5, URZ, 0x1f, UR4 ;  /* 0x0000001fff057899 */ /* 0x001fe40008011404 */
[----:B------:R-:W-:-:S04]  /*40e0*/  ISETP.GE.U32.AND P0, PT, R3, UR4, PT ;  /* 0x0000000403007c0c */ /* 0x000fc8000bf06070 */
[----:B------:R-:W-:-:S13]  /*40f0*/  ISETP.GE.AND.EX P0, PT, R2, UR5, PT, P0 ;  /* 0x0000000502007c0c */ /* 0x000fda000bf06300 */
[----:B------:R-:W-:Y:S05]  /*4100*/  @P0 BRA `(.L_x_76) ;  /* 0x0000000800480947 */ /* 0x000fea0003800000 */
[----:B------:R-:W-:Y:S01]  /*4110*/  IADD3 R5, PT, PT, -R3, UR4, RZ ;  /* 0x0000000403057c10 */ /* 0x000fe2000fffe1ff */
[----:B------:R-:W-:Y:S03]  /*4120*/  BSSY.RECONVERGENT B1, `(.L_x_76) ;  /* 0x0000090000017945 */ /* 0x000fe60003800200 */
[----:B------:R-:W-:-:S13]  /*4130*/  ISETP.GE.AND P0, PT, R0, R5, PT ;  /* 0x000000050000720c */ /* 0x000fda0003f06270 */
[----:B------:R-:W-:Y:S05]  /*4140*/  @P0 BRA `(.L_x_77) ;  /* 0x0000000800340947 */ /* 0x000fea0003800000 */
[----:B------:R-:W-:Y:S01]  /*4150*/  LOP3.LUT R4, RZ, R0, RZ, 0x33, !PT ;  /* 0x00000000ff047212 */ /* 0x000fe200078e33ff */
[----:B------:R-:W-:Y:S03]  /*4160*/  BSSY.RECONVERGENT B2, `(.L_x_78) ;  /* 0x000002d000027945 */ /* 0x000fe60003800200 */
[----:B------:R-:W-:-:S04]  /*4170*/  IADD3 R14, PT, PT, -R3, UR4, R4 ;  /* 0x00000004030e7c10 */ /* 0x000fc8000fffe104 */
[----:B------:R-:W-:-:S04]  /*4180*/  LOP3.LUT R4, R14, 0x300, RZ, 0xc0, !PT ;  /* 0x000003000e047812 */ /* 0x000fc800078ec0ff */
[----:B------:R-:W-:Y:S01]  /*4190*/  ISETP.NE.AND P0, PT, R4, 0x300, PT ;  /* 0x000003000400780c */ /* 0x000fe20003f05270 */
[----:B------:R-:W-:-:S12]  /*41a0*/  IMAD.MOV.U32 R4, RZ, RZ, R0 ;  /* 0x000000ffff047224 */ /* 0x000fd800078e0000 */
[----:B------:R-:W-:Y:S05]  /*41b0*/  @!P0 BRA `(.L_x_79) ;  /* 0x00000000009c8947 */ /* 0x000fea0003800000 */
[----:B------:R-:W0:Y:S01]  /*41c0*/  LDCU.64 UR6, c[0x0][0x380] ;  /* 0x00007000ff0677ac */ /* 0x000e220008000a00 */
[----:B------:R-:W-:Y:S02]  /*41d0*/  IADD3 R11, P0, PT, R0, R3, RZ ;  /* 0x00000003000b7210 */ /* 0x000fe40007f1e0ff */
[----:B------:R-:W-:-:S03]  /*41e0*/  LEA.HI R4, R14, 0x1, RZ, 0x18 ;  /* 0x000000010e047811 */ /* 0x000fc600078fc0ff */
[----:B------:R-:W-:Y:S01]  /*41f0*/  IMAD.X R10, RZ, RZ, R2, P0 ;  /* 0x000000ffff0a7224 */ /* 0x000fe200000e0602 */
[----:B------:R-:W-:Y:S01]  /*4200*/  LOP3.LUT R6, R4, 0x3, RZ, 0xc0, !PT ;  /* 0x0000000304067812 */ /* 0x000fe200078ec0ff */
[----:B------:R-:W-:-:S04]  /*4210*/  IMAD.MOV.U32 R4, RZ, RZ, R0 ;  /* 0x000000ffff047224 */ /* 0x000fc800078e0000 */
[----:B------:R-:W-:Y:S01]  /*4220*/  IMAD.MOV R12, RZ, RZ, -R6 ;  /* 0x000000ffff0c7224 */ /* 0x000fe200078e0a06 */
[----:B0-----:R-:W-:-:S04]  /*4230*/  LEA R13, P1, R11, UR6, 0x4 ;  /* 0x000000060b0d7c11 */ /* 0x001fc8000f8220ff */
[----:B------:R-:W-:-:S09]  /*4240*/  LEA.HI.X R11, R11, UR7, R10, 0x4, P1 ;  /* 0x000000070b0b7c11 */ /* 0x000fd200088f240a */
.L_x_82:
[----:B------:R-:W-:-:S05]  /*4250*/  IMAD.MOV.U32 R10, RZ, RZ, R13 ;  /* 0x000000ffff0a7224 */ /* 0x000fca00078e000d */
[----:B------:R-:W2:Y:S04]  /*4260*/  LDG.E.CONSTANT R19, desc[UR10][R10.64] ;  /* 0x0000000a0a137981 */ /* 0x000ea8000c1e9900 */
[----:B------:R-:W3:Y:S01]  /*4270*/  LDG.E.64.CONSTANT R6, desc[UR10][R10.64+0x8] ;  /* 0x0000080a0a067981 */ /* 0x000ee2000c1e9b00 */
[----:B------:R-:W-:Y:S01]  /*4280*/  VIADD R12, R12, 0x1 ;  /* 0x000000010c0c7836 */ /* 0x000fe20000000000 */
[----:B------:R-:W-:Y:S01]  /*4290*/  BSSY.RECONVERGENT B3, `(.L_x_80) ;  /* 0x0000016000037945 */ /* 0x000fe20003800200 */
[----:B------:R-:W-:Y:S01]  /*42a0*/  IMAD.MOV.U32 R15, RZ, RZ, R8 ;  /* 0x000000ffff0f7224 */ /* 0x000fe200078e0008 */
        /* <DEDUP_REMOVED lines=20> */
.L_x_81:
[----:B------:R-:W-:Y:S05]  /*43f0*/  BSYNC.RECONVERGENT B3 ;  /* 0x0000000000037941 */ /* 0x000fea0003800200 */
.L_x_80:
[----:B------:R-:W-:Y:S02]  /*4400*/  IMAD.X R11, RZ, RZ, R11, P3 ;  /* 0x000000ffff0b7224 */ /* 0x000fe400018e060b */
[----:B------:R-:W-:Y:S01]  /*4410*/  VIADD R4, R4, 0x100 ;  /* 0x0000010004047836 */ /* 0x000fe20000000000 */
[----:B------:R-:W-:Y:S06]  /*4420*/  @P2 BRA `(.L_x_82) ;  /* 0xfffffffc00882947 */ /* 0x000fec000383ffff */
.L_x_79:
[----:B------:R-:W-:Y:S05]  /*4430*/  BSYNC.RECONVERGENT B2 ;  /* 0x0000000000027941 */ /* 0x000fea0003800200 */
.L_x_78:
[----:B------:R-:W-:-:S13]  /*4440*/  ISETP.GE.U32.AND P0, PT, R14, 0x300, PT ;  /* 0x000003000e00780c */ /* 0x000fda0003f06070 */
[----:B------:R-:W-:Y:S05]  /*4450*/  @!P0 BRA `(.L_x_77) ;  /* 0x0000000400708947 */ /* 0x000fea0003800000 */
[----:B------:R-:W0:Y:S01]  /*4460*/  LDCU.64 UR6, c[0x0][0x380] ;  /* 0x00007000ff0677ac */ /* 0x000e220008000a00 */
[----:B------:R-:W-:-:S05]  /*4470*/  IADD3 R3, P0, PT, R4, R3, RZ ;  /* 0x0000000304037210 */ /* 0x000fca0007f1e0ff */
[----:B------:R-:W-:Y:S01]  /*4480*/  IMAD.X R2, RZ, RZ, R2, P0 ;  /* 0x000000ffff027224 */ /* 0x000fe200000e0602 */
[----:B0-----:R-:W-:-:S04]  /*4490*/  LEA R10, P1, R3, UR6, 0x4 ;  /* 0x00000006030a7c11 */ /* 0x001fc8000f8220ff */
[----:B------:R-:W-:Y:S02]  /*44a0*/  IADD3 R10, P0, PT, R10, 0x3008, RZ ;  /* 0x000030080a0a7810 */ /* 0x000fe40007f1e0ff */
[----:B------:R-:W-:-:S05]  /*44b0*/  LEA.HI.X R11, R3, UR7, R2, 0x4, P1 ;  /* 0x00000007030b7c11 */ /* 0x000fca00088f2402 */
[----:B------:R-:W-:-:S07]  /*44c0*/  IMAD.X R11, RZ, RZ, R11, P0 ;  /* 0x000000ffff0b7224 */ /* 0x000fce00000e060b */
.L_x_91:
[----:B------:R-:W2:Y:S04]  /*44d0*/  LDG.E.CONSTANT R17, desc[UR10][R10.64+-0x3008] ;  /* 0xffcff80a0a117981 */ /* 0x000ea8000c1e9900 */
[----:B------:R-:W3:Y:S04]  /*44e0*/  LDG.E.64.CONSTANT R14, desc[UR10][R10.64+-0x3000] ;  /* 0xffd0000a0a0e7981 */ /* 0x000ee8000c1e9b00 */
[----:B------:R0:W5:Y:S04]  /*44f0*/  LDG.E.CONSTANT R23, desc[UR10][R10.64+-0x2008] ;  /* 0xffdff80a0a177981 */ /* 0x000168000c1e9900 */
        /* <DEDUP_REMOVED lines=22> */
.L_x_84:
[----:B------:R-:W-:Y:S05]  /*4660*/  BSYNC.RECONVERGENT B2 ;  /* 0x0000000000027941 */ /* 0x000fea0003800200 */
.L_x_83:
        /* <DEDUP_REMOVED lines=17> */
.L_x_86:
[----:B------:R-:W-:Y:S05]  /*4780*/  BSYNC.RECONVERGENT B2 ;  /* 0x0000000000027941 */ /* 0x000fea0003800200 */
.L_x_85:
        /* <DEDUP_REMOVED lines=17> */
.L_x_88:
[----:B------:R-:W-:Y:S05]  /*48a0*/  BSYNC.RECONVERGENT B2 ;  /* 0x0000000000027941 */ /* 0x000fea0003800200 */
.L_x_87:
        /* <DEDUP_REMOVED lines=17> */
.L_x_90:
[----:B------:R-:W-:Y:S05]  /*49c0*/  BSYNC.RECONVERGENT B2 ;  /* 0x0000000000027941 */ /* 0x000fea0003800200 */
.L_x_89:
[----:B------:R-:W-:Y:S01]  /*49d0*/  VIADD R4, R4, 0x400 ;  /* 0x0000040004047836 */ /* 0x000fe20000000000 */
[----:B------:R-:W-:-:S04]  /*49e0*/  IADD3 R10, P1, PT, R10, 0x4000, RZ ;  /* 0x000040000a0a7810 */ /* 0x000fc80007f3e0ff */
[----:B------:R-:W-:Y:S01]  /*49f0*/  ISETP.GE.AND P0, PT, R4, R5, PT ;  /* 0x000000050400720c */ /* 0x000fe20003f06270 */
[----:B------:R-:W-:-:S12]  /*4a00*/  IMAD.X R11, RZ, RZ, R11, P1 ;  /* 0x000000ffff0b7224 */ /* 0x000fd800008e060b */
[----:B------:R-:W-:Y:S05]  /*4a10*/  @!P0 BRA `(.L_x_91) ;  /* 0xfffffff800ac8947 */ /* 0x000fea000383ffff */
.L_x_77:
[----:B------:R-:W-:Y:S05]  /*4a20*/  BSYNC.RECONVERGENT B1 ;  /* 0x0000000000017941 */ /* 0x000fea0003800200 */
.L_x_76:
[----:B------:R-:W0:Y:S01]  /*4a30*/  S2R R2, SR_LANEID ;  /* 0x0000000000027919 */ /* 0x000e220000000000 */
[----:B------:R-:W-:Y:S01]  /*4a40*/  BSSY.RECONVERGENT B1, `(.L_x_92) ;  /* 0x000001e000017945 */ /* 0x000fe20003800200 */
[----:B------:R-:W-:Y:S01]  /*4a50*/  IMAD.MOV.U32 R6, RZ, RZ, R8 ;  /* 0x000000ffff067224 */ /* 0x000fe200078e0008 */
[----:B------:R1:W2:Y:S01]  /*4a60*/  SHFL.DOWN PT, R3, R26, 0x1, 0x1f ;  /* 0x08201f001a037f89 */ /* 0x0002a200000e0000 */
[----:B------:R-:W-:-:S03]  /*4a70*/  IMAD.MOV.U32 R7, RZ, RZ, R9 ;  /* 0x000000ffff077224 */ /* 0x000fc600078e0009 */
[----:B------:R1:W3:Y:S04]  /*4a80*/  SHFL.DOWN PT, R5, R8, 0x1, 0x1f ;  /* 0x08201f0008057f89 */ /* 0x0002e800000e0000 */
[----:B------:R1:W4:Y:S01]  /*4a90*/  SHFL.DOWN PT, R4, R9, 0x1, 0x1f ;  /* 0x08201f0009047f89 */ /* 0x00032200000e0000 */
[C---:B0-----:R-:W-:Y:S02]  /*4aa0*/  ISETP.GT.AND P0, PT, R2.reuse, 0x1e, PT ;  /* 0x0000001e0200780c */ /* 0x041fe40003f04270 */
[C---:B------:R-:W-:Y:S02]  /*4ab0*/  ISETP.GT.AND P1, PT, R2.reuse, 0x1d, PT ;  /* 0x0000001d0200780c */ /* 0x040fe40003f24270 */
[C---:B------:R-:W-:Y:S02]  /*4ac0*/  ISETP.GT.AND P5, PT, R2.reuse, 0x1b, PT ;  /* 0x0000001b0200780c */ /* 0x040fe40003fa4270 */
[----:B------:R-:W-:-:S02]  /*4ad0*/  ISETP.GT.AND P4, PT, R2, 0x17, PT ;  /* 0x000000170200780c */ /* 0x000fc40003f84270 */
[C---:B------:R-:W-:Y:S02]  /*4ae0*/  ISETP.GT.AND P3, PT, R2.reuse, 0xf, PT ;  /* 0x0000000f0200780c */ /* 0x040fe40003f64270 */
[----:B------:R-:W-:Y:S01]  /*4af0*/  ISETP.NE.AND P2, PT, R2, RZ, PT ;  /* 0x000000ff0200720c */ /* 0x000fe20003f45270 */
[----:B------:R-:W-:Y:S02]  /*4b00*/  IMAD.MOV.U32 R2, RZ, RZ, R26 ;  /* 0x000000ffff027224 */ /* 0x000fe400078e001a */
[----:B-1234-:R-:W-:Y:S10]  /*4b10*/  @P0 BRA `(.L_x_93) ;  /* 0x0000000000400947 */ /* 0x01eff40003800000 */
        /* <DEDUP_REMOVED lines=9> */
[----:B------:R-:W-:-:S04]  /*4bb0*/  @P6 ISETP.GE.U32.AND P0, PT, R8, R5, PT ;  /* 0x000000050800620c */ /* 0x000fc80003f06070 */
[----:B------:R-:W-:-:S04]  /*4bc0*/  @P6 ISETP.GE.AND.EX P0, PT, R9, R4, PT, P0 ;  /* 0x000000040900620c */ /* 0x000fc80003f06300 */
[----:B------:R-:W-:Y:S02]  /*4bd0*/  @P6 SEL R2, R26, R3, !P0 ;  /* 0x000000031a026207 */ /* 0x000fe40004000000 */
[----:B------:R-:W-:-:S04]  /*4be0*/  @P6 ISETP.LT.U32.AND P0, PT, R8, R5, PT ;  /* 0x000000050800620c */ /* 0x000fc80003f01070 */
[----:B------:R-:W-:-:S04]  /*4bf0*/  @P6 ISETP.LT.AND.EX P0, PT, R9, R4, PT, P0 ;  /* 0x000000040900620c */ /* 0x000fc80003f01300 */
[----:B------:R-:W-:Y:S02]  /*4c00*/  @P6 SEL R6, R8, R5, P0 ;  /* 0x0000000508066207 */ /* 0x000fe40000000000 */
[----:B------:R-:W-:-:S07]  /*4c10*/  @P6 SEL R7, R9, R4, P0 ;  /* 0x0000000409076207 */ /* 0x000fce0000000000 */
.L_x_93:
[----:B------:R-:W-:Y:S05]  /*4c20*/  BSYNC.RECONVERGENT B1 ;  /* 0x0000000000017941 */ /* 0x000fea0003800200 */
.L_x_92:
[----:B------:R0:W1:Y:S01]  /*4c30*/  SHFL.DOWN PT, R9, R2, 0x2, 0x1f ;  /* 0x08401f0002097f89 */ /* 0x00006200000e0000 */
[----:B------:R-:W-:Y:S01]  /*4c40*/  BSSY.RECONVERGENT B1, `(.L_x_94) ;  /* 0x0000017000017945 */ /* 0x000fe20003800200 */
[----:B------:R-:W-:Y:S02]  /*4c50*/  IMAD.MOV.U32 R3, RZ, RZ, R2 ;  /* 0x000000ffff037224 */ /* 0x000fe400078e0002 */
[----:B------:R0:W2:Y:S01]  /*4c60*/  SHFL.DOWN PT, R11, R6, 0x2, 0x1f ;  /* 0x08401f00060b7f89 */ /* 0x0000a200000e0000 */
[----:B------:R-:W-:Y:S02]  /*4c70*/  IMAD.MOV.U32 R4, RZ, RZ, R6 ;  /* 0x000000ffff047224 */ /* 0x000fe400078e0006 */
[----:B------:R-:W-:Y:S01]  /*4c80*/  IMAD.MOV.U32 R5, RZ, RZ, R7 ;  /* 0x000000ffff057224 */ /* 0x000fe200078e0007 */
[----:B------:R0:W3:Y:S01]  /*4c90*/  SHFL.DOWN PT, R8, R7, 0x2, 0x1f ;  /* 0x08401f0007087f89 */ /* 0x0000e200000e0000 */
[----:B------:R-:W-:Y:S05]  /*4ca0*/  @P1 BRA `(.L_x_95) ;  /* 0x0000000000401947 */ /* 0x000fea0003800000 */
[----:B-1----:R-:W-:Y:S01]  /*4cb0*/  ISETP.GE.AND P0, PT, R2, R9, PT ;  /* 0x000000090200720c */ /* 0x002fe20003f06270 */
[----:B------:R-:W-:Y:S02]  /*4cc0*/  IMAD.MOV.U32 R3, RZ, RZ, R9 ;  /* 0x000000ffff037224 */ /* 0x000fe400078e0009 */
[----:B--2---:R-:W-:Y:S02]  /*4cd0*/  IMAD.MOV.U32 R4, RZ, RZ, R11 ;  /* 0x000000ffff047224 */ /* 0x004fe400078e000b */
        /* <DEDUP_REMOVED lines=13> */
.L_x_95:
[----:B------:R-:W-:Y:S05]  /*4db0*/  BSYNC.RECONVERGENT B1 ;  /* 0x0000000000017941 */ /* 0x000fea0003800200 */
.L_x_94:
[----:B---3--:R3:W4:Y:S01]  /*4dc0*/  SHFL.DOWN PT, R8, R3, 0x4, 0x1f ;  /* 0x08801f0003087f89 */ /* 0x00872200000e0000 */
[----:B------:R-:W-:Y:S01]  /*4dd0*/  BSSY.RECONVERGENT B1, `(.L_x_96) ;  /* 0x0000017000017945 */ /* 0x000fe20003800200 */
[----:B0-----:R-:W-:Y:S02]  /*4de0*/  IMAD.MOV.U32 R2, RZ, RZ, R3 ;  /* 0x000000ffff027224 */ /* 0x001fe400078e0003 */
[----:B-1----:R3:W0:Y:S01]  /*4df0*/  SHFL.DOWN PT, R9, R4, 0x4, 0x1f ;  /* 0x08801f0004097f89 */ /* 0x00262200000e0000 */
[----:B------:R-:W-:Y:S02]  /*4e00*/  IMAD.MOV.U32 R6, RZ, RZ, R4 ;  /* 0x000000ffff067224 */ /* 0x000fe400078e0004 */
[----:B------:R-:W-:Y:S01]  /*4e10*/  IMAD.MOV.U32 R7, RZ, RZ, R5 ;  /* 0x000000ffff077224 */ /* 0x000fe200078e0005 */
[----:B------:R3:W1:Y:S01]  /*4e20*/  SHFL.DOWN PT, R10, R5, 0x4, 0x1f ;  /* 0x08801f00050a7f89 */ /* 0x00066200000e0000 */
[----:B------:R-:W-:Y:S05]  /*4e30*/  @P5 BRA `(.L_x_97) ;  /* 0x0000000000405947 */ /* 0x000fea0003800000 */
[----:B----4-:R-:W-:Y:S01]  /*4e40*/  ISETP.GE.AND P0, PT, R3, R8, PT ;  /* 0x000000080300720c */ /* 0x010fe20003f06270 */
[----:B------:R-:W-:Y:S02]  /*4e50*/  IMAD.MOV.U32 R2, RZ, RZ, R8 ;  /* 0x000000ffff027224 */ /* 0x000fe400078e0008 */
[----:B0-----:R-:W-:Y:S02]  /*4e60*/  IMAD.MOV.U32 R6, RZ, RZ, R9 ;  /* 0x000000ffff067224 */ /* 0x001fe400078e0009 */
[----:B-1----:R-:W-:-:S08]  /*4e70*/  IMAD.MOV.U32 R7, RZ, RZ, R10 ;  /* 0x000000ffff077224 */ /* 0x002fd000078e000a */
        /* <DEDUP_REMOVED lines=12> */
.L_x_97:
[----:B------:R-:W-:Y:S05]  /*4f40*/  BSYNC.RECONVERGENT B1 ;  /* 0x0000000000017941 */ /* 0x000fea0003800200 */
.L_x_96:
[----:B0-----:R0:W0:Y:S01]  /*4f50*/  SHFL.DOWN PT, R9, R2, 0x8, 0x1f ;  /* 0x09001f0002097f89 */ /* 0x00102200000e0000 */
[----:B------:R-:W-:Y:S01]  /*4f60*/  BSSY.RECONVERGENT B1, `(.L_x_98) ;  /* 0x0000017000017945 */ /* 0x000fe20003800200 */
[----:B---3--:R-:W-:Y:S02]  /*4f70*/  IMAD.MOV.U32 R3, RZ, RZ, R2 ;  /* 0x000000ffff037224 */ /* 0x008fe400078e0002 */
[----:B--2---:R2:W3:Y:S01]  /*4f80*/  SHFL.DOWN PT, R11, R6, 0x8, 0x1f ;  /* 0x09001f00060b7f89 */ /* 0x0044e200000e0000 */
[----:B------:R-:W-:Y:S02]  /*4f90*/  IMAD.MOV.U32 R4, RZ, RZ, R6 ;  /* 0x000000ffff047224 */ /* 0x000fe400078e0006 */
[----:B------:R-:W-:Y:S01]  /*4fa0*/  IMAD.MOV.U32 R5, RZ, RZ, R7 ;  /* 0x000000ffff057224 */ /* 0x000fe200078e0007 */
[----:B----4-:R2:W4:Y:S01]  /*4fb0*/  SHFL.DOWN PT, R8, R7, 0x8, 0x1f ;  /* 0x09001f0007087f89 */ /* 0x01052200000e0000 */
[----:B------:R-:W-:Y:S05]  /*4fc0*/  @P4 BRA `(.L_x_99) ;  /* 0x0000000000404947 */ /* 0x000fea0003800000 */
[----:B0-----:R-:W-:Y:S01]  /*4fd0*/  ISETP.GE.AND P0, PT, R2, R9, PT ;  /* 0x000000090200720c */ /* 0x001fe20003f06270 */
[----:B------:R-:W-:Y:S02]  /*4fe0*/  IMAD.MOV.U32 R3, RZ, RZ, R9 ;  /* 0x000000ffff037224 */ /* 0x000fe400078e0009 */
[----:B---3--:R-:W-:Y:S02]  /*4ff0*/  IMAD.MOV.U32 R4, RZ, RZ, R11 ;  /* 0x000000ffff047224 */ /* 0x008fe400078e000b */
[----:B----4-:R-:W-:-:S08]  /*5000*/  IMAD.MOV.U32 R5, RZ, RZ, R8 ;  /* 0x000000ffff057224 */ /* 0x010fd000078e0008 */
        /* <DEDUP_REMOVED lines=12> */
.L_x_99:
[----:B------:R-:W-:Y:S05]  /*50d0*/  BSYNC.RECONVERGENT B1 ;  /* 0x0000000000017941 */ /* 0x000fea0003800200 */
.L_x_98:
[----:B0-----:R0:W0:Y:S01]  /*50e0*/  SHFL.DOWN PT, R2, R3, 0x10, 0x1f ;  /* 0x0a001f0003027f89 */ /* 0x00102200000e0000 */
[----:B------:R-:W-:Y:S01]  /*50f0*/  BSSY.RECONVERGENT B1, `(.L_x_100) ;  /* 0x0000017000017945 */ /* 0x000fe20003800200 */
[----:B----4-:R-:W-:Y:S02]  /*5100*/  IMAD.MOV.U32 R8, RZ, RZ, R3 ;  /* 0x000000ffff087224 */ /* 0x010fe400078e0003 */
[----:B------:R4:W0:Y:S01]  /*5110*/  SHFL.DOWN PT, R9, R4, 0x10, 0x1f ;  /* 0x0a001f0004097f89 */ /* 0x00082200000e0000 */
[----:B--2---:R-:W-:Y:S02]  /*5120*/  IMAD.MOV.U32 R7, RZ, RZ, R4 ;  /* 0x000000ffff077224 */ /* 0x004fe400078e0004 */
[----:B------:R-:W-:Y:S01]  /*5130*/  IMAD.MOV.U32 R6, RZ, RZ, R5 ;  /* 0x000000ffff067224 */ /* 0x000fe200078e0005 */
[----:B-1----:R4:W1:Y:S01]  /*5140*/  SHFL.DOWN PT, R10, R5, 0x10, 0x1f ;  /* 0x0a001f00050a7f89 */ /* 0x00286200000e0000 */
[----:B------:R-:W-:Y:S05]  /*5150*/  @P3 BRA `(.L_x_101) ;  /* 0x0000000000403947 */ /* 0x000fea0003800000 */
[----:B0-----:R-:W-:Y:S01]  /*5160*/  ISETP.GE.AND P0, PT, R3, R2, PT ;  /* 0x000000020300720c */ /* 0x001fe20003f06270 */
[----:B------:R-:W-:Y:S02]  /*5170*/  IMAD.MOV.U32 R8, RZ, RZ, R2 ;  /* 0x000000ffff087224 */ /* 0x000fe400078e0002 */
[----:B------:R-:W-:Y:S02]  /*5180*/  IMAD.MOV.U32 R7, RZ, RZ, R9 ;  /* 0x000000ffff077224 */ /* 0x000fe400078e0009 */
        /* <DEDUP_REMOVED lines=13> */
.L_x_101:
[----:B------:R-:W-:Y:S05]  /*5260*/  BSYNC.RECONVERGENT B1 ;  /* 0x0000000000017941 */ /* 0x000fea0003800200 */
.L_x_100:
[----:B------:R-:W-:Y:S04]  /*5270*/  BSSY.RECONVERGENT B1, `(.L_x_102) ;  /* 0x000000c000017945 */ /* 0x000fe80003800200 */
[----:B------:R-:W-:Y:S05]  /*5280*/  @P2 BRA `(.L_x_103) ;  /* 0x0000000000282947 */ /* 0x000fea0003800000 */
[----:B----4-:R-:W2:Y:S01]  /*5290*/  S2R R4, SR_CgaCtaId ;  /* 0x0000000000047919 */ /* 0x010ea20000008800 */
[----:B0-----:R-:W-:Y:S02]  /*52a0*/  MOV R3, 0x400 ;  /* 0x0000040000037802 */ /* 0x001fe40000000f00 */
[----:B------:R-:W-:-:S04]  /*52b0*/  SHF.R.U32.HI R2, RZ, 0x1, R0 ;  /* 0x00000001ff027819 */ /* 0x000fc80000011600 */
[----:B------:R-:W-:Y:S02]  /*52c0*/  LOP3.LUT R2, R2, 0x1f0, RZ, 0xc0, !PT ;  /* 0x000001f002027812 */ /* 0x000fe400078ec0ff */
[----:B--2---:R-:W-:-:S05]  /*52d0*/  LEA R3, R4, R3, 0x18 ;  /* 0x0000000304037211 */ /* 0x004fca00078ec0ff */
[----:B------:R-:W-:Y:S02]  /*52e0*/  IMAD.IADD R5, R2, 0x1, R3 ;  /* 0x0000000102057824 */ /* 0x000fe400078e0203 */
[----:B------:R-:W-:Y:S02]  /*52f0*/  IMAD.MOV.U32 R2, RZ, RZ, R7 ;  /* 0x000000ffff027224 */ /* 0x000fe400078e0007 */
[----:B------:R-:W-:Y:S01]  /*5300*/  IMAD.MOV.U32 R3, RZ, RZ, R6 ;  /* 0x000000ffff037224 */ /* 0x000fe200078e0006 */
[----:B------:R2:W-:Y:S04]  /*5310*/  STS [R5+0x8], R8 ;  /* 0x0000080805007388 */ /* 0x0005e80000000800 */
[----:B------:R2:W-:Y:S02]  /*5320*/  STS.64 [R5+0x10], R2 ;  /* 0x0000100205007388 */ /* 0x0005e40000000a00 */
.L_x_103:
[----:B------:R-:W-:Y:S05]  /*5330*/  BSYNC.RECONVERGENT B1 ;  /* 0x0000000000017941 */ /* 0x000fea0003800200 */
.L_x_102:
        /* <DEDUP_REMOVED lines=8> */
[----:B----4-:R-:W2:Y:S04]  /*53c0*/  LDS.64 R4, [R24+0x20] ;  /* 0x0000200018047984 */ /* 0x010ea80000000a00 */
[----:B------:R4:W1:Y:S04]  /*53d0*/  LDS R18, [R24+0x28] ;  /* 0x0000280018127984 */ /* 0x0008680000000800 */
[----:B------:R4:W1:Y:S01]  /*53e0*/  LDS R16, [R24+0x38] ;  /* 0x0000380018107984 */ /* 0x0008620000000800 */
[----:B0-----:R-:W-:Y:S01]  /*53f0*/  ISETP.GE.AND P0, PT, R8, R3, PT ;  /* 0x000000030800720c */ /* 0x001fe20003f06270 */
[----:B------:R-:W-:-:S02]  /*5400*/  IMAD.MOV.U32 R19, RZ, RZ, R3 ;  /* 0x000000ffff137224 */ /* 0x000fc400078e0003 */
[----:B--2---:R-:W-:Y:S02]  /*5410*/  IMAD.MOV.U32 R21, RZ, RZ, R4 ;  /* 0x000000ffff157224 */ /* 0x004fe400078e0004 */
[----:B------:R-:W-:-:S08]  /*5420*/  IMAD.MOV.U32 R20, RZ, RZ, R5 ;  /* 0x000000ffff147224 */ /* 0x000fd000078e0005 */
[----:B-1--4-:R-:W-:Y:S05]  /*5430*/  @!P0 BRA `(.L_x_105) ;  /* 0x00000000002c8947 */ /* 0x012fea0003800000 */
        /* <DEDUP_REMOVED lines=11> */
.L_x_105:
[----:B------:R-:W-:Y:S05]  /*54f0*/  BSYNC.RECONVERGENT B1 ;  /* 0x0000000000017941 */ /* 0x000fea0003800200 */
.L_x_104:
[----:B------:R-:W0:Y:S01]  /*5500*/  LDS.64 R4, [R24+0x30] ;  /* 0x0000300018047984 */ /* 0x000e220000000a00 */
[----:B------:R-:W-:Y:S01]  /*5510*/  ISETP.GE.AND P0, PT, R19, R18, PT ;  /* 0x000000121300720c */ /* 0x000fe20003f06270 */
[----:B------:R-:W-:Y:S01]  /*5520*/  BSSY.RECONVERGENT B1, `(.L_x_106) ;  /* 0x0000019000017945 */ /* 0x000fe20003800200 */
[----:B------:R-:W-:Y:S01]  /*5530*/  IMAD.MOV.U32 R23, RZ, RZ, R18 ;  /* 0x000000ffff177224 */ /* 0x000fe200078e0012 */
[----:B------:R1:W2:Y:S04]  /*5540*/  LDS R17, [R24+0x48] ;  /* 0x0000480018117984 */ /* 0x0002a80000000800 */
[----:B------:R1:W4:Y:S04]  /*5550*/  LDS R15, [R24+0x58] ;  /* 0x00005800180f7984 */ /* 0x0003280000000800 */
[----:B------:R1:W1:Y:S04]  /*5560*/  LDS R14, [R24+0x68] ;  /* 0x00006800180e7984 */ /* 0x0002680000000800 */
[----:B------:R0:W1:Y:S04]  /*5570*/  LDS R0, [R24+0x78] ;  /* 0x0000780018007984 */ /* 0x0000680000000800 */
[----:B------:R0:W1:Y:S04]  /*5580*/  LDS.64 R6, [R24+0x40] ;  /* 0x0000400018067984 */ /* 0x0000680000000a00 */
[----:B------:R0:W1:Y:S04]  /*5590*/  LDS.64 R8, [R24+0x50] ;  /* 0x0000500018087984 */ /* 0x0000680000000a00 */
[----:B---3--:R3:W1:Y:S04]  /*55a0*/  LDS.64 R10, [R24+0x60] ;  /* 0x00006000180a7984 */ /* 0x0086680000000a00 */
        /* <DEDUP_REMOVED lines=16> */
.L_x_107:
[----:B------:R-:W-:Y:S05]  /*56b0*/  BSYNC.RECONVERGENT B1 ;  /* 0x0000000000017941 */ /* 0x000fea0003800200 */
.L_x_106:
        /* <DEDUP_REMOVED lines=17> */
.L_x_109:
[----:B------:R-:W-:Y:S05]  /*57d0*/  BSYNC.RECONVERGENT B1 ;  /* 0x0000000000017941 */ /* 0x000fea0003800200 */
.L_x_108:
[----:B--2---:R-:W-:Y:S01]  /*57e0*/  ISETP.GE.AND P0, PT, R4, R17, PT ;  /* 0x000000110400720c */ /* 0x004fe20003f06270 */
        /* <DEDUP_REMOVED lines=16> */
.L_x_111:
[----:B------:R-:W-:Y:S05]  /*58f0*/  BSYNC.RECONVERGENT B1 ;  /* 0x0000000000017941 */ /* 0x000fea0003800200 */
.L_x_110:
[----:B----4-:R-:W-:Y:S01]  /*5900*/  ISETP.GE.AND P0, PT, R6, R15, PT ;  /* 0x0000000f0600720c */ /* 0x010fe20003f06270 */
        /* <DEDUP_REMOVED lines=16> */
.L_x_113:
[----:B------:R-:W-:Y:S05]  /*5a10*/  BSYNC.RECONVERGENT B1 ;  /* 0x0000000000017941 */ /* 0x000fea0003800200 */
.L_x_112:
        /* <DEDUP_REMOVED lines=17> */
.L_x_115:
[----:B------:R-:W-:Y:S05]  /*5b30*/  BSYNC.RECONVERGENT B1 ;  /* 0x0000000000017941 */ /* 0x000fea0003800200 */
.L_x_114:
        /* <DEDUP_REMOVED lines=16> */
.L_x_36:
[----:B------:R-:W-:Y:S05]  /*5c40*/  BSYNC.RECONVERGENT B0 ;  /* 0x0000000000007941 */ /* 0x000fea0003800200 */
.L_x_3:
[----:B------:R-:W-:Y:S05]  /*5c50*/  @P1 EXIT ;  /* 0x000000000000194d */ /* 0x000fea0003800000 */
[----:B0-2-4-:R-:W0:Y:S01]  /*5c60*/  LDC.64 R2, c[0x0][0x388] ;  /* 0x0000e200ff027b82 */ /* 0x015e220000000a00 */
[----:B------:R-:W-:-:S04]  /*5c70*/  LOP3.LUT R7, R7, R6, RZ, 0x3c, !PT ;  /* 0x0000000607077212 */ /* 0x000fc800078e3cff */
[----:B------:R-:W-:-:S04]  /*5c80*/  LOP3.LUT R6, R7, R6, RZ, 0x3c, !PT ;  /* 0x0000000607067212 */ /* 0x000fc800078e3cff */
[----:B------:R-:W-:-:S05]  /*5c90*/  LOP3.LUT R7, R7, R6, RZ, 0x3c, !PT ;  /* 0x0000000607077212 */ /* 0x000fca00078e3cff */
[----:B0-----:R-:W-:Y:S04]  /*5ca0*/  STG.E.64 desc[UR10][R2.64+0x8], R6 ;  /* 0x0000080602007986 */ /* 0x001fe8000c101b0a */
[----:B------:R-:W-:Y:S01]  /*5cb0*/  STG.E desc[UR10][R2.64], R8 ;  /* 0x0000000802007986 */ /* 0x000fe2000c10190a */
[----:B------:R-:W-:Y:S05]  /*5cc0*/  EXIT ;  /* 0x000000000000794d */ /* 0x000fea0003800000 */
.L_x_116:
        /* <DEDUP_REMOVED lines=11> */
.L_x_702:


//--------------------- .text._ZN6thrust24THRUST_300001_SM_1000_NS8cuda_cub4core6detail13_kernel_agentINS1_8__reduce10DrainAgentIlEEJN3cub18CUB_300001_SM_10009GridQueueIyEElEEEvDpT0_ --------------------------
	.section	.text._ZN6thrust24THRUST_300001_SM_1000_NS8cuda_cub4core6detail13_kernel_agentINS1_8__reduce10DrainAgentIlEEJN3cub18CUB_300001_SM_10009GridQueueIyEElEEEvDpT0_,"ax",@progbits
	.align	128
        .global         _ZN6thrust24THRUST_300001_SM_1000_NS8cuda_cub4core6detail13_kernel_agentINS1_8__reduce10DrainAgentIlEEJN3cub18CUB_300001_SM_10009GridQueueIyEElEEEvDpT0_
        .type           _ZN6thrust24THRUST_300001_SM_1000_NS8cuda_cub4core6detail13_kernel_agentINS1_8__reduce10DrainAgentIlEEJN3cub18CUB_300001_SM_10009GridQueueIyEElEEEvDpT0_,@function
        .size           _ZN6thrust24THRUST_300001_SM_1000_NS8cuda_cub4core6detail13_kernel_agentINS1_8__reduce10DrainAgentIlEEJN3cub18CUB_300001_SM_10009GridQueueIyEElEEEvDpT0_,(.L_x_703 - _ZN6thrust24THRUST_300001_SM_1000_NS8cuda_cub4core6detail13_kernel_agentINS1_8__reduce10DrainAgentIlEEJN3cub18CUB_300001_SM_10009GridQueueIyEElEEEvDpT0_)
        .other          _ZN6thrust24THRUST_300001_SM_1000_NS8cuda_cub4core6detail13_kernel_agentINS1_8__reduce10DrainAgentIlEEJN3cub18CUB_300001_SM_10009GridQueueIyEElEEEvDpT0_,@"STO_CUDA_ENTRY STV_DEFAULT"
_ZN6thrust24THRUST_300001_SM_1000_NS8cuda_cub4core6detail13_kernel_agentINS1_8__reduce10DrainAgentIlEEJN3cub18CUB_300001_SM_10009GridQueueIyEElEEEvDpT0_:
.text._ZN6thrust24THRUST_300001_SM_1000_NS8cuda_cub4core6detail13_kernel_agentINS1_8__reduce10DrainAgentIlEEJN3cub18CUB_300001_SM_10009GridQueueIyEElEEEvDpT0_:
[----:B------:R-:W-:Y:S08]  /*0000*/  LDC R1, c[0x0][0x37c] ;  /* 0x0000df00ff017b82 */ /* 0x000ff00000000800 */
[----:B------:R-:W0:Y:S01]  /*0010*/  LDC.64 R2, c[0x0][0x380] ;  /* 0x0000e000ff027b82 */ /* 0x000e220000000a00 */
[----:B------:R-:W0:Y:S07]  /*0020*/  LDCU.64 UR4, c[0x0][0x358] ;  /* 0x00006b00ff0477ac */ /* 0x000e2e0008000a00 */
[----:B------:R-:W1:Y:S01]  /*0030*/  LDC.64 R4, c[0x0][0x388] ;  /* 0x0000e200ff047b82 */ /* 0x000e620000000a00 */
[----:B0-----:R-:W-:Y:S04]  /*0040*/  STG.E.64 desc[UR4][R2.64+0x8], RZ ;  /* 0x000008ff02007986 */ /* 0x001fe8000c101b04 */
[----:B-1----:R-:W-:Y:S01]  /*0050*/  STG.E.64 desc[UR4][R2.64], R4 ;  /* 0x0000000402007986 */ /* 0x002fe2000c101b04 */
[----:B------:R-:W-:Y:S05]  /*0060*/  EXIT ;  /* 0x000000000000794d */ /* 0x000fea0003800000 */
.L_x_117:
        /* <DEDUP_REMOVED lines=9> */
.L_x_703:


//--------------------- .text._ZN6thrust24THRUST_300001_SM_1000_NS8cuda_cub4core6detail13_kernel_agentINS1_8__reduce11ReduceAgentINS0_12zip_iteratorIN4cuda3std3__45tupleIJNS0_6detail15normal_iteratorINS0_10device_ptrIiEEEENS0_17counting_iteratorIlNS0_11use_defaultESI_SI_EEEEEEEPNSB_IJilEEESM_lNS1_9__extrema9arg_max_fIilNSA_4lessIiEEEEEEJSL_SN_lN3cub18CUB_300001_SM_100013GridEvenShareIlEENSV_9GridQueueIyEESS_EEEvDpT0_ --------------------------
	.section	.text._ZN6thrust24THRUST_300001_SM_1000_NS8cuda_cub4core6detail13_kernel_agentINS1_8__reduce11ReduceAgentINS0_12zip_iteratorIN4cuda3std3__45tupleIJNS0_6detail15normal_iteratorINS0_10device_ptrIiEEEENS0_17counting_iteratorIlNS0_11use_defaultESI_SI_EEEEEEEPNSB_IJilEEESM_lNS1_9__extrema9arg_max_fIilNSA_4lessIiEEEEEEJSL_SN_lN3cub18CUB_300001_SM_100013GridEvenShareIlEENSV_9GridQueueIyEESS_EEEvDpT0_,"ax",@progbits
	.align	128
        .global         _ZN6thrust24THRUST_300001_SM_1000_NS8cuda_cub4core6detail13_kernel_agentINS1_8__reduce11ReduceAgentINS0_12zip_iteratorIN4cuda3std3__45tupleIJNS0_6detail15normal_iteratorINS0_10device_ptrIiEEEENS0_17counting_iteratorIlNS0_11use_defaultESI_SI_EEEEEEEPNSB_IJilEEESM_lNS1_9__extrema9arg_max_fIilNSA_4lessIiEEEEEEJSL_SN_lN3cub18CUB_300001_SM_100013GridEvenShareIlEENSV_9GridQueueIyEESS_EEEvDpT0_
        .type           _ZN6thrust24THRUST_300001_SM_1000_NS8cuda_cub4core6detail13_kernel_agentINS1_8__reduce11ReduceAgentINS0_12zip_iteratorIN4cuda3std3__45tupleIJNS0_6detail15normal_iteratorINS0_10device_ptrIiEEEENS0_17counting_iteratorIlNS0_11use_defaultESI_SI_EEEEEEEPNSB_IJilEEESM_lNS1_9__extrema9arg_max_fIilNSA_4lessIiEEEEEEJSL_SN_lN3cub18CUB_300001_SM_100013GridEvenShareIlEENSV_9GridQueueIyEESS_EEEvDpT0_,@function
        .size           _ZN6thrust24THRUST_300001_SM_1000_NS8cuda_cub4core6detail13_kernel_agentINS1_8__reduce11ReduceAgentINS0_12zip_iteratorIN4cuda3std3__45tupleIJNS0_6detail15normal_iteratorINS0_10device_ptrIiEEEENS0_17counting_iteratorIlNS0_11use_defaultESI_SI_EEEEEEEPNSB_IJilEEESM_lNS1_9__extrema9arg_max_fIilNSA_4lessIiEEEEEEJSL_SN_lN3cub18CUB_300001_SM_100013GridEvenShareIlEENSV_9GridQueueIyEESS_EEEvDpT0_,(.L_x_704 - _ZN6thrust24THRUST_300001_SM_1000_NS8cuda_cub4core6detail13_kernel_agentINS1_8__reduce11ReduceAgentINS0_12zip_iteratorIN4cuda3std3__45tupleIJNS0_6detail15normal_iteratorINS0_10device_ptrIiEEEENS0_17counting_iteratorIlNS0_11use_defaultESI_SI_EEEEEEEPNSB_IJilEEESM_lNS1_9__extrema9arg_max_fIilNSA_4lessIiEEEEEEJSL_SN_lN3cub18CUB_300001_SM_100013GridEvenShareIlEENSV_9GridQueueIyEESS_EEEvDpT0_)
        .other          _ZN6thrust24THRUST_300001_SM_1000_NS8cuda_cub4core6detail13_kernel_agentINS1_8__reduce11ReduceAgentINS0_12zip_iteratorIN4cuda3std3__45tupleIJNS0_6detail15normal_iteratorINS0_10device_ptrIiEEEENS0_17counting_iteratorIlNS0_11use_defaultESI_SI_EEEEEEEPNSB_IJilEEESM_lNS1_9__extrema9arg_max_fIilNSA_4lessIiEEEEEEJSL_SN_lN3cub18CUB_300001_SM_100013GridEvenShareIlEENSV_9GridQueueIyEESS_EEEvDpT0_,@"STO_CUDA_ENTRY STV_DEFAULT"
_ZN6thrust24THRUST_300001_SM_1000_NS8cuda_cub4core6detail13_kernel_agentINS1_8__reduce11ReduceAgentINS0_12zip_iteratorIN4cuda3std3__45tupleIJNS0_6detail15normal_iteratorINS0_10device_ptrIiEEEENS0_17counting_iteratorIlNS0_11use_defaultESI_SI_EEEEEEEPNSB_IJilEEESM_lNS1_9__extrema9arg_max_fIilNSA_4lessIiEEEEEEJSL_SN_lN3cub18CUB_300001_SM_100013GridEvenShareIlEENSV_9GridQueueIyEESS_EEEvDpT0_:
.text._ZN6thrust24THRUST_300001_SM_1000_NS8cuda_cub4core6detail13_kernel_agentINS1_8__reduce11ReduceAgentINS0_12zip_iteratorIN4cuda3std3__45tupleIJNS0_6detail15normal_iteratorINS0_10device_ptrIiEEEENS0_17counting_iteratorIlNS0_11use_defaultESI_SI_EEEEEEEPNSB_IJilEEESM_lNS1_9__extrema9arg_max_fIilNSA_4lessIiEEEEEEJSL_SN_lN3cub18CUB_300001_SM_100013GridEvenShareIlEENSV_9GridQueueIyEESS_EEEvDpT0_:
[----:B------:R-:W-:Y:S01]  /*0000*/  LDC R1, c[0x0][0x37c] ;  /* 0x0000df00ff017b82 */ /* 0x000fe20000000800 */
[----:B------:R-:W0:Y:S01]  /*0010*/  S2R R0, SR_CTAID.X ;  /* 0x0000000000007919 */ /* 0x000e220000002500 */
[----:B------:R-:W1:Y:S01]  /*0020*/  LDCU.64 UR4, c[0x0][0x398] ;  /* 0x00007300ff0477ac */ /* 0x000e620008000a00 */
[----:B------:R-:W-:Y:S01]  /*0030*/  BSSY.RECONVERGENT B0, `(.L_x_118) ;  /* 0x00005a5000007945 */ /* 0x000fe20003800200 */
[----:B------:R-:W2:Y:S01]  /*0040*/  LDCU UR6, c[0x0][0x370] ;  /* 0x00006e00ff0677ac */ /* 0x000ea20008000800 */
[----:B------:R-:W3:Y:S01]  /*0050*/  LDCU.64 UR10, c[0x0][0x358] ;  /* 0x00006b00ff0a77ac */ /* 0x000ee20008000a00 */
[----:B-1----:R-:W-:Y:S02]  /*0060*/  IMAD.U32 R7, RZ, RZ, UR4 ;  /* 0x00000004ff077e24 */ /* 0x002fe4000f8e00ff */
[----:B------:R-:W-:Y:S01]  /*0070*/  IMAD.U32 R18, RZ, RZ, UR5 ;  /* 0x00000005ff127e24 */ /* 0x000fe2000f8e00ff */
[----:B--2---:R-:W-:Y:S01]  /*0080*/  UIMAD UR6, UR6, 0x500, URZ ;  /* 0x00000500060678a4 */ /* 0x004fe2000f8e02ff */
[----:B0-----:R-:W-:-:S05]  /*0090*/  IMAD R6, R0, 0x500, RZ ;  /* 0x0000050000067824 */ /* 0x001fca00078e02ff */
[----:B------:R-:W-:-:S04]  /*00a0*/  IADD3 R2, P1, PT, R6, 0x500, RZ ;  /* 0x0000050006027810 */ /* 0x000fc80007f3e0ff */
[----:B------:R-:W-:Y:S01]  /*00b0*/  ISETP.GT.U32.AND P0, PT, R2, R7, PT ;  /* 0x000000070200720c */ /* 0x000fe20003f04070 */
[----:B------:R-:W-:-:S05]  /*00c0*/  IMAD.X R3, RZ, RZ, RZ, P1 ;  /* 0x000000ffff037224 */ /* 0x000fca00008e06ff */
[----:B------:R-:W-:-:S13]  /*00d0*/  ISETP.GT.AND.EX P0, PT, R3, R18, PT, P0 ;  /* 0x000000120300720c */ /* 0x000fda0003f04300 */
[----:B---3--:R-:W-:Y:S05]  /*00e0*/  @!P0 BRA `(.L_x_119) ;  /* 0x0000003000d48947 */ /* 0x008fea0003800000 */
[----:B------:R-:W0:Y:S01]  /*00f0*/  S2R R9, SR_TID.X ;  /* 0x0000000000097919 */ /* 0x000e220000002100 */
[----:B------:R-:W-:Y:S01]  /*0100*/  IMAD.IADD R10, R7, 0x1, -R6 ;  /* 0x00000001070a7824 */ /* 0x000fe200078e0a06 */
[----:B------:R-:W-:Y:S01]  /*0110*/  BSSY.RECONVERGENT B1, `(.L_x_120) ;  /* 0x0000010000017945 */ /* 0x000fe20003800200 */
[----:B------:R-:W-:Y:S02]  /*0120*/  IMAD.MOV.U32 R12, RZ, RZ, RZ ;  /* 0x000000ffff0c7224 */ /* 0x000fe400078e00ff */
[----:B------:R-:W-:Y:S02]  /*0130*/  IMAD.MOV.U32 R11, RZ, RZ, RZ ;  /* 0x000000ffff0b7224 */ /* 0x000fe400078e00ff */
[----:B------:R-:W-:Y:S01]  /*0140*/  IMAD.MOV.U32 R8, RZ, RZ, RZ ;  /* 0x000000ffff087224 */ /* 0x000fe200078e00ff */
[----:B0-----:R-:W-:Y:S01]  /*0150*/  ISETP.GE.AND P0, PT, R9, R10, PT ;  /* 0x0000000a0900720c */ /* 0x001fe20003f06270 */
[----:B------:R-:W-:-:S12]  /*0160*/  IMAD.MOV.U32 R13, RZ, RZ, R9 ;  /* 0x000000ffff0d7224 */ /* 0x000fd800078e0009 */
[----:B------:R-:W-:Y:S05]  /*0170*/  @P0 BRA `(.L_x_121) ;  /* 0x0000000000240947 */ /* 0x000fea0003800000 */
[----:B------:R-:W0:Y:S01]  /*0180*/  LDCU.128 UR4, c[0x0][0x380] ;  /* 0x00007000ff0477ac */ /* 0x000e220008000c00 */
[----:B------:R-:W-:-:S05]  /*0190*/  IADD3 R11, P0, PT, R6, R9, RZ ;  /* 0x00000009060b7210 */ /* 0x000fca0007f1e0ff */
[----:B------:R-:W-:Y:S01]  /*01a0*/  IMAD.X R8, RZ, RZ, RZ, P0 ;  /* 0x000000ffff087224 */ /* 0x000fe200000e06ff */
[----:B0-----:R-:W-:-:S04]  /*01b0*/  LEA R2, P1, R11, UR4, 0x2 ;  /* 0x000000040b027c11 */ /* 0x001fc8000f8210ff */
[----:B------:R-:W-:-:S05]  /*01c0*/  LEA.HI.X R3, R11, UR5, R8, 0x2, P1 ;  /* 0x000000050b037c11 */ /* 0x000fca00088f1408 */
[----:B------:R0:W5:Y:S01]  /*01d0*/  LDG.E R12, desc[UR10][R2.64] ;  /* 0x0000000a020c7981 */ /* 0x000162000c1e1900 */
[----:B------:R-:W-:Y:S01]  /*01e0*/  IADD3 R11, P0, PT, R11, UR6, RZ ;  /* 0x000000060b0b7c10 */ /* 0x000fe2000ff1e0ff */
[----:B------:R-:W-:-:S03]  /*01f0*/  VIADD R13, R9, 0x100 ;  /* 0x00000100090d7836 */ /* 0x000fc60000000000 */
[----:B------:R-:W-:-:S09]  /*0200*/  IADD3.X R8, PT, PT, R8, UR7, RZ, P0, !PT ;  /* 0x0000000708087c10 */ /* 0x000fd200087fe4ff */
.L_x_121:
[----:B------:R-:W-:Y:S05]  /*0210*/  BSYNC.RECONVERGENT B1 ;  /* 0x0000000000017941 */ /* 0x000fea0003800200 */
.L_x_120:
[----:B------:R-:W-:Y:S01]  /*0220*/  ISETP.GE.AND P0, PT, R13, R10, PT ;  /* 0x0000000a0d00720c */ /* 0x000fe20003f06270 */
[----:B------:R-:W-:-:S12]  /*0230*/  BSSY.RECONVERGENT B1, `(.L_x_122) ;  /* 0x0000099000017945 */ /* 0x000fd80003800200 */
[----:B------:R-:W-:Y:S05]  /*0240*/  @P0 BRA `(.L_x_123) ;  /* 0x00000008005c0947 */ /* 0x000fea0003800000 */
[----:B0-----:R-:W-:Y:S01]  /*0250*/  LOP3.LUT R2, RZ, R13, RZ, 0x33, !PT ;  /* 0x0000000dff027212 */ /* 0x001fe200078e33ff */
[----:B------:R-:W-:Y:S03]  /*0260*/  BSSY.RECONVERGENT B2, `(.L_x_124) ;  /* 0x000002e000027945 */ /* 0x000fe60003800200 */
[----:B------:R-:W-:-:S04]  /*0270*/  IADD3 R15, PT, PT, -R6, R7, R2 ;  /* 0x00000007060f7210 */ /* 0x000fc80007ffe102 */
[----:B------:R-:W-:-:S04]  /*0280*/  LOP3.LUT R2, R15, 0x300, RZ, 0xc0, !PT ;  /* 0x000003000f027812 */ /* 0x000fc800078ec0ff */
[----:B------:R-:W-:-:S13]  /*0290*/  ISETP.NE.AND P0, PT, R2, 0x300, PT ;  /* 0x000003000200780c */ /* 0x000fda0003f05270 */
[----:B------:R-:W-:Y:S05]  /*02a0*/  @!P0 BRA `(.L_x_125) ;  /* 0x0000000000a48947 */ /* 0x000fea0003800000 */
[----:B------:R-:W0:Y:S01]  /*02b0*/  LDCU.128 UR4, c[0x0][0x380] ;  /* 0x00007000ff0477ac */ /* 0x000e220008000c00 */
[----:B------:R-:W-:Y:S02]  /*02c0*/  IADD3 R3, P0, PT, R6, R13, RZ ;  /* 0x0000000d06037210 */ /* 0x000fe40007f1e0ff */
[----:B------:R-:W-:-:S03]  /*02d0*/  LEA.HI R2, R15, 0x1, RZ, 0x18 ;  /* 0x000000010f027811 */ /* 0x000fc600078fc0ff */
[----:B------:R-:W-:Y:S01]  /*02e0*/  IMAD.X R14, RZ, RZ, RZ, P0 ;  /* 0x000000ffff0e7224 */ /* 0x000fe200000e06ff */
[----:B------:R-:W-:-:S05]  /*02f0*/  LOP3.LUT R2, R2, 0x3, RZ, 0xc0, !PT ;  /* 0x0000000302027812 */ /* 0x000fca00078ec0ff */
[----:B------:R-:W-:Y:S01]  /*0300*/  IMAD.MOV R4, RZ, RZ, -R2 ;  /* 0x000000ffff047224 */ /* 0x000fe200078e0a02 */
[C---:B0-----:R-:W-:Y:S02]  /*0310*/  LEA R5, P2, R3.reuse, UR4, 0x2 ;  /* 0x0000000403057c11 */ /* 0x041fe4000f8410ff */
[C---:B------:R-:W-:Y:S02]  /*0320*/  IADD3 R7, P1, PT, R3.reuse, UR6, RZ ;  /* 0x0000000603077c10 */ /* 0x040fe4000ff3e0ff */
[----:B------:R-:W-:Y:S02]  /*0330*/  LEA.HI.X R3, R3, UR5, R14, 0x2, P2 ;  /* 0x0000000503037c11 */ /* 0x000fe400090f140e */
[----:B------:R-:W-:-:S09]  /*0340*/  IADD3.X R14, PT, PT, R14, UR7, RZ, P1, !PT ;  /* 0x000000070e0e7c10 */ /* 0x000fd20008ffe4ff */
.L_x_128:
[----:B------:R-:W-:-:S05]  /*0350*/  IMAD.MOV.U32 R2, RZ, RZ, R5 ;  /* 0x000000ffff027224 */ /* 0x000fca00078e0005 */
[----:B------:R-:W2:Y:S01]  /*0360*/  LDG.E R19, desc[UR10][R2.64] ;  /* 0x0000000a02137981 */ /* 0x000ea2000c1e1900 */
[----:B------:R-:W-:Y:S01]  /*0370*/  VIADD R4, R4, 0x1 ;  /* 0x0000000104047836 */ /* 0x000fe20000000000 */
[----:B------:R-:W-:Y:S01]  /*0380*/  BSSY.RECONVERGENT B3, `(.L_x_126) ;  /* 0x0000016000037945 */ /* 0x000fe20003800200 */
[----:B------:R-:W-:Y:S01]  /*0390*/  IMAD.MOV.U32 R18, RZ, RZ, R11 ;  /* 0x000000ffff127224 */ /* 0x000fe200078e000b */
[----:B------:R-:W-:Y:S01]  /*03a0*/  IADD3 R5, P3, PT, R5, 0x400, RZ ;  /* 0x0000040005057810 */ /* 0x000fe20007f7e0ff */
[----:B------:R-:W-:Y:S01]  /*03b0*/  IMAD.MOV.U32 R17, RZ, RZ, R8 ;  /* 0x000000ffff117224 */ /* 0x000fe200078e0008 */
[----:B------:R-:W-:Y:S01]  /*03c0*/  ISETP.NE.AND P2, PT, R4, RZ, PT ;  /* 0x000000ff0400720c */ /* 0x000fe20003f45270 */
[----:B-----5:R-:W-:Y:S02]  /*03d0*/  IMAD.MOV.U32 R16, RZ, RZ, R12 ;  /* 0x000000ffff107224 */ /* 0x020fe400078e000c */
[----:B------:R-:W-:Y:S02]  /*03e0*/  IMAD.MOV.U32 R11, RZ, RZ, R7 ;  /* 0x000000ffff0b7224 */ /* 0x000fe400078e0007 */
[----:B------:R-:W-:Y:S01]  /*03f0*/  IMAD.MOV.U32 R8, RZ, RZ, R14 ;  /* 0x000000ffff087224 */ /* 0x000fe200078e000e */
[----:B--2---:R-:W-:Y:S01]  /*0400*/  ISETP.GE.AND P0, PT, R12, R19, PT ;  /* 0x000000130c00720c */ /* 0x004fe20003f06270 */
[----:B------:R-:W-:-:S12]  /*0410*/  IMAD.MOV.U32 R12, RZ, RZ, R19 ;  /* 0x000000ffff0c7224 */ /* 0x000fd800078e0013 */
        /* <DEDUP_REMOVED lines=12> */
.L_x_127:
[----:B------:R-:W-:Y:S05]  /*04e0*/  BSYNC.RECONVERGENT B3 ;  /* 0x0000000000037941 */ /* 0x000fea0003800200 */
.L_x_126:
[----:B------:R-:W-:Y:S01]  /*04f0*/  IADD3 R7, P0, PT, R7, 0x100, RZ ;  /* 0x0000010007077810 */ /* 0x000fe20007f1e0ff */
[----:B------:R-:W-:Y:S02]  /*0500*/  VIADD R13, R13, 0x100 ;  /* 0x000001000d0d7836 */ /* 0x000fe40000000000 */
[----:B------:R-:W-:Y:S02]  /*0510*/  IMAD.X R3, RZ, RZ, R3, P3 ;  /* 0x000000ffff037224 */ /* 0x000fe400018e0603 */
[----:B------:R-:W-:Y:S01]  /*0520*/  IMAD.X R14, RZ, RZ, R14, P0 ;  /* 0x000000ffff0e7224 */ /* 0x000fe200000e060e */
[----:B------:R-:W-:Y:S07]  /*0530*/  @P2 BRA `(.L_x_128) ;  /* 0xfffffffc00842947 */ /* 0x000fee000383ffff */
.L_x_125:
[----:B------:R-:W-:Y:S05]  /*0540*/  BSYNC.RECONVERGENT B2 ;  /* 0x0000000000027941 */ /* 0x000fea0003800200 */
.L_x_124:
[----:B------:R-:W-:-:S13]  /*0550*/  ISETP.GE.U32.AND P0, PT, R15, 0x300, PT ;  /* 0x000003000f00780c */ /* 0x000fda0003f06070 */
[----:B------:R-:W-:Y:S05]  /*0560*/  @!P0 BRA `(.L_x_123) ;  /* 0x0000000400948947 */ /* 0x000fea0003800000 */
[----:B------:R-:W0:Y:S01]  /*0570*/  LDC.64 R4, c[0x0][0x380] ;  /* 0x0000e000ff047b82 */ /* 0x000e220000000a00 */
[----:B------:R-:W-:-:S07]  /*0580*/  VIADD R7, R13, 0x200 ;  /* 0x000002000d077836 */ /* 0x000fce0000000000 */
[----:B------:R-:W1:Y:S02]  /*0590*/  LDC.64 R2, c[0x0][0x388] ;  /* 0x0000e200ff027b82 */ /* 0x000e640000000a00 */
.L_x_137:
[----:B------:R-:W-:-:S05]  /*05a0*/  VIADD R13, R7, 0xfffffe00 ;  /* 0xfffffe00070d7836 */ /* 0x000fca0000000000 */
[----:B------:R-:W-:-:S04]  /*05b0*/  IADD3 R19, P0, PT, R6, R13, RZ ;  /* 0x0000000d06137210 */ /* 0x000fc80007f1e0ff */
[----:B------:R-:W-:Y:S02]  /*05c0*/  LEA.HI.X.SX32 R18, R13, RZ, 0x1, P0 ;  /* 0x000000ff0d127211 */ /* 0x000fe400000f0eff */
[----:B0-----:R-:W-:-:S04]  /*05d0*/  LEA R16, P0, R19, R4, 0x2 ;  /* 0x0000000413107211 */ /* 0x001fc800078010ff */
[----:B------:R-:W-:-:S05]  /*05e0*/  LEA.HI.X R17, R19, R5, R18, 0x2, P0 ;  /* 0x0000000513117211 */ /* 0x000fca00000f1412 */
[----:B------:R-:W2:Y:S04]  /*05f0*/  LDG.E R25, desc[UR10][R16.64] ;  /* 0x0000000a10197981 */ /* 0x000ea8000c1e1900 */
[----:B-----5:R0:W5:Y:S04]  /*0600*/  LDG.E R15, desc[UR10][R16.64+0x400] ;  /* 0x0004000a100f7981 */ /* 0x020168000c1e1900 */
[----:B------:R0:W5:Y:S04]  /*0610*/  LDG.E R13, desc[UR10][R16.64+0x800] ;  /* 0x0008000a100d7981 */ /* 0x000168000c1e1900 */
[----:B------:R0:W5:Y:S01]  /*0620*/  LDG.E R14, desc[UR10][R16.64+0xc00] ;  /* 0x000c000a100e7981 */ /* 0x000162000c1e1900 */
[----:B-1----:R-:W-:Y:S01]  /*0630*/  IADD3 R20, P1, PT, R19, R2, RZ ;  /* 0x0000000213147210 */ /* 0x002fe20007f3e0ff */
[----:B------:R-:W-:Y:S01]  /*0640*/  BSSY.RECONVERGENT B2, `(.L_x_129) ;  /* 0x0000013000027945 */ /* 0x000fe20003800200 */
[----:B------:R-:W-:-:S03]  /*0650*/  VIADD R19, R7, 0xffffff00 ;  /* 0xffffff0007137836 */ /* 0x000fc60000000000 */
[----:B------:R-:W-:Y:S02]  /*0660*/  IMAD.X R23, R18, 0x1, R3, P1 ;  /* 0x0000000112177824 */ /* 0x000fe400008e0603 */
[----:B------:R-:W-:Y:S02]  /*0670*/  IMAD.MOV.U32 R21, RZ, RZ, R20 ;  /* 0x000000ffff157224 */ /* 0x000fe400078e0014 */
[----:B------:R-:W-:Y:S01]  /*0680*/  IMAD.MOV.U32 R22, RZ, RZ, R23 ;  /* 0x000000ffff167224 */ /* 0x000fe200078e0017 */
[----:B--2---:R-:W-:Y:S01]  /*0690*/  ISETP.GE.AND P0, PT, R12, R25, PT ;  /* 0x000000190c00720c */ /* 0x004fe20003f06270 */
[----:B------:R-:W-:-:S12]  /*06a0*/  IMAD.MOV.U32 R18, RZ, RZ, R25 ;  /* 0x000000ffff127224 */ /* 0x000fd800078e0019 */
[----:B0-----:R-:W-:Y:S05]  /*06b0*/  @!P0 BRA `(.L_x_130) ;  /* 0x00000000002c8947 */ /* 0x001fea0003800000 */
        /* <DEDUP_REMOVED lines=11> */
.L_x_130:
[----:B------:R-:W-:Y:S05]  /*0770*/  BSYNC.RECONVERGENT B2 ;  /* 0x0000000000027941 */ /* 0x000fea0003800200 */
.L_x_129:
[----:B-----5:R-:W-:Y:S01]  /*0780*/  ISETP.GE.AND P0, PT, R18, R15, PT ;  /* 0x0000000f1200720c */ /* 0x020fe20003f06270 */
[----:B------:R-:W-:Y:S01]  /*0790*/  BSSY.RECONVERGENT B2, `(.L_x_131) ;  /* 0x0000013000027945 */ /* 0x000fe20003800200 */
[----:B------:R-:W-:Y:S02]  /*07a0*/  SHF.R.S32.HI R8, RZ, 0x1f, R19 ;  /* 0x0000001fff087819 */ /* 0x000fe40000011413 */
[----:B------:R-:W-:-:S04]  /*07b0*/  IADD3 R12, P1, P2, R19, R2, R6 ;  /* 0x00000002130c7210 */ /* 0x000fc80007a3e006 */
[----:B------:R-:W-:Y:S01]  /*07c0*/  IADD3.X R11, PT, PT, R8, R3, RZ, P1, P2 ;  /* 0x00000003080b7210 */ /* 0x000fe20000fe44ff */
[----:B------:R-:W-:Y:S02]  /*07d0*/  IMAD.MOV.U32 R19, RZ, RZ, R12 ;  /* 0x000000ffff137224 */ /* 0x000fe400078e000c */
[----:B------:R-:W-:Y:S02]  /*07e0*/  IMAD.MOV.U32 R8, RZ, RZ, R15 ;  /* 0x000000ffff087224 */ /* 0x000fe400078e000f */
[----:B------:R-:W-:Y:S01]  /*07f0*/  IMAD.MOV.U32 R20, RZ, RZ, R11 ;  /* 0x000000ffff147224 */ /* 0x000fe200078e000b */
[----:B------:R-:W-:Y:S06]  /*0800*/  @!P0 BRA `(.L_x_132) ;  /* 0x00000000002c8947 */ /* 0x000fec0003800000 */
        /* <DEDUP_REMOVED lines=11> */
.L_x_132:
[----:B------:R-:W-:Y:S05]  /*08c0*/  BSYNC.RECONVERGENT B2 ;  /* 0x0000000000027941 */ /* 0x000fea0003800200 */
.L_x_131:
[----:B------:R-:W-:Y:S01]  /*08d0*/  ISETP.GE.AND P0, PT, R8, R13, PT ;  /* 0x0000000d0800720c */ /* 0x000fe20003f06270 */
[C---:B------:R-:W-:Y:S01]  /*08e0*/  VIADD R11, R7.reuse, 0x100 ;  /* 0x00000100070b7836 */ /* 0x040fe20000000000 */
[----:B------:R-:W-:Y:S01]  /*08f0*/  SHF.R.S32.HI R12, RZ, 0x1f, R7 ;  /* 0x0000001fff0c7819 */ /* 0x000fe20000011407 */
[----:B------:R-:W-:Y:S01]  /*0900*/  BSSY.RECONVERGENT B2, `(.L_x_133) ;  /* 0x0000014000027945 */ /* 0x000fe20003800200 */
[-CC-:B------:R-:W-:Y:S01]  /*0910*/  IADD3 R18, P1, P4, R7, R2.reuse, R6.reuse ;  /* 0x0000000207127210 */ /* 0x180fe20007c3e006 */
[----:B------:R-:W-:Y:S01]  /*0920*/  IMAD.MOV.U32 R15, RZ, RZ, R13 ;  /* 0x000000ffff0f7224 */ /* 0x000fe200078e000d */
[----:B------:R-:W-:Y:S02]  /*0930*/  IADD3 R23, P2, P3, R11, R2, R6 ;  /* 0x000000020b177210 */ /* 0x000fe40007b5e006 */
[----:B------:R-:W-:Y:S01]  /*0940*/  IADD3.X R21, PT, PT, R12, R3, RZ, P1, P4 ;  /* 0x000000030c157210 */ /* 0x000fe20000fe84ff */
[----:B------:R-:W-:Y:S01]  /*0950*/  IMAD.MOV.U32 R16, RZ, RZ, R18 ;  /* 0x000000ffff107224 */ /* 0x000fe200078e0012 */
[----:B------:R-:W-:-:S03]  /*0960*/  SHF.R.S32.HI R12, RZ, 0x1f, R11 ;  /* 0x0000001fff0c7819 */ /* 0x000fc6000001140b */
        /* <DEDUP_REMOVED lines=13> */
.L_x_134:
[----:B------:R-:W-:Y:S05]  /*0a40*/  BSYNC.RECONVERGENT B2 ;  /* 0x0000000000027941 */ /* 0x000fea0003800200 */
.L_x_133:
[----:B------:R-:W-:Y:S01]  /*0a50*/  ISETP.GE.AND P0, PT, R15, R14, PT ;  /* 0x0000000e0f00720c */ /* 0x000fe20003f06270 */
[----:B------:R-:W-:Y:S01]  /*0a60*/  BSSY.RECONVERGENT B2, `(.L_x_135) ;  /* 0x0000011000027945 */ /* 0x000fe20003800200 */
[----:B------:R-:W-:Y:S01]  /*0a70*/  IADD3.X R18, PT, PT, R12, R3, RZ, P2, P3 ;  /* 0x000000030c127210 */ /* 0x000fe200017e64ff */
[----:B------:R-:W-:Y:S02]  /*0a80*/  IMAD.MOV.U32 R11, RZ, RZ, R23 ;  /* 0x000000ffff0b7224 */ /* 0x000fe400078e0017 */
[----:B------:R-:W-:Y:S02]  /*0a90*/  IMAD.MOV.U32 R12, RZ, RZ, R14 ;  /* 0x000000ffff0c7224 */ /* 0x000fe400078e000e */
[----:B------:R-:W-:-:S06]  /*0aa0*/  IMAD.MOV.U32 R8, RZ, RZ, R18 ;  /* 0x000000ffff087224 */ /* 0x000fcc00078e0012 */
        /* <DEDUP_REMOVED lines=12> */
.L_x_136:
[----:B------:R-:W-:Y:S05]  /*0b70*/  BSYNC.RECONVERGENT B2 ;  /* 0x0000000000027941 */ /* 0x000fea0003800200 */
.L_x_135:
[C---:B------:R-:W-:Y:S02]  /*0b80*/  VIADD R13, R7.reuse, 0x200 ;  /* 0x00000200070d7836 */ /* 0x040fe40000000000 */
[----:B------:R-:W-:-:S03]  /*0b90*/  VIADD R7, R7, 0x400 ;  /* 0x0000040007077836 */ /* 0x000fc60000000000 */
[----:B------:R-:W-:-:S13]  /*0ba0*/  ISETP.GE.AND P0, PT, R13, R10, PT ;  /* 0x0000000a0d00720c */ /* 0x000fda0003f06270 */
[----:B------:R-:W-:Y:S05]  /*0bb0*/  @!P0 BRA `(.L_x_137) ;  /* 0xfffffff800788947 */ /* 0x000fea000383ffff */
.L_x_123:
[----:B------:R-:W-:Y:S05]  /*0bc0*/  BSYNC.RECONVERGENT B1 ;  /* 0x0000000000017941 */ /* 0x000fea0003800200 */
.L_x_122:
[----:B------:R-:W-:-:S13]  /*0bd0*/  ISETP.GE.AND P0, PT, R10, 0x100, PT ;  /* 0x000001000a00780c */ /* 0x000fda0003f06270 */
[----:B------:R-:W-:Y:S05]  /*0be0*/  @!P0 BRA `(.L_x_138) ;  /* 0x00000010008c8947 */ /* 0x000fea0003800000 */
[----:B------:R-:W1:Y:S01]  /*0bf0*/  S2R R10, SR_LANEID ;  /* 0x00000000000a7919 */ /* 0x000e620000000000 */
[----:B------:R-:W-:Y:S01]  /*0c00*/  BSSY.RECONVERGENT B1, `(.L_x_139) ;  /* 0x000001b000017945 */ /* 0x000fe20003800200 */
[----:B------:R-:W-:Y:S01]  /*0c10*/  IMAD.MOV.U32 R6, RZ, RZ, R11 ;  /* 0x000000ffff067224 */ /* 0x000fe200078e000b */
[----:B0----5:R0:W2:Y:S01]  /*0c20*/  SHFL.DOWN PT, R3, R12, 0x1, 0x1f ;  /* 0x08201f000c037f89 */ /* 0x0210a200000e0000 */
[----:B------:R-:W-:Y:S02]  /*0c30*/  IMAD.MOV.U32 R7, RZ, RZ, R8 ;  /* 0x000000ffff077224 */ /* 0x000fe400078e0008 */
[----:B------:R-:W-:Y:S01]  /*0c40*/  IMAD.MOV.U32 R2, RZ, RZ, R12 ;  /* 0x000000ffff027224 */ /* 0x000fe200078e000c */
[----:B------:R0:W3:Y:S04]  /*0c50*/  SHFL.DOWN PT, R4, R11, 0x1, 0x1f ;  /* 0x08201f000b047f89 */ /* 0x0000e800000e0000 */
[----:B------:R0:W4:Y:S01]  /*0c60*/  SHFL.DOWN PT, R5, R8, 0x1, 0x1f ;  /* 0x08201f0008057f89 */ /* 0x00012200000e0000 */
[----:B-1----:R-:W-:-:S02]  /*0c70*/  ISETP.GT.AND P0, PT, R10, 0x1e, PT ;  /* 0x0000001e0a00780c */ /* 0x002fc40003f04270 */
[C---:B------:R-:W-:Y:S02]  /*0c80*/  ISETP.GT.AND P1, PT, R10.reuse, 0x1d, PT ;  /* 0x0000001d0a00780c */ /* 0x040fe40003f24270 */
[----:B------:R-:W-:-:S09]  /*0c90*/  ISETP.GT.AND P3, PT, R10, 0x1b, PT ;  /* 0x0000001b0a00780c */ /* 0x000fd20003f64270 */
[----:B0-234-:R-:W-:Y:S05]  /*0ca0*/  @P0 BRA `(.L_x_140) ;  /* 0x0000000000400947 */ /* 0x01dfea0003800000 */
        /* <DEDUP_REMOVED lines=16> */
.L_x_140:
[----:B------:R-:W-:Y:S05]  /*0db0*/  BSYNC.RECONVERGENT B1 ;  /* 0x0000000000017941 */ /* 0x000fea0003800200 */
.L_x_139:
        /* <DEDUP_REMOVED lines=27> */
.L_x_142:
[----:B------:R-:W-:Y:S05]  /*0f70*/  BSYNC.RECONVERGENT B1 ;  /* 0x0000000000017941 */ /* 0x000fea0003800200 */
.L_x_141:
        /* <DEDUP_REMOVED lines=9> */
[----:B0-----:R-:W-:Y:S02]  /*1010*/  IMAD.MOV.U32 R6, RZ, RZ, R11 ;  /* 0x000000ffff067224 */ /* 0x001fe400078e000b */
[----:B-1----:R-:W-:Y:S02]  /*1020*/  IMAD.MOV.U32 R7, RZ, RZ, R10 ;  /* 0x000000ffff077224 */ /* 0x002fe400078e000a */
        /* <DEDUP_REMOVED lines=13> */
.L_x_144:
[----:B------:R-:W-:Y:S05]  /*1100*/  BSYNC.RECONVERGENT B1 ;  /* 0x0000000000017941 */ /* 0x000fea0003800200 */
.L_x_143:
        /* <DEDUP_REMOVED lines=9> */
[----:B---3--:R-:W-:Y:S02]  /*11a0*/  IMAD.MOV.U32 R4, RZ, RZ, R13 ;  /* 0x000000ffff047224 */ /* 0x008fe400078e000d */
        /* <DEDUP_REMOVED lines=14> */
.L_x_146:
[----:B------:R-:W-:Y:S05]  /*1290*/  BSYNC.RECONVERGENT B1 ;  /* 0x0000000000017941 */ /* 0x000fea0003800200 */
.L_x_145:
[----:B0-----:R0:W0:Y:S01]  /*12a0*/  SHFL.DOWN PT, R2, R3, 0x10, 0x1f ;  /* 0x0a001f0003027f89 */ /* 0x00102200000e0000 */
[----:B------:R-:W-:Y:S01]  /*12b0*/  BSSY.RECONVERGENT B1, `(.L_x_147) ;  /* 0x0000017000017945 */ /* 0x000fe20003800200 */
[----:B--2---:R-:W-:Y:S02]  /*12c0*/  IMAD.MOV.U32 R7, RZ, RZ, R4 ;  /* 0x000000ffff077224 */ /* 0x004fe400078e0004 */
[----:B------:R2:W0:Y:S01]  /*12d0*/  SHFL.DOWN PT, R11, R4, 0x10, 0x1f ;  /* 0x0a001f00040b7f89 */ /* 0x00042200000e0000 */
[----:B----4-:R-:W-:Y:S02]  /*12e0*/  IMAD.MOV.U32 R8, RZ, RZ, R5 ;  /* 0x000000ffff087224 */ /* 0x010fe400078e0005 */
[----:B------:R-:W-:Y:S01]  /*12f0*/  IMAD.MOV.U32 R6, RZ, RZ, R3 ;  /* 0x000000ffff067224 */ /* 0x000fe200078e0003 */
[----:B-1----:R2:W1:Y:S01]  /*1300*/  SHFL.DOWN PT, R10, R5, 0x10, 0x1f ;  /* 0x0a001f00050a7f89 */ /* 0x00246200000e0000 */
[----:B------:R-:W-:Y:S05]  /*1310*/  @P4 BRA `(.L_x_148) ;  /* 0x0000000000404947 */ /* 0x000fea0003800000 */
        /* <DEDUP_REMOVED lines=16> */
.L_x_148:
[----:B------:R-:W-:Y:S05]  /*1420*/  BSYNC.RECONVERGENT B1 ;  /* 0x0000000000017941 */ /* 0x000fea0003800200 */
.L_x_147:
[----:B------:R-:W-:Y:S04]  /*1430*/  BSSY.RECONVERGENT B1, `(.L_x_149) ;  /* 0x000000c000017945 */ /* 0x000fe80003800200 */
[----:B------:R-:W-:Y:S05]  /*1440*/  @P2 BRA `(.L_x_150) ;  /* 0x0000000000282947 */ /* 0x000fea0003800000 */
[----:B--2---:R-:W2:Y:S01]  /*1450*/  S2R R4, SR_CgaCtaId ;  /* 0x0000000000047919 */ /* 0x004ea20000008800 */
        /* <DEDUP_REMOVED lines=9> */
.L_x_150:
[----:B------:R-:W-:Y:S05]  /*14f0*/  BSYNC.RECONVERGENT B1 ;  /* 0x0000000000017941 */ /* 0x000fea0003800200 */
.L_x_149:
[----:B------:R-:W-:Y:S01]  /*1500*/  BAR.SYNC.DEFER_BLOCKING 0x0 ;  /* 0x0000000000007b1d */ /* 0x000fe20000010000 */
[----:B------:R-:W-:-:S13]  /*1510*/  ISETP.NE.AND P2, PT, R9, RZ, PT ;  /* 0x000000ff0900720c */ /* 0x000fda0003f45270 */
[----:B------:R-:W-:Y:S05]  /*1520*/  @P2 BRA `(.L_x_151) ;  /* 0x0000004400542947 */ /* 0x000fea0003800000 */
[----:B0---4-:R-:W0:Y:S01]  /*1530*/  S2R R3, SR_CgaCtaId ;  /* 0x0000000000037919 */ /* 0x011e220000008800 */
[----:B------:R-:W-:Y:S01]  /*1540*/  MOV R2, 0x400 ;  /* 0x0000040000027802 */ /* 0x000fe20000000f00 */
[----:B------:R-:W-:Y:S03]  /*1550*/  BSSY.RECONVERGENT B1, `(.L_x_152) ;  /* 0x0000016000017945 */ /* 0x000fe60003800200 */
[----:B0-----:R-:W-:-:S05]  /*1560*/  LEA R26, R3, R2, 0x18 ;  /* 0x00000002031a7211 */ /* 0x001fca00078ec0ff */
[----:B--2---:R-:W0:Y:S04]  /*1570*/  LDS R5, [R26+0x18] ;  /* 0x000018001a057984 */ /* 0x004e280000000800 */
[----:B------:R2:W4:Y:S04]  /*1580*/  LDS.64 R2, [R26+0x20] ;  /* 0x000020001a027984 */ /* 0x0005280000000a00 */
[----:B------:R2:W1:Y:S04]  /*1590*/  LDS R22, [R26+0x28] ;  /* 0x000028001a167984 */ /* 0x0004680000000800 */
[----:B------:R2:W1:Y:S01]  /*15a0*/  LDS R16, [R26+0x38] ;  /* 0x000038001a107984 */ /* 0x0004620000000800 */
[----:B0-----:R-:W-:Y:S01]  /*15b0*/  ISETP.GE.AND P0, PT, R6, R5, PT ;  /* 0x000000050600720c */ /* 0x001fe20003f06270 */
[----:B------:R-:W-:-:S12]  /*15c0*/  IMAD.MOV.U32 R21, RZ, RZ, R5 ;  /* 0x000000ffff157224 */ /* 0x000fd800078e0005 */
[----:B-12-4-:R-:W-:Y:S05]  /*15d0*/  @!P0 BRA `(.L_x_153) ;  /* 0x0000000000348947 */ /* 0x016fea0003800000 */
        /* <DEDUP_REMOVED lines=13> */
.L_x_153:
[----:B------:R-:W-:Y:S05]  /*16b0*/  BSYNC.RECONVERGENT B1 ;  /* 0x0000000000017941 */ /* 0x000fea0003800200 */
.L_x_152:
        /* <DEDUP_REMOVED lines=21> */
[C---:B------:R-:W-:Y:S02]  /*1810*/  @P3 ISETP.LT.U32.AND P1, PT, R2.reuse, R6, PT ;  /* 0x000000060200320c */ /* 0x040fe40003f21070 */
[CC--:B------:R-:W-:Y:S02]  /*1820*/  @P3 ISETP.GE.AND.EX P0, PT, R3.reuse, R7.reuse, PT, P0 ;  /* 0x000000070300320c */ /* 0x0c0fe40003f06300 */
[----:B------:R-:W-:Y:S02]  /*1830*/  @P3 ISETP.LT.AND.EX P1, PT, R3, R7, PT, P1 ;  /* 0x000000070300320c */ /* 0x000fe40003f21310 */
[----:B------:R-:W-:Y:S02]  /*1840*/  @P3 SEL R23, R21, R22, !P0 ;  /* 0x0000001615173207 */ /* 0x000fe40004000000 */
[----:B------:R-:W-:-:S02]  /*1850*/  @P3 SEL R25, R2, R6, P1 ;  /* 0x0000000602193207 */ /* 0x000fc40000800000 */
[----:B------:R-:W-:-:S07]  /*1860*/  @P3 SEL R24, R3, R7, P1 ;  /* 0x0000000703183207 */ /* 0x000fce0000800000 */
.L_x_155:
[----:B------:R-:W-:Y:S05]  /*1870*/  BSYNC.RECONVERGENT B1 ;  /* 0x0000000000017941 */ /* 0x000fea0003800200 */
.L_x_154:
        /* <DEDUP_REMOVED lines=17> */
.L_x_157:
[----:B------:R-:W-:Y:S05]  /*1990*/  BSYNC.RECONVERGENT B1 ;  /* 0x0000000000017941 */ /* 0x000fea0003800200 */
.L_x_156:
        /* <DEDUP_REMOVED lines=17> */
.L_x_159:
[----:B------:R-:W-:Y:S05]  /*1ab0*/  BSYNC.RECONVERGENT B1 ;  /* 0x0000000000017941 */ /* 0x000fea0003800200 */
.L_x_158:
        /* <DEDUP_REMOVED lines=17> */
.L_x_161:
[----:B------:R-:W-:Y:S05]  /*1bd0*/  BSYNC.RECONVERGENT B1 ;  /* 0x0000000000017941 */ /* 0x000fea0003800200 */
.L_x_160:
        /* <DEDUP_REMOVED lines=17> */
.L_x_163:
[----:B------:R-:W-:Y:S05]  /*1cf0*/  BSYNC.RECONVERGENT B1 ;  /* 0x0000000000017941 */ /* 0x000fea0003800200 */
.L_x_162:
        /* <DEDUP_REMOVED lines=18> */
.L_x_138:
[----:B------:R-:W1:Y:S01]  /*1e20*/  S2R R14, SR_LANEID ;  /* 0x00000000000e7919 */ /* 0x000e620000000000 */
[----:B0-----:R-:W-:Y:S01]  /*1e30*/  LOP3.LUT R2, R9, 0x3e0, RZ, 0xc0, !PT ;  /* 0x000003e009027812 */ /* 0x001fe200078ec0ff */
[----:B------:R-:W-:Y:S01]  /*1e40*/  BSSY.RECONVERGENT B1, `(.L_x_164) ;  /* 0x0000027000017945 */ /* 0x000fe20003800200 */
[----:B------:R-:W-:Y:S02]  /*1e50*/  IMAD.MOV.U32 R16, RZ, RZ, R8 ;  /* 0x000000ffff107224 */ /* 0x000fe400078e0008 */
[----:B------:R-:W-:Y:S01]  /*1e60*/  LOP3.LUT R5, RZ, R2, RZ, 0x33, !PT ;  /* 0x00000002ff057212 */ /* 0x000fe200078e33ff */
[----:B------:R-:W-:-:S05]  /*1e70*/  VIADD R3, R2, 0x20 ;  /* 0x0000002002037836 */ /* 0x000fca0000000000 */
[----:B------:R-:W-:Y:S01]  /*1e80*/  ISETP.GT.AND P0, PT, R3, R10, PT ;  /* 0x0000000a0300720c */ /* 0x000fe20003f04270 */
[----:B------:R-:W-:-:S05]  /*1e90*/  IMAD.IADD R3, R10, 0x1, R5 ;  /* 0x000000010a037824 */ /* 0x000fca00078e0205 */
[----:B------:R-:W-:-:S05]  /*1ea0*/  SEL R3, R3, 0x1f, P0 ;  /* 0x0000001f03037807 */ /* 0x000fca0000000000 */
[----:B-----5:R0:W2:Y:S04]  /*1eb0*/  SHFL.DOWN PT, R5, R12, 0x1, R3 ;  /* 0x082000000c057989 */ /* 0x0200a800000e0003 */
[----:B------:R0:W3:Y:S01]  /*1ec0*/  SHFL.DOWN PT, R7, R8, 0x1, R3 ;  /* 0x0820000008077989 */ /* 0x0000e200000e0003 */
[CC--:B-1----:R-:W-:Y:S01]  /*1ed0*/  ISETP.GE.AND P0, PT, R14.reuse, R3.reuse, PT ;  /* 0x000000030e00720c */ /* 0x0c2fe20003f06270 */
[C---:B------:R-:W-:Y:S01]  /*1ee0*/  VIADD R4, R14.reuse, 0x4 ;  /* 0x000000040e047836 */ /* 0x040fe20000000000 */
[C---:B------:R-:W-:Y:S01]  /*1ef0*/  ISETP.NE.AND P2, PT, R14.reuse, RZ, PT ;  /* 0x000000ff0e00720c */ /* 0x040fe20003f45270 */
[C---:B------:R-:W-:Y:S02]  /*1f00*/  VIADD R2, R14.reuse, 0x2 ;  /* 0x000000020e027836 */ /* 0x040fe40000000000 */
[----:B------:R-:W-:Y:S01]  /*1f10*/  VIADD R6, R14, 0x8 ;  /* 0x000000080e067836 */ /* 0x000fe20000000000 */
[-C--:B------:R-:W-:Y:S01]  /*1f20*/  ISETP.GT.AND P5, PT, R4, R3.reuse, PT ;  /* 0x000000030400720c */ /* 0x080fe20003fa4270 */
[----:B------:R-:W-:Y:S01]  /*1f30*/  VIADD R14, R14, 0x10 ;  /* 0x000000100e0e7836 */ /* 0x000fe20000000000 */
[----:B------:R0:W1:Y:S01]  /*1f40*/  SHFL.DOWN PT, R4, R11, 0x1, R3 ;  /* 0x082000000b047989 */ /* 0x00006200000e0003 */
[-C--:B------:R-:W-:Y:S01]  /*1f50*/  ISETP.GT.AND P1, PT, R2, R3.reuse, PT ;  /* 0x000000030200720c */ /* 0x080fe20003f24270 */
[----:B------:R-:W-:Y:S01]  /*1f60*/  IMAD.MOV.U32 R2, RZ, RZ, R12 ;  /* 0x000000ffff027224 */ /* 0x000fe200078e000c */
[-C--:B------:R-:W-:Y:S01]  /*1f70*/  ISETP.GT.AND P4, PT, R6, R3.reuse, PT ;  /* 0x000000030600720c */ /* 0x080fe20003f84270 */
[----:B------:R-:W-:Y:S01]  /*1f80*/  IMAD.MOV.U32 R6, RZ, RZ, R11 ;  /* 0x000000ffff067224 */ /* 0x000fe200078e000b */
[----:B------:R-:W-:Y:S01]  /*1f90*/  ISETP.GT.AND P3, PT, R14, R3, PT ;  /* 0x000000030e00720c */ /* 0x000fe20003f64270 */
[----:B--2---:R-:W-:-:S12]  /*1fa0*/  @P0 BRA `(.L_x_165) ;  /* 0x0000000000400947 */ /* 0x004fd80003800000 */
[----:B------:R-:W-:Y:S01]  /*1fb0*/  ISETP.GE.AND P0, PT, R12, R5, PT ;  /* 0x000000050c00720c */ /* 0x000fe20003f06270 */
        /* <DEDUP_REMOVED lines=15> */
.L_x_165:
[----:B------:R-:W-:Y:S05]  /*20b0*/  BSYNC.RECONVERGENT B1 ;  /* 0x0000000000017941 */ /* 0x000fea0003800200 */
.L_x_164:
[----:B------:R2:W4:Y:S01]  /*20c0*/  SHFL.DOWN PT, R5, R2, 0x2, R3 ;  /* 0x0840000002057989 */ /* 0x00052200000e0003 */
[----:B------:R-:W-:Y:S01]  /*20d0*/  BSSY.RECONVERGENT B1, `(.L_x_166) ;  /* 0x0000017000017945 */ /* 0x000fe20003800200 */
[----:B-1----:R-:W-:Y:S02]  /*20e0*/  IMAD.MOV.U32 R4, RZ, RZ, R2 ;  /* 0x000000ffff047224 */ /* 0x002fe400078e0002 */
[----:B---3--:R2:W1:Y:S01]  /*20f0*/  SHFL.DOWN PT, R7, R6, 0x2, R3 ;  /* 0x0840000006077989 */ /* 0x00846200000e0003 */
[----:B0-----:R-:W-:Y:S02]  /*2100*/  IMAD.MOV.U32 R12, RZ, RZ, R6 ;  /* 0x000000ffff0c7224 */ /* 0x001fe400078e0006 */
[----:B------:R-:W-:Y:S01]  /*2110*/  IMAD.MOV.U32 R14, RZ, RZ, R16 ;  /* 0x000000ffff0e7224 */ /* 0x000fe200078e0010 */
[----:B------:R2:W0:Y:S01]  /*2120*/  SHFL.DOWN PT, R11, R16, 0x2, R3 ;  /* 0x08400000100b7989 */ /* 0x00042200000e0003 */
[----:B------:R-:W-:Y:S05]  /*2130*/  @P1 BRA `(.L_x_167) ;  /* 0x0000000000401947 */ /* 0x000fea0003800000 */
[----:B----4-:R-:W-:Y:S01]  /*2140*/  ISETP.GE.AND P0, PT, R2, R5, PT ;  /* 0x000000050200720c */ /* 0x010fe20003f06270 */
[----:B------:R-:W-:Y:S02]  /*2150*/  IMAD.MOV.U32 R4, RZ, RZ, R5 ;  /* 0x000000ffff047224 */ /* 0x000fe400078e0005 */
[----:B-1----:R-:W-:Y:S02]  /*2160*/  IMAD.MOV.U32 R12, RZ, RZ, R7 ;  /* 0x000000ffff0c7224 */ /* 0x002fe400078e0007 */
        /* <DEDUP_REMOVED lines=13> */
.L_x_167:
[----:B------:R-:W-:Y:S05]  /*2240*/  BSYNC.RECONVERGENT B1 ;  /* 0x0000000000017941 */ /* 0x000fea0003800200 */
.L_x_166:
[----:B----4-:R3:W4:Y:S01]  /*2250*/  SHFL.DOWN PT, R5, R4, 0x4, R3 ;  /* 0x0880000004057989 */ /* 0x01072200000e0003 */
[----:B------:R-:W-:Y:S01]  /*2260*/  BSSY.RECONVERGENT B1, `(.L_x_168) ;  /* 0x0000017000017945 */ /* 0x000fe20003800200 */
[----:B--2---:R-:W-:Y:S02]  /*2270*/  IMAD.MOV.U32 R2, RZ, RZ, R4 ;  /* 0x000000ffff027224 */ /* 0x004fe400078e0004 */
[----:B-1----:R3:W1:Y:S01]  /*2280*/  SHFL.DOWN PT, R7, R12, 0x4, R3 ;  /* 0x088000000c077989 */ /* 0x00266200000e0003 */
[----:B------:R-:W-:Y:S02]  /*2290*/  IMAD.MOV.U32 R6, RZ, RZ, R12 ;  /* 0x000000ffff067224 */ /* 0x000fe400078e000c */
[----:B------:R-:W-:Y:S01]  /*22a0*/  IMAD.MOV.U32 R8, RZ, RZ, R14 ;  /* 0x000000ffff087224 */ /* 0x000fe200078e000e */
[----:B0-----:R3:W0:Y:S01]  /*22b0*/  SHFL.DOWN PT, R11, R14, 0x4, R3 ;  /* 0x088000000e0b7989 */ /* 0x00162200000e0003 */
        /* <DEDUP_REMOVED lines=17> */
.L_x_169:
[----:B------:R-:W-:Y:S05]  /*23d0*/  BSYNC.RECONVERGENT B1 ;  /* 0x0000000000017941 */ /* 0x000fea0003800200 */
.L_x_168:
[----:B----4-:R2:W4:Y:S01]  /*23e0*/  SHFL.DOWN PT, R5, R2, 0x8, R3 ;  /* 0x0900000002057989 */ /* 0x01052200000e0003 */
[----:B------:R-:W-:Y:S01]  /*23f0*/  BSSY.RECONVERGENT B1, `(.L_x_170) ;  /* 0x0000017000017945 */ /* 0x000fe20003800200 */
[----:B---3--:R-:W-:Y:S02]  /*2400*/  IMAD.MOV.U32 R4, RZ, RZ, R2 ;  /* 0x000000ffff047224 */ /* 0x008fe400078e0002 */
        /* <DEDUP_REMOVED lines=21> */
.L_x_171:
[----:B------:R-:W-:Y:S05]  /*2560*/  BSYNC.RECONVERGENT B1 ;  /* 0x0000000000017941 */ /* 0x000fea0003800200 */
.L_x_170:
[----:B----4-:R3:W4:Y:S01]  /*2570*/  SHFL.DOWN PT, R5, R4, 0x10, R3 ;  /* 0x0a00000004057989 */ /* 0x01072200000e0003 */
[----:B------:R-:W-:Y:S01]  /*2580*/  BSSY.RECONVERGENT B1, `(.L_x_172) ;  /* 0x0000017000017945 */ /* 0x000fe20003800200 */
[----:B--2---:R-:W-:Y:S02]  /*2590*/  IMAD.MOV.U32 R6, RZ, RZ, R4 ;  /* 0x000000ffff067224 */ /* 0x004fe400078e0004 */
[----:B0-----:R3:W0:Y:S01]  /*25a0*/  SHFL.DOWN PT, R11, R12, 0x10, R3 ;  /* 0x0a0000000c0b7989 */ /* 0x00162200000e0003 */
[----:B-1----:R-:W-:Y:S02]  /*25b0*/  IMAD.MOV.U32 R7, RZ, RZ, R12 ;  /* 0x000000ffff077224 */ /* 0x002fe400078e000c */
[----:B------:R-:W-:Y:S01]  /*25c0*/  IMAD.MOV.U32 R8, RZ, RZ, R14 ;  /* 0x000000ffff087224 */ /* 0x000fe200078e000e */
[----:B------:R3:W1:Y:S01]  /*25d0*/  SHFL.DOWN PT, R13, R14, 0x10, R3 ;  /* 0x0a0000000e0d7989 */ /* 0x00066200000e0003 */
        /* <DEDUP_REMOVED lines=17> */
.L_x_173:
[----:B------:R-:W-:Y:S05]  /*26f0*/  BSYNC.RECONVERGENT B1 ;  /* 0x0000000000017941 */ /* 0x000fea0003800200 */
.L_x_172:
[----:B------:R-:W-:Y:S04]  /*2700*/  BSSY.RECONVERGENT B1, `(.L_x_174) ;  /* 0x000000c000017945 */ /* 0x000fe80003800200 */
[----:B------:R-:W-:Y:S05]  /*2710*/  @P2 BRA `(.L_x_175) ;  /* 0x0000000000282947 */ /* 0x000fea0003800000 */
[----:B---3--:R-:W2:Y:S01]  /*2720*/  S2R R4, SR_CgaCtaId ;  /* 0x0000000000047919 */ /* 0x008ea20000008800 */
[----:B------:R-:W-:Y:S02]  /*2730*/  MOV R3, 0x400 ;  /* 0x0000040000037802 */ /* 0x000fe40000000f00 */
[----:B------:R-:W-:-:S04]  /*2740*/  SHF.R.U32.HI R2, RZ, 0x1, R9 ;  /* 0x00000001ff027819 */ /* 0x000fc80000011609 */
[----:B------:R-:W-:Y:S02]  /*2750*/  LOP3.LUT R2, R2, 0x1f0, RZ, 0xc0, !PT ;  /* 0x000001f002027812 */ /* 0x000fe400078ec0ff */
[----:B--2---:R-:W-:-:S05]  /*2760*/  LEA R3, R4, R3, 0x18 ;  /* 0x0000000304037211 */ /* 0x004fca00078ec0ff */
[----:B----4-:R-:W-:Y:S02]  /*2770*/  IMAD.IADD R5, R2, 0x1, R3 ;  /* 0x0000000102057824 */ /* 0x010fe400078e0203 */
[----:B------:R-:W-:Y:S02]  /*2780*/  IMAD.MOV.U32 R2, RZ, RZ, R7 ;  /* 0x000000ffff027224 */ /* 0x000fe400078e0007 */
[----:B------:R-:W-:Y:S01]  /*2790*/  IMAD.MOV.U32 R3, RZ, RZ, R8 ;  /* 0x000000ffff037224 */ /* 0x000fe200078e0008 */
[----:B------:R2:W-:Y:S04]  /*27a0*/  STS [R5+0x8], R6 ;  /* 0x0000080605007388 */ /* 0x0005e80000000800 */
[----:B------:R2:W-:Y:S02]  /*27b0*/  STS.64 [R5+0x10], R2 ;  /* 0x0000100205007388 */ /* 0x0005e40000000a00 */
.L_x_175:
[----:B------:R-:W-:Y:S05]  /*27c0*/  BSYNC.RECONVERGENT B1 ;  /* 0x0000000000017941 */ /* 0x000fea0003800200 */
.L_x_174:
[----:B------:R-:W-:Y:S01]  /*27d0*/  BAR.SYNC.DEFER_BLOCKING 0x0 ;  /* 0x0000000000007b1d */ /* 0x000fe20000010000 */
[----:B------:R-:W-:-:S13]  /*27e0*/  ISETP.NE.AND P2, PT, R9, RZ, PT ;  /* 0x000000ff0900720c */ /* 0x000fda0003f45270 */
[----:B------:R-:W-:Y:S05]  /*27f0*/  @P2 BRA `(.L_x_151) ;  /* 0x0000003000a02947 */ /* 0x000fea0003800000 */
[C---:B------:R-:W-:Y:S01]  /*2800*/  ISETP.GE.AND P0, PT, R10.reuse, 0x21, PT ;  /* 0x000000210a00780c */ /* 0x040fe20003f06270 */
[----:B--2---:R-:W-:Y:S01]  /*2810*/  IMAD.MOV.U32 R2, RZ, RZ, R6 ;  /* 0x000000ffff027224 */ /* 0x004fe200078e0006 */
[C---:B------:R-:W-:Y:S01]  /*2820*/  ISETP.GE.AND P5, PT, R10.reuse, 0x41, PT ;  /* 0x000000410a00780c */ /* 0x040fe20003fa6270 */
[----:B0-----:R-:W-:Y:S01]  /*2830*/  IMAD.MOV.U32 R11, RZ, RZ, R7 ;  /* 0x000000ffff0b7224 */ /* 0x001fe200078e0007 */
[C---:B------:R-:W-:Y:S01]  /*2840*/  ISETP.GE.AND P4, PT, R10.reuse, 0x61, PT ;  /* 0x000000610a00780c */ /* 0x040fe20003f86270 */
[----:B---3--:R-:W-:Y:S01]  /*2850*/  IMAD.MOV.U32 R4, RZ, RZ, R8 ;  /* 0x000000ffff047224 */ /* 0x008fe200078e0008 */
[----:B------:R-:W-:-:S07]  /*2860*/  ISETP.GE.AND P3, PT, R10, 0x81, PT ;  /* 0x000000810a00780c */ /* 0x000fce0003f66270 */
[----:B------:R-:W-:Y:S06]  /*2870*/  @!P0 BRA `(.L_x_176) ;  /* 0x00000000005c8947 */ /* 0x000fec0003800000 */
[----:B------:R-:W0:Y:S01]  /*2880*/  S2UR UR5, SR_CgaCtaId ;  /* 0x00000000000579c3 */ /* 0x000e220000008800 */
[----:B------:R-:W-:Y:S01]  /*2890*/  UMOV UR4, 0x400 ;  /* 0x0000040000047882 */ /* 0x000fe20000000000 */
[----:B------:R-:W-:Y:S01]  /*28a0*/  BSSY.RECONVERGENT B1, `(.L_x_176) ;  /* 0x0000014000017945 */ /* 0x000fe20003800200 */
        /* <DEDUP_REMOVED lines=19> */
.L_x_177:
[----:B------:R-:W-:Y:S05]  /*29e0*/  BSYNC.RECONVERGENT B1 ;  /* 0x0000000000017941 */ /* 0x000fea0003800200 */
.L_x_176:
[----:B------:R-:W-:Y:S02]  /*29f0*/  IMAD.MOV.U32 R3, RZ, RZ, R2 ;  /* 0x000000ffff037224 */ /* 0x000fe400078e0002 */
[----:B------:R-:W-:Y:S02]  /*2a00*/  IMAD.MOV.U32 R9, RZ, RZ, R11 ;  /* 0x000000ffff097224 */ /* 0x000fe400078e000b */
[----:B------:R-:W-:Y:S01]  /*2a10*/  IMAD.MOV.U32 R8, RZ, RZ, R4 ;  /* 0x000000ffff087224 */ /* 0x000fe200078e0004 */
[----:B------:R-:W-:Y:S06]  /*2a20*/  @!P5 BRA `(.L_x_178) ;  /* 0x00000000005cd947 */ /* 0x000fec0003800000 */
[----:B------:R-:W0:Y:S01]  /*2a30*/  S2UR UR5, SR_CgaCtaId ;  /* 0x00000000000579c3 */ /* 0x000e220000008800 */
[----:B------:R-:W-:Y:S01]  /*2a40*/  UMOV UR4, 0x400 ;  /* 0x0000040000047882 */ /* 0x000fe20000000000 */
[----:B------:R-:W-:Y:S01]  /*2a50*/  BSSY.RECONVERGENT B1, `(.L_x_178) ;  /* 0x0000014000017945 */ /* 0x000fe20003800200 */
[----:B0-----:R-:W-:-:S09]  /*2a60*/  ULEA UR4, UR5, UR4, 0x18 ;  /* 0x0000000405047291 */ /* 0x001fd2000f8ec0ff */
[----:B----4-:R-:W0:Y:S04]  /*2a70*/  LDS R5, [UR4+0x28] ;  /* 0x00002804ff057984 */ /* 0x010e280008000800 */
        /* <DEDUP_REMOVED lines=17> */
.L_x_179:
[----:B------:R-:W-:Y:S05]  /*2b90*/  BSYNC.RECONVERGENT B1 ;  /* 0x0000000000017941 */ /* 0x000fea0003800200 */
.L_x_178:
[C---:B------:R-:W-:Y:S01]  /*2ba0*/  ISETP.GE.AND P1, PT, R10.reuse, 0xa1, PT ;  /* 0x000000a10a00780c */ /* 0x040fe20003f26270 */
[----:B------:R-:W-:Y:S01]  /*2bb0*/  IMAD.MOV.U32 R2, RZ, RZ, R3 ;  /* 0x000000ffff027224 */ /* 0x000fe200078e0003 */
[C---:B------:R-:W-:Y:S01]  /*2bc0*/  ISETP.GE.AND P5, PT, R10.reuse, 0xc1, PT ;  /* 0x000000c10a00780c */ /* 0x040fe20003fa6270 */
[----:B------:R-:W-:Y:S01]  /*2bd0*/  IMAD.MOV.U32 R7, RZ, RZ, R9 ;  /* 0x000000ffff077224 */ /* 0x000fe200078e0009 */
[----:B------:R-:W-:Y:S01]  /*2be0*/  ISETP.GE.AND P6, PT, R10, 0xe1, PT ;  /* 0x000000e10a00780c */ /* 0x000fe20003fc6270 */
[----:B------:R-:W-:Y:S01]  /*2bf0*/  IMAD.MOV.U32 R6, RZ, RZ, R8 ;  /* 0x000000ffff067224 */ /* 0x000fe200078e0008 */
[----:B------:R-:W-:Y:S11]  /*2c00*/  @!P4 BRA `(.L_x_180) ;  /* 0x00000000005cc947 */ /* 0x000ff60003800000 */
        /* <DEDUP_REMOVED lines=22> */
.L_x_181:
[----:B------:R-:W-:Y:S05]  /*2d70*/  BSYNC.RECONVERGENT B1 ;  /* 0x0000000000017941 */ /* 0x000fea0003800200 */
.L_x_180:
        /* <DEDUP_REMOVED lines=26> */
.L_x_183:
[----:B------:R-:W-:Y:S05]  /*2f20*/  BSYNC.RECONVERGENT B1 ;  /* 0x0000000000017941 */ /* 0x000fea0003800200 */
.L_x_182:
        /* <DEDUP_REMOVED lines=26> */
.L_x_185:
[----:B------:R-:W-:Y:S05]  /*30d0*/  BSYNC.RECONVERGENT B1 ;  /* 0x0000000000017941 */ /* 0x000fea0003800200 */
.L_x_184:
        /* <DEDUP_REMOVED lines=26> */
.L_x_187:
[----:B------:R-:W-:Y:S05]  /*3280*/  BSYNC.RECONVERGENT B1 ;  /* 0x0000000000017941 */ /* 0x000fea0003800200 */
.L_x_186:
[----:B------:R-:W-:Y:S02]  /*3290*/  IMAD.MOV.U32 R6, RZ, RZ, R3 ;  /* 0x000000ffff067224 */ /* 0x000fe400078e0003 */
[----:B------:R-:W-:Y:S02]  /*32a0*/  IMAD.MOV.U32 R7, RZ, RZ, R9 ;  /* 0x000000ffff077224 */ /* 0x000fe400078e0009 */
[----:B------:R-:W-:Y:S01]  /*32b0*/  IMAD.MOV.U32 R8, RZ, RZ, R4 ;  /* 0x000000ffff087224 */ /* 0x000fe200078e0004 */
[----:B------:R-:W-:Y:S06]  /*32c0*/  @!P6 BRA `(.L_x_151) ;  /* 0x0000002400ece947 */ /* 0x000fec0003800000 */
[----:B------:R-:W0:Y:S01]  /*32d0*/  S2UR UR5, SR_CgaCtaId ;  /* 0x00000000000579c3 */ /* 0x000e220000008800 */
[----:B------:R-:W-:Y:S02]  /*32e0*/  UMOV UR4, 0x400 ;  /* 0x0000040000047882 */ /* 0x000fe40000000000 */
        /* <DEDUP_REMOVED lines=21> */
.L_x_119:
[----:B------:R-:W0:Y:S01]  /*3440*/  S2R R11, SR_TID.X ;  /* 0x00000000000b7919 */ /* 0x000e220000002100 */
[----:B------:R-:W1:Y:S02]  /*3450*/  LDCU.128 UR12, c[0x0][0x380] ;  /* 0x00007000ff0c77ac */ /* 0x000e640008000c00 */
[----:B-1----:R-:W-:Y:S02]  /*3460*/  IMAD.U32 R12, RZ, RZ, UR12 ;  /* 0x0000000cff0c7e24 */ /* 0x002fe4000f8e00ff */
[----:B------:R-:W-:Y:S01]  /*3470*/  IMAD.U32 R13, RZ, RZ, UR13 ;  /* 0x0000000dff0d7e24 */ /* 0x000fe2000f8e00ff */
[----:B0-----:R-:W-:-:S05]  /*3480*/  IADD3 R3, P0, PT, R6, R11, RZ ;  /* 0x0000000b06037210 */ /* 0x001fca0007f1e0ff */
[----:B------:R-:W-:Y:S01]  /*3490*/  IMAD.X R4, RZ, RZ, RZ, P0 ;  /* 0x000000ffff047224 */ /* 0x000fe200000e06ff */
[----:B------:R-:W-:-:S04]  /*34a0*/  LEA R2, P0, R3, R12, 0x2 ;  /* 0x0000000c03027211 */ /* 0x000fc800078010ff */
[----:B------:R-:W-:-:S05]  /*34b0*/  LEA.HI.X R3, R3, R13, R4, 0x2, P0 ;  /* 0x0000000d03037211 */ /* 0x000fca00000f1404 */
[----:B------:R-:W2:Y:S04]  /*34c0*/  LDG.E R4, desc[UR10][R2.64] ;  /* 0x0000000a02047981 */ /* 0x000ea8000c1e1900 */
[----:B------:R-:W2:Y:S04]  /*34d0*/  LDG.E R5, desc[UR10][R2.64+0x400] ;  /* 0x0004000a02057981 */ /* 0x000ea8000c1e1900 */
[----:B------:R-:W3:Y:S04]  /*34e0*/  LDG.E R8, desc[UR10][R2.64+0x800] ;  /* 0x0008000a02087981 */ /* 0x000ee8000c1e1900 */
[----:B------:R-:W4:Y:S04]  /*34f0*/  LDG.E R9, desc[UR10][R2.64+0xc00] ;  /* 0x000c000a02097981 */ /* 0x000f28000c1e1900 */
[----:B------:R-:W5:Y:S01]  /*3500*/  LDG.E R10, desc[UR10][R2.64+0x1000] ;  /* 0x0010000a020a7981 */ /* 0x000f62000c1e1900 */
[----:B--2---:R-:W-:-:S02]  /*3510*/  VIMNMX R15, PT, PT, R4, R5, !PT ;  /* 0x00000005040f7248 */ /* 0x004fc40007fe0100 */
[----:B------:R-:W-:Y:S01]  /*3520*/  ISETP.GE.AND P0, PT, R4, R5, PT ;  /* 0x000000050400720c */ /* 0x000fe20003f06270 */
[----:B------:R-:W-:Y:S01]  /*3530*/  VIADD R4, R11, 0x200 ;  /* 0x000002000b047836 */ /* 0x000fe20000000000 */
[----:B---3--:R-:W-:Y:S02]  /*3540*/  VIMNMX R14, PT, PT, R8, R15, !PT ;  /* 0x0000000f080e7248 */ /* 0x008fe40007fe0100 */
[----:B------:R-:W-:Y:S01]  /*3550*/  ISETP.GE.AND P1, PT, R15, R8, PT ;  /* 0x000000080f00720c */ /* 0x000fe20003f26270 */
[----:B------:R-:W-:Y:S01]  /*3560*/  VIADD R8, R11, 0x100 ;  /* 0x000001000b087836 */ /* 0x000fe20000000000 */
[----:B----4-:R-:W-:Y:S01]  /*3570*/  ISETP.GE.AND P3, PT, R14, R9, PT ;  /* 0x000000090e00720c */ /* 0x010fe20003f66270 */
[----:B------:R-:W-:Y:S01]  /*3580*/  IMAD.U32 R15, RZ, RZ, UR15 ;  /* 0x0000000fff0f7e24 */ /* 0x000fe2000f8e00ff */
[----:B------:R-:W-:Y:S01]  /*3590*/  VIMNMX R17, PT, PT, R9, R14, !PT ;  /* 0x0000000e09117248 */ /* 0x000fe20007fe0100 */
[----:B------:R-:W-:Y:S01]  /*35a0*/  IMAD.U32 R14, RZ, RZ, UR14 ;  /* 0x0000000eff0e7e24 */ /* 0x000fe2000f8e00ff */
[----:B------:R-:W-:-:S02]  /*35b0*/  LOP3.LUT R9, R11, 0x400, RZ, 0xfc, !PT ;  /* 0x000004000b097812 */ /* 0x000fc400078efcff */
[----:B-----5:R-:W-:Y:S02]  /*35c0*/  ISETP.GE.AND P2, PT, R17, R10, PT ;  /* 0x0000000a1100720c */ /* 0x020fe40003f46270 */
[----:B------:R-:W-:-:S03]  /*35d0*/  IADD3 R2, P4, PT, R6, R14, RZ ;  /* 0x0000000e06027210 */ /* 0x000fc60007f9e0ff */
[----:B------:R-:W-:Y:S02]  /*35e0*/  @P1 SEL R4, R8, R11, !P0 ;  /* 0x0000000b08041207 */ /* 0x000fe40004000000 */
[----:B------:R-:W-:Y:S01]  /*35f0*/  ISETP.LE.U32.AND P1, PT, R7, UR6, PT ;  /* 0x0000000607007c0c */ /* 0x000fe2000bf23070 */
[----:B------:R-:W-:Y:S02]  /*3600*/  @!P3 VIADD R4, R11, 0x300 ;  /* 0x000003000b04b836 */ /* 0x000fe40000000000 */
[----:B------:R-:W-:Y:S01]  /*3610*/  IMAD.X R3, RZ, RZ, R15, P4 ;  /* 0x000000ffff037224 */ /* 0x000fe200020e060f */
[----:B------:R-:W-:Y:S02]  /*3620*/  ISETP.GE.U32.AND.EX P1, PT, RZ, R18, PT, P1 ;  /* 0x00000012ff00720c */ /* 0x000fe40003f26110 */
[----:B------:R-:W-:Y:S02]  /*3630*/  @P2 ISETP.GE.U32.AND P0, PT, R4, R9, PT ;  /* 0x000000090400220c */ /* 0x000fe40003f06070 */
[----:B------:R-:W-:-:S02]  /*3640*/  IADD3 R9, P3, PT, R9, R2, RZ ;  /* 0x0000000209097210 */ /* 0x000fc40007f7e0ff */
[----:B------:R-:W-:Y:S02]  /*3650*/  @P2 IADD3 R2, P4, PT, R4, R2, RZ ;  /* 0x0000000204022210 */ /* 0x000fe40007f9e0ff */
[----:B------:R-:W-:Y:S01]  /*3660*/  @P2 ISETP.GE.U32.AND.EX P0, PT, RZ, RZ, PT, P0 ;  /* 0x000000ffff00220c */ /* 0x000fe20003f06100 */
[--C-:B------:R-:W-:Y:S02]  /*3670*/  IMAD.X R8, RZ, RZ, R3.reuse, P3 ;  /* 0x000000ffff087224 */ /* 0x100fe400018e0603 */
[----:B------:R-:W-:Y:S01]  /*3680*/  @P2 IMAD.X R3, RZ, RZ, R3, P4 ;  /* 0x000000ffff032224 */ /* 0x000fe200020e0603 */
[----:B------:R-:W-:-:S04]  /*3690*/  @P2 ISETP.LT.OR P0, PT, R10, R17, !P0 ;  /* 0x000000110a00220c */ /* 0x000fc80004701670 */
[----:B------:R-:W-:Y:S02]  /*36a0*/  @P2 SEL R10, R17, R10, P0 ;  /* 0x0000000a110a2207 */ /* 0x000fe40000000000 */
[----:B------:R-:W-:Y:S02]  /*36b0*/  @P2 SEL R9, R2, R9, P0 ;  /* 0x0000000902092207 */ /* 0x000fe40000000000 */
[----:B------:R-:W-:Y:S01]  /*36c0*/  @P2 SEL R8, R3, R8, P0 ;  /* 0x0000000803082207 */ /* 0x000fe20000000000 */
[----:B------:R-:W-:Y:S06]  /*36d0*/  @P1 BRA `(.L_x_188) ;  /* 0x0000001000641947 */ /* 0x000fec0003800000 */
[----:B------:R-:W0:Y:S01]  /*36e0*/  LDCU.64 UR8, c[0x0][0x3e8] ;  /* 0x00007d00ff0877ac */ /* 0x000e220008000a00 */
[----:B------:R-:W-:Y:S01]  /*36f0*/  ISETP.NE.AND P0, PT, R11, RZ, PT ;  /* 0x000000ff0b00720c */ /* 0x000fe20003f05270 */
[----:B------:R-:W-:Y:S01]  /*3700*/  BSSY.RECONVERGENT B1, `(.L_x_189) ;  /* 0x0000012000017945 */ /* 0x000fe20003800200 */
[----:B------:R-:W-:Y:S01]  /*3710*/  UMOV UR4, 0x8 ;  /* 0x0000000800047882 */ /* 0x000fe20000000000 */
[----:B------:R-:W-:Y:S02]  /*3720*/  UMOV UR5, 0x0 ;  /* 0x0000000000057882 */ /* 0x000fe40000000000 */
[----:B0-----:R-:W-:-:S04]  /*3730*/  UIMAD.WIDE.U32 UR4, UR8, 0x1, UR4 ;  /* 0x00000001080478a5 */ /* 0x001fc8000f8e0004 */
[----:B------:R-:W-:Y:S02]  /*3740*/  UIADD3 UR7, UPT, UPT, UR5, UR9, URZ ;  /* 0x0000000905077290 */ /* 0x000fe4000fffe0ff */
[----:B------:R-:W-:Y:S02]  /*3750*/  IMAD.U32 R3, RZ, RZ, UR5 ;  /* 0x00000005ff037e24 */ /* 0x000fe4000f8e00ff */
[----:B------:R-:W-:Y:S02]  /*3760*/  IMAD.U32 R2, RZ, RZ, UR4 ;  /* 0x00000004ff027e24 */ /* 0x000fe4000f8e00ff */
[----:B------:R-:W-:Y:S01]  /*3770*/  IMAD.U32 R3, RZ, RZ, UR7 ;  /* 0x00000007ff037e24 */ /* 0x000fe2000f8e00ff */
[----:B------:R-:W-:Y:S06]  /*3780*/  @P0 BRA `(.L_x_190) ;  /* 0x0000000000240947 */ /* 0x000fec0003800000 */
[----:B------:R-:W-:Y:S02]  /*3790*/  IMAD.MOV.U32 R16, RZ, RZ, 0x500 ;  /* 0x00000500ff107424 */ /* 0x000fe400078e00ff */
[----:B------:R-:W-:-:S05]  /*37a0*/  IMAD.MOV.U32 R17, RZ, RZ, 0x0 ;  /* 0x00000000ff117424 */ /* 0x000fca00078e00ff */
[----:B------:R-:W2:Y:S01]  /*37b0*/  ATOMG.E.ADD.64.STRONG.GPU PT, R4, desc[UR10][R2.64], R16 ;  /* 0x80000010020479a8 */ /* 0x000ea200081ef50a */
[----:B------:R-:W0:Y:S01]  /*37c0*/  S2UR UR5, SR_CgaCtaId ;  /* 0x00000000000579c3 */ /* 0x000e220000008800 */
[----:B------:R-:W-:Y:S02]  /*37d0*/  UMOV UR4, 0x400 ;  /* 0x0000040000047882 */ /* 0x000fe40000000000 */
[----:B0-----:R-:W-:Y:S01]  /*37e0*/  ULEA UR4, UR5, UR4, 0x18 ;  /* 0x0000000405047291 */ /* 0x001fe2000f8ec0ff */
[----:B--2---:R-:W-:-:S05]  /*37f0*/  IADD3 R4, P0, PT, R4, UR6, RZ ;  /* 0x0000000604047c10 */ /* 0x004fca000ff1e0ff */
[----:B------:R-:W-:-:S05]  /*3800*/  IMAD.X R5, RZ, RZ, R5, P0 ;  /* 0x000000ffff057224 */ /* 0x000fca00000e0605 */
[----:B------:R0:W-:Y:S03]  /*3810*/  STS.64 [UR4+0x98], R4 ;  /* 0x00009804ff007988 */ /* 0x0001e60008000a04 */
.L_x_190:
[----:B------:R-:W-:Y:S05]  /*3820*/  BSYNC.RECONVERGENT B1 ;  /* 0x0000000000017941 */ /* 0x000fea0003800200 */
.L_x_189:
[----:B------:R-:W1:Y:S08]  /*3830*/  S2UR UR5, SR_CgaCtaId ;  /* 0x00000000000579c3 */ /* 0x000e700000008800 */
[----:B------:R-:W-:Y:S06]  /*3840*/  BAR.SYNC.DEFER_BLOCKING 0x0 ;  /* 0x0000000000007b1d */ /* 0x000fec0000010000 */
[----:B------:R-:W-:-:S02]  /*3850*/  UMOV UR4, 0x400 ;  /* 0x0000040000047882 */ /* 0x000fc40000000000 */
[----:B-1----:R-:W-:-:S06]  /*3860*/  ULEA UR4, UR5, UR4, 0x18 ;  /* 0x0000000405047291 */ /* 0x002fcc000f8ec0ff */
[----:B------:R-:W-:-:S05]  /*3870*/  IMAD.U32 R23, RZ, RZ, UR4 ;  /* 0x00000004ff177e24 */ /* 0x000fca000f8e00ff */
[----:B0-----:R-:W0:Y:S02]  /*3880*/  LDS.64 R4, [R23+0x98] ;  /* 0x0000980017047984 */ /* 0x001e240000000a00 */
[----:B0-----:R-:W-:-:S04]  /*3890*/  IADD3 R6, P1, PT, R4, 0x500, RZ ;  /* 0x0000050004067810 */ /* 0x001fc80007f3e0ff */
[----:B------:R-:W-:Y:S01]  /*38a0*/  ISETP.GT.U32.AND P0, PT, R6, R7, PT ;  /* 0x000000070600720c */ /* 0x000fe20003f04070 */
[----:B------:R-:W-:-:S05]  /*38b0*/  IMAD.X R17, RZ, RZ, R5, P1 ;  /* 0x000000ffff117224 */ /* 0x000fca00008e0605 */
[----:B------:R-:W-:-:S13]  /*38c0*/  ISETP.GT.AND.EX P0, PT, R17, R18, PT, P0 ;  /* 0x000000121100720c */ /* 0x000fda0003f04300 */
[----:B------:R-:W-:Y:S05]  /*38d0*/  @P0 BRA `(.L_x_191) ;  /* 0x0000000400700947 */ /* 0x000fea0003800000 */
[----:B------:R-:W-:Y:S01]  /*38e0*/  BSSY.RECONVERGENT B1, `(.L_x_191) ;  /* 0x000005b000017945 */ /* 0x000fe20003800200 */
[----:B------:R-:W-:Y:S01]  /*38f0*/  IMAD.MOV.U32 R16, RZ, RZ, R10 ;  /* 0x000000ffff107224 */ /* 0x000fe200078e000a */
[----:B------:R-:W0:Y:S01]  /*3900*/  LDCU.64 UR8, c[0x0][0x398] ;  /* 0x00007300ff0877ac */ /* 0x000e220008000a00 */
[----:B------:R-:W-:Y:S02]  /*3910*/  IMAD.MOV.U32 R19, RZ, RZ, R9 ;  /* 0x000000ffff137224 */ /* 0x000fe400078e0009 */
[----:B------:R-:W-:Y:S01]  /*3920*/  IMAD.MOV.U32 R6, RZ, RZ, R8 ;  /* 0x000000ffff067224 */ /* 0x000fe200078e0008 */
[----:B------:R-:W1:Y:S06]  /*3930*/  LDCU.128 UR12, c[0x0][0x380] ;  /* 0x00007000ff0c77ac */ /* 0x000e6c0008000c00 */
.L_x_194:
[----:B------:R-:W-:Y:S01]  /*3940*/  IADD3 R9, P0, PT, R11, R4, RZ ;  /* 0x000000040b097210 */ /* 0x000fe20007f1e0ff */
[----:B-1----:R-:W-:Y:S02]  /*3950*/  IMAD.U32 R12, RZ, RZ, UR12 ;  /* 0x0000000cff0c7e24 */ /* 0x002fe4000f8e00ff */
[----:B------:R-:W-:Y:S02]  /*3960*/  IMAD.U32 R13, RZ, RZ, UR13 ;  /* 0x0000000dff0d7e24 */ /* 0x000fe4000f8e00ff */
[----:B------:R-:W-:Y:S01]  /*3970*/  IMAD.X R8, RZ, RZ, R5, P0 ;  /* 0x000000ffff087224 */ /* 0x000fe200000e0605 */
[----:B------:R-:W-:-:S04]  /*3980*/  LEA R4, P0, R9, R12, 0x2 ;  /* 0x0000000c09047211 */ /* 0x000fc800078010ff */
[----:B------:R-:W-:-:S05]  /*3990*/  LEA.HI.X R5, R9, R13, R8, 0x2, P0 ;  /* 0x0000000d09057211 */ /* 0x000fca00000f1408 */
[----:B------:R-:W2:Y:S04]  /*39a0*/  LDG.E R7, desc[UR10][R4.64] ;  /* 0x0000000a04077981 */ /* 0x000ea8000c1e1900 */
[----:B------:R-:W3:Y:S04]  /*39b0*/  LDG.E R24, desc[UR10][R4.64+0x400] ;  /* 0x0004000a04187981 */ /* 0x000ee8000c1e1900 */
[----:B------:R-:W4:Y:S04]  /*39c0*/  LDG.E R18, desc[UR10][R4.64+0x800] ;  /* 0x0008000a04127981 */ /* 0x000f28000c1e1900 */
[----:B------:R-:W4:Y:S01]  /*39d0*/  LDG.E R17, desc[UR10][R4.64+0xc00] ;  /* 0x000c000a04117981 */ /* 0x000f22000c1e1900 */
[----:B------:R-:W-:-:S02]  /*39e0*/  IMAD.U32 R14, RZ, RZ, UR14 ;  /* 0x0000000eff0e7e24 */ /* 0x000fc4000f8e00ff */
[----:B------:R-:W-:Y:S01]  /*39f0*/  IMAD.U32 R15, RZ, RZ, UR15 ;  /* 0x0000000fff0f7e24 */ /* 0x000fe2000f8e00ff */
[----:B------:R1:W5:Y:S01]  /*3a00*/  LDG.E R10, desc[UR10][R4.64+0x1000] ;  /* 0x0010000a040a7981 */ /* 0x000362000c1e1900 */
[----:B------:R-:W-:Y:S01]  /*3a10*/  BSSY.RECONVERGENT B2, `(.L_x_192) ;  /* 0x000002c000027945 */ /* 0x000fe20003800200 */
[----:B------:R-:W-:Y:S01]  /*3a20*/  BAR.SYNC.DEFER_BLOCKING 0x0 ;  /* 0x0000000000007b1d */ /* 0x000fe20000010000 */
[----:B------:R-:W-:-:S04]  /*3a30*/  IADD3 R26, P0, PT, R9, R14, RZ ;  /* 0x0000000e091a7210 */ /* 0x000fc80007f1e0ff */
[----:B------:R-:W-:Y:S01]  /*3a40*/  IADD3 R20, P3, PT, R26, 0x100, RZ ;  /* 0x000001001a147810 */ /* 0x000fe20007f7e0ff */
[----:B------:R-:W-:Y:S01]  /*3a50*/  IMAD.X R27, R8, 0x1, R15, P0 ;  /* 0x00000001081b7824 */ /* 0x000fe200000e060f */
[C---:B------:R-:W-:Y:S02]  /*3a60*/  IADD3 R21, P4, PT, R26.reuse, 0x200, RZ ;  /* 0x000002001a157810 */ /* 0x040fe40007f9e0ff */
[----:B------:R-:W-:Y:S01]  /*3a70*/  IADD3 R9, P6, PT, R26, 0x400, RZ ;  /* 0x000004001a097810 */ /* 0x000fe20007fde0ff */
[--C-:B------:R-:W-:Y:S01]  /*3a80*/  IMAD.X R25, RZ, RZ, R27.reuse, P3 ;  /* 0x000000ffff197224 */ /* 0x100fe200018e061b */
[----:B------:R-:W-:Y:S01]  /*3a90*/  ISETP.NE.AND P3, PT, R11, RZ, PT ;  /* 0x000000ff0b00720c */ /* 0x000fe20003f65270 */
[--C-:B------:R-:W-:Y:S02]  /*3aa0*/  IMAD.X R22, RZ, RZ, R27.reuse, P4 ;  /* 0x000000ffff167224 */ /* 0x100fe400020e061b */
[----:B------:R-:W-:Y:S01]  /*3ab0*/  IMAD.X R8, RZ, RZ, R27, P6 ;  /* 0x000000ffff087224 */ /* 0x000fe200030e061b */
[----:B--2---:R-:W-:-:S13]  /*3ac0*/  ISETP.GE.AND P2, PT, R16, R7, PT ;  /* 0x000000071000720c */ /* 0x004fda0003f46270 */
[----:B------:R-:W-:-:S04]  /*3ad0*/  @P2 ISETP.GE.U32.AND P0, PT, R19, R26, PT ;  /* 0x0000001a1300220c */ /* 0x000fc80003f06070 */
[----:B------:R-:W-:-:S04]  /*3ae0*/  @P2 ISETP.GE.AND.EX P0, PT, R6, R27, PT, P0 ;  /* 0x0000001b0600220c */ /* 0x000fc80003f06300 */
[----:B------:R-:W-:-:S04]  /*3af0*/  @P2 ISETP.LT.OR P0, PT, R7, R16, !P0 ;  /* 0x000000100700220c */ /* 0x000fc80004701670 */
[----:B------:R-:W-:Y:S02]  /*3b00*/  @P2 SEL R7, R16, R7, P0 ;  /* 0x0000000710072207 */ /* 0x000fe40000000000 */
[----:B------:R-:W-:Y:S02]  /*3b10*/  IADD3 R16, P5, PT, R26, 0x300, RZ ;  /* 0x000003001a107810 */ /* 0x000fe40007fbe0ff */
[----:B---3--:R-:W-:Y:S02]  /*3b20*/  ISETP.GE.AND P1, PT, R7, R24, PT ;  /* 0x000000180700720c */ /* 0x008fe40003f26270 */
[----:B------:R-:W-:Y:S01]  /*3b30*/  @P2 SEL R26, R19, R26, P0 ;  /* 0x0000001a131a2207 */ /* 0x000fe20000000000 */
[----:B------:R-:W-:Y:S01]  /*3b40*/  IMAD.X R19, RZ, RZ, R27, P5 ;  /* 0x000000ffff137224 */ /* 0x000fe200028e061b */
[----:B------:R-:W-:-:S09]  /*3b50*/  @P2 SEL R27, R6, R27, P0 ;  /* 0x0000001b061b2207 */ /* 0x000fd20000000000 */
[----:B------:R-:W-:-:S04]  /*3b60*/  @P1 ISETP.GE.U32.AND P0, PT, R26, R20, PT ;  /* 0x000000141a00120c */ /* 0x000fc80003f06070 */
[----:B------:R-:W-:-:S04]  /*3b70*/  @P1 ISETP.GE.AND.EX P0, PT, R27, R25, PT, P0 ;  /* 0x000000191b00120c */ /* 0x000fc80003f06300 */
[----:B------:R-:W-:-:S04]  /*3b80*/  @P1 ISETP.LT.OR P0, PT, R24, R7, !P0 ;  /* 0x000000071800120c */ /* 0x000fc80004701670 */
[----:B------:R-:W-:Y:S02]  /*3b90*/  @P1 SEL R24, R7, R24, P0 ;  /* 0x0000001807181207 */ /* 0x000fe40000000000 */
[----:B------:R-:W-:Y:S02]  /*3ba0*/  @P1 SEL R20, R26, R20, P0 ;  /* 0x000000141a141207 */ /* 0x000fe40000000000 */
[----:B----4-:R-:W-:Y:S02]  /*3bb0*/  ISETP.GE.AND P2, PT, R24, R18, PT ;  /* 0x000000121800720c */ /* 0x010fe40003f46270 */
[----:B------:R-:W-:-:S11]  /*3bc0*/  @P1 SEL R25, R27, R25, P0 ;  /* 0x000000191b191207 */ /* 0x000fd60000000000 */
[----:B------:R-:W-:-:S04]  /*3bd0*/  @P2 ISETP.GE.U32.AND P0, PT, R20, R21, PT ;  /* 0x000000151400220c */ /* 0x000fc80003f06070 */
[----:B------:R-:W-:-:S04]  /*3be0*/  @P2 ISETP.GE.AND.EX P0, PT, R25, R22, PT, P0 ;  /* 0x000000161900220c */ /* 0x000fc80003f06300 */
[----:B------:R-:W-:-:S04]  /*3bf0*/  @P2 ISETP.LT.OR P0, PT, R18, R24, !P0 ;  /* 0x000000181200220c */ /* 0x000fc80004701670 */
[----:B------:R-:W-:-:S04]  /*3c00*/  @P2 SEL R18, R24, R18, P0 ;  /* 0x0000001218122207 */ /* 0x000fc80000000000 */
[----:B------:R-:W-:Y:S01]  /*3c10*/  ISETP.GE.AND P1, PT, R18, R17, PT ;  /* 0x000000111200720c */ /* 0x000fe20003f26270 */
[----:B-1----:R-:W-:-:S12]  /*3c20*/  @P3 BRA `(.L_x_193) ;  /* 0x0000000000283947 */ /* 0x002fd80003800000 */
[----:B------:R-:W-:Y:S02]  /*3c30*/  IMAD.MOV.U32 R4, RZ, RZ, 0x500 ;  /* 0x00000500ff047424 */ /* 0x000fe400078e00ff */
[----:B------:R-:W-:-:S06]  /*3c40*/  IMAD.MOV.U32 R5, RZ, RZ, 0x0 ;  /* 0x00000000ff057424 */ /* 0x000fcc00078e00ff */
[----:B------:R-:W2:Y:S01]  /*3c50*/  ATOMG.E.ADD.64.STRONG.GPU PT, R4, desc[UR10][R2.64], R4 ;  /* 0x80000004020479a8 */ /* 0x000ea200081ef50a */
[----:B------:R-:W1:Y:S01]  /*3c60*/  S2UR UR5, SR_CgaCtaId ;  /* 0x00000000000579c3 */ /* 0x000e620000008800 */
[----:B------:R-:W-:Y:S02]  /*3c70*/  UMOV UR4, 0x400 ;  /* 0x0000040000047882 */ /* 0x000fe40000000000 */
[----:B-1----:R-:W-:-:S06]  /*3c80*/  ULEA UR4, UR5, UR4, 0x18 ;  /* 0x0000000405047291 */ /* 0x002fcc000f8ec0ff */
[----:B------:R-:W-:Y:S01]  /*3c90*/  IMAD.U32 R23, RZ, RZ, UR4 ;  /* 0x00000004ff177e24 */ /* 0x000fe2000f8e00ff */
[----:B--2---:R-:W-:-:S05]  /*3ca0*/  IADD3 R6, P3, PT, R4, UR6, RZ ;  /* 0x0000000604067c10 */ /* 0x004fca000ff7e0ff */
[----:B------:R-:W-:-:S05]  /*3cb0*/  IMAD.X R7, RZ, RZ, R5, P3 ;  /* 0x000000ffff077224 */ /* 0x000fca00018e0605 */
[----:B------:R1:W-:Y:S03]  /*3cc0*/  STS.64 [R23+0x98], R6 ;  /* 0x0000980617007388 */ /* 0x0003e60000000a00 */
.L_x_193:
[----:B0-----:R-:W-:Y:S05]  /*3cd0*/  BSYNC.RECONVERGENT B2 ;  /* 0x0000000000027941 */ /* 0x001fea0003800200 */
.L_x_192:
[----:B------:R-:W-:Y:S01]  /*3ce0*/  BAR.SYNC.DEFER_BLOCKING 0x0 ;  /* 0x0000000000007b1d */ /* 0x000fe20000010000 */
[----:B------:R-:W-:Y:S01]  /*3cf0*/  @P2 SEL R21, R20, R21, P0 ;  /* 0x0000001514152207 */ /* 0x000fe20000000000 */
[----:B-1----:R-:W-:Y:S01]  /*3d00*/  IMAD.U32 R7, RZ, RZ, UR8 ;  /* 0x00000008ff077e24 */ /* 0x002fe2000f8e00ff */
[----:B------:R-:W-:Y:S02]  /*3d10*/  @P2 SEL R22, R25, R22, P0 ;  /* 0x0000001619162207 */ /* 0x000fe40000000000 */
[----:B------:R-:W-:-:S04]  /*3d20*/  @P1 ISETP.GE.U32.AND P0, PT, R21, R16, PT ;  /* 0x000000101500120c */ /* 0x000fc80003f06070 */
[----:B------:R-:W-:-:S04]  /*3d30*/  @P1 ISETP.GE.AND.EX P0, PT, R22, R19, PT, P0 ;  /* 0x000000131600120c */ /* 0x000fc80003f06300 */
[----:B------:R-:W-:-:S04]  /*3d40*/  @P1 ISETP.LT.OR P0, PT, R17, R18, !P0 ;  /* 0x000000121100120c */ /* 0x000fc80004701670 */
[----:B------:R-:W-:Y:S01]  /*3d50*/  @P1 SEL R17, R18, R17, P0 ;  /* 0x0000001112111207 */ /* 0x000fe20000000000 */
[----:B------:R-:W-:Y:S01]  /*3d60*/  IMAD.U32 R18, RZ, RZ, UR9 ;  /* 0x00000009ff127e24 */ /* 0x000fe2000f8e00ff */
[----:B------:R-:W-:Y:S02]  /*3d70*/  @P1 SEL R16, R21, R16, P0 ;  /* 0x0000001015101207 */ /* 0x000fe40000000000 */
[----:B-----5:R-:W-:Y:S02]  /*3d80*/  ISETP.GE.AND P2, PT, R17, R10, PT ;  /* 0x0000000a1100720c */ /* 0x020fe40003f46270 */
[----:B------:R-:W-:Y:S01]  /*3d90*/  @P1 SEL R19, R22, R19, P0 ;  /* 0x0000001316131207 */ /* 0x000fe20000000000 */
[----:B------:R-:W0:Y:S10]  /*3da0*/  LDS.64 R4, [R23+0x98] ;  /* 0x0000980017047984 */ /* 0x000e340000000a00 */
[----:B------:R-:W-:-:S04]  /*3db0*/  @P2 ISETP.GE.U32.AND P0, PT, R16, R9, PT ;  /* 0x000000091000220c */ /* 0x000fc80003f06070 */
[----:B------:R-:W-:-:S04]  /*3dc0*/  @P2 ISETP.GE.AND.EX P0, PT, R19, R8, PT, P0 ;  /* 0x000000081300220c */ /* 0x000fc80003f06300 */
[----:B------:R-:W-:-:S04]  /*3dd0*/  @P2 ISETP.LT.OR P0, PT, R10, R17, !P0 ;  /* 0x000000110a00220c */ /* 0x000fc80004701670 */
[----:B------:R-:W-:Y:S02]  /*3de0*/  @P2 SEL R10, R17, R10, P0 ;  /* 0x0000000a110a2207 */ /* 0x000fe40000000000 */
[----:B------:R-:W-:Y:S02]  /*3df0*/  @P2 SEL R9, R16, R9, P0 ;  /* 0x0000000910092207 */ /* 0x000fe40000000000 */
[----:B------:R-:W-:Y:S01]  /*3e00*/  @P2 SEL R8, R19, R8, P0 ;  /* 0x0000000813082207 */ /* 0x000fe20000000000 */
[----:B------:R-:W-:Y:S02]  /*3e10*/  IMAD.MOV.U32 R16, RZ, RZ, R10 ;  /* 0x000000ffff107224 */ /* 0x000fe400078e000a */
[----:B------:R-:W-:Y:S01]  /*3e20*/  IMAD.MOV.U32 R19, RZ, RZ, R9 ;  /* 0x000000ffff137224 */ /* 0x000fe200078e0009 */
[----:B0-----:R-:W-:-:S04]  /*3e30*/  IADD3 R6, P3, PT, R4, 0x500, RZ ;  /* 0x0000050004067810 */ /* 0x001fc80007f7e0ff */
[----:B------:R-:W-:Y:S01]  /*3e40*/  ISETP.GT.U32.AND P1, PT, R6, R7, PT ;  /* 0x000000070600720c */ /* 0x000fe20003f24070 */
[----:B------:R-:W-:Y:S02]  /*3e50*/  IMAD.X R21, RZ, RZ, R5, P3 ;  /* 0x000000ffff157224 */ /* 0x000fe400018e0605 */
[----:B------:R-:W-:-:S03]  /*3e60*/  IMAD.MOV.U32 R6, RZ, RZ, R8 ;  /* 0x000000ffff067224 */ /* 0x000fc600078e0008 */
[----:B------:R-:W-:-:S13]  /*3e70*/  ISETP.GT.AND.EX P0, PT, R21, R18, PT, P1 ;  /* 0x000000121500720c */ /* 0x000fda0003f04310 */
[----:B------:R-:W-:Y:S05]  /*3e80*/  @!P0 BRA `(.L_x_194) ;  /* 0xfffffff800ac8947 */ /* 0x000fea000383ffff */
[----:B------:R-:W-:Y:S05]  /*3e90*/  BSYNC.RECONVERGENT B1 ;  /* 0x0000000000017941 */ /* 0x000fea0003800200 */
.L_x_191:
[----:B------:R-:W-:Y:S01]  /*3ea0*/  ISETP.GE.U32.AND P0, PT, R4, R7, PT ;  /* 0x000000070400720c */ /* 0x000fe20003f06070 */
[----:B------:R-:W-:Y:S03]  /*3eb0*/  BSSY.RECONVERGENT B1, `(.L_x_188) ;  /* 0x000009b000017945 */ /* 0x000fe60003800200 */
[----:B------:R-:W-:-:S13]  /*3ec0*/  ISETP.GE.AND.EX P0, PT, R5, R18, PT, P0 ;  /* 0x000000120500720c */ /* 0x000fda0003f06300 */
[----:B------:R-:W-:Y:S05]  /*3ed0*/  @P0 BRA `(.L_x_195) ;  /* 0x0000000800600947 */ /* 0x000fea0003800000 */
[----:B------:R-:W-:-:S05]  /*3ee0*/  IMAD.IADD R16, R7, 0x1, -R4 ;  /* 0x0000000107107824 */ /* 0x000fca00078e0a04 */
[----:B------:R-:W-:-:S13]  /*3ef0*/  ISETP.GE.AND P0, PT, R11, R16, PT ;  /* 0x000000100b00720c */ /* 0x000fda0003f06270 */
[----:B------:R-:W-:Y:S05]  /*3f00*/  @P0 BRA `(.L_x_195) ;  /* 0x0000000800540947 */ /* 0x000fea0003800000 */
[----:B------:R-:W-:Y:S01]  /*3f10*/  LOP3.LUT R2, RZ, R11, RZ, 0x33, !PT ;  /* 0x0000000bff027212 */ /* 0x000fe200078e33ff */
[----:B------:R-:W-:Y:S01]  /*3f20*/  BSSY.RECONVERGENT B2, `(.L_x_196) ;  /* 0x000002f000027945 */ /* 0x000fe20003800200 */
[----:B------:R-:W-:Y:S02]  /*3f30*/  IMAD.MOV.U32 R17, RZ, RZ, R11 ;  /* 0x000000ffff117224 */ /* 0x000fe400078e000b */
[----:B------:R-:W-:-:S04]  /*3f40*/  IADD3 R7, PT, PT, -R4, R7, R2 ;  /* 0x0000000704077210 */ /* 0x000fc80007ffe102 */
[----:B------:R-:W-:-:S04]  /*3f50*/  LOP3.LUT R2, R7, 0x300, RZ, 0xc0, !PT ;  /* 0x0000030007027812 */ /* 0x000fc800078ec0ff */
[----:B------:R-:W-:-:S13]  /*3f60*/  ISETP.NE.AND P0, PT, R2, 0x300, PT ;  /* 0x000003000200780c */ /* 0x000fda0003f05270 */
[----:B------:R-:W-:Y:S05]  /*3f70*/  @!P0 BRA `(.L_x_197) ;  /* 0x0000000000a48947 */ /* 0x000fea0003800000 */
[----:B------:R-:W-:Y:S01]  /*3f80*/  IADD3 R3, P0, PT, R11, R4, RZ ;  /* 0x000000040b037210 */ /* 0x000fe20007f1e0ff */
[----:B------:R-:W-:Y:S01]  /*3f90*/  IMAD.MOV.U32 R17, RZ, RZ, R11 ;  /* 0x000000ffff117224 */ /* 0x000fe200078e000b */
[----:B------:R-:W-:Y:S02]  /*3fa0*/  LEA.HI R2, R7, 0x1, RZ, 0x18 ;  /* 0x0000000107027811 */ /* 0x000fe400078fc0ff */
[C---:B------:R-:W-:Y:S01]  /*3fb0*/  LEA R12, P1, R3.reuse, R12, 0x2 ;  /* 0x0000000c030c7211 */ /* 0x040fe200078210ff */
[----:B------:R-:W-:Y:S01]  /*3fc0*/  IMAD.X R6, RZ, RZ, R5, P0 ;  /* 0x000000ffff067224 */ /* 0x000fe200000e0605 */
[C---:B------:R-:W-:Y:S02]  /*3fd0*/  IADD3 R14, P0, PT, R3.reuse, R14, RZ ;  /* 0x0000000e030e7210 */ /* 0x040fe40007f1e0ff */
[----:B------:R-:W-:Y:S02]  /*3fe0*/  LOP3.LUT R2, R2, 0x3, RZ, 0xc0, !PT ;  /* 0x0000000302027812 */ /* 0x000fe400078ec0ff */
[----:B------:R-:W-:Y:S01]  /*3ff0*/  LEA.HI.X R3, R3, R13, R6, 0x2, P1 ;  /* 0x0000000d03037211 */ /* 0x000fe200008f1406 */
[----:B------:R-:W-:-:S02]  /*4000*/  IMAD.X R15, R6, 0x1, R15, P0 ;  /* 0x00000001060f7824 */ /* 0x000fc400000e060f */
[----:B------:R-:W-:-:S07]  /*4010*/  IMAD.MOV R6, RZ, RZ, -R2 ;  /* 0x000000ffff067224 */ /* 0x000fce00078e0a02 */
.L_x_200:
[----:B------:R-:W-:-:S06]  /*4020*/  IMAD.MOV.U32 R2, RZ, RZ, R12 ;  /* 0x000000ffff027224 */ /* 0x000fcc00078e000c */
[----:B------:R-:W2:Y:S01]  /*4030*/  LDG.E R2, desc[UR10][R2.64] ;  /* 0x0000000a02027981 */ /* 0x000ea2000c1e1900 */
[----:B------:R-:W-:Y:S01]  /*4040*/  VIADD R6, R6, 0x1 ;  /* 0x0000000106067836 */ /* 0x000fe20000000000 */
[----:B------:R-:W-:Y:S01]  /*4050*/  BSSY.RECONVERGENT B3, `(.L_x_198) ;  /* 0x0000016000037945 */ /* 0x000fe20003800200 */
[----:B------:R-:W-:Y:S01]  /*4060*/  IMAD.MOV.U32 R13, RZ, RZ, R9 ;  /* 0x000000ffff0d7224 */ /* 0x000fe200078e0009 */
[----:B------:R-:W-:Y:S01]  /*4070*/  IADD3 R12, P3, PT, R12, 0x400, RZ ;  /* 0x000004000c0c7810 */ /* 0x000fe20007f7e0ff */
[----:B------:R-:W-:Y:S01]  /*4080*/  IMAD.MOV.U32 R18, RZ, RZ, R8 ;  /* 0x000000ffff127224 */ /* 0x000fe200078e0008 */
[----:B------:R-:W-:Y:S01]  /*4090*/  ISETP.NE.AND P2, PT, R6, RZ, PT ;  /* 0x000000ff0600720c */ /* 0x000fe20003f45270 */
[----:B------:R-:W-:Y:S02]  /*40a0*/  IMAD.MOV.U32 R19, RZ, RZ, R10 ;  /* 0x000000ffff137224 */ /* 0x000fe400078e000a */
        /* <DEDUP_REMOVED lines=16> */
.L_x_199:
[----:B------:R-:W-:Y:S05]  /*41b0*/  BSYNC.RECONVERGENT B3 ;  /* 0x0000000000037941 */ /* 0x000fea0003800200 */
.L_x_198:
[----:B------:R-:W-:Y:S01]  /*41c0*/  IADD3 R14, P0, PT, R14, 0x100, RZ ;  /* 0x000001000e0e7810 */ /* 0x000fe20007f1e0ff */
[----:B------:R-:W-:Y:S02]  /*41d0*/  VIADD R17, R17, 0x100 ;  /* 0x0000010011117836 */ /* 0x000fe40000000000 */
[----:B------:R-:W-:Y:S02]  /*41e0*/  IMAD.X R3, RZ, RZ, R3, P3 ;  /* 0x000000ffff037224 */ /* 0x000fe400018e0603 */
[----:B------:R-:W-:Y:S01]  /*41f0*/  IMAD.X R15, RZ, RZ, R15, P0 ;  /* 0x000000ffff0f7224 */ /* 0x000fe200000e060f */
[----:B------:R-:W-:Y:S07]  /*4200*/  @P2 BRA `(.L_x_200) ;  /* 0xfffffffc00842947 */ /* 0x000fee000383ffff */
.L_x_197:
[----:B------:R-:W-:Y:S05]  /*4210*/  BSYNC.RECONVERGENT B2 ;  /* 0x0000000000027941 */ /* 0x000fea0003800200 */
.L_x_196:
[----:B------:R-:W-:-:S13]  /*4220*/  ISETP.GE.U32.AND P0, PT, R7, 0x300, PT ;  /* 0x000003000700780c */ /* 0x000fda0003f06070 */
[----:B------:R-:W-:Y:S05]  /*4230*/  @!P0 BRA `(.L_x_195) ;  /* 0x0000000400888947 */ /* 0x000fea0003800000 */
[----:B------:R-:W0:Y:S01]  /*4240*/  LDC.64 R6, c[0x0][0x380] ;  /* 0x0000e000ff067b82 */ /* 0x000e220000000a00 */
[----:B------:R-:W-:-:S07]  /*4250*/  VIADD R13, R17, 0x200 ;  /* 0x00000200110d7836 */ /* 0x000fce0000000000 */
[----:B------:R-:W1:Y:S02]  /*4260*/  LDC.64 R2, c[0x0][0x388] ;  /* 0x0000e200ff027b82 */ /* 0x000e640000000a00 */
.L_x_209:
[----:B------:R-:W-:-:S05]  /*4270*/  VIADD R15, R13, 0xfffffe00 ;  /* 0xfffffe000d0f7836 */ /* 0x000fca0000000000 */
[----:B------:R-:W-:-:S05]  /*4280*/  IADD3 R19, P0, PT, R15, R4, RZ ;  /* 0x000000040f137210 */ /* 0x000fca0007f1e0ff */
[----:B------:R-:W-:Y:S01]  /*4290*/  IMAD.X R20, RZ, RZ, R5, P0 ;  /* 0x000000ffff147224 */ /* 0x000fe200000e0605 */
[----:B0-----:R-:W-:-:S04]  /*42a0*/  LEA R14, P0, R19, R6, 0x2 ;  /* 0x00000006130e7211 */ /* 0x001fc800078010ff */
[----:B------:R-:W-:-:S05]  /*42b0*/  LEA.HI.X R15, R19, R7, R20, 0x2, P0 ;  /* 0x00000007130f7211 */ /* 0x000fca00000f1414 */
[----:B------:R-:W2:Y:S04]  /*42c0*/  LDG.E R25, desc[UR10][R14.64] ;  /* 0x0000000a0e197981 */ /* 0x000ea8000c1e1900 */
[----:B------:R0:W5:Y:S04]  /*42d0*/  LDG.E R18, desc[UR10][R14.64+0x400] ;  /* 0x0004000a0e127981 */ /* 0x000168000c1e1900 */
        /* <DEDUP_REMOVED lines=22> */
.L_x_202:
[----:B------:R-:W-:Y:S05]  /*4440*/  BSYNC.RECONVERGENT B2 ;  /* 0x0000000000027941 */ /* 0x000fea0003800200 */
.L_x_201:
[----:B-----5:R-:W-:Y:S01]  /*4450*/  ISETP.GE.AND P0, PT, R19, R18, PT ;  /* 0x000000121300720c */ /* 0x020fe20003f06270 */
[----:B------:R-:W-:Y:S01]  /*4460*/  BSSY.RECONVERGENT B2, `(.L_x_203) ;  /* 0x0000013000027945 */ /* 0x000fe20003800200 */
[----:B------:R-:W-:Y:S01]  /*4470*/  IADD3 R21, P1, P2, R4, R2, R21 ;  /* 0x0000000204157210 */ /* 0x000fe20007a3e015 */
[----:B------:R-:W-:Y:S02]  /*4480*/  VIADD R15, R13, 0x100 ;  /* 0x000001000d0f7836 */ /* 0x000fe40000000000 */
[----:B------:R-:W-:Y:S01]  /*4490*/  IMAD.MOV.U32 R9, RZ, RZ, R18 ;  /* 0x000000ffff097224 */ /* 0x000fe200078e0012 */
[----:B------:R-:W-:Y:S01]  /*44a0*/  IADD3.X R23, PT, PT, R5, R3, RZ, P1, P2 ;  /* 0x0000000305177210 */ /* 0x000fe20000fe44ff */
[----:B------:R-:W-:-:S04]  /*44b0*/  IMAD.MOV.U32 R8, RZ, RZ, R21 ;  /* 0x000000ffff087224 */ /* 0x000fc800078e0015 */
[----:B------:R-:W-:Y:S02]  /*44c0*/  IMAD.MOV.U32 R10, RZ, RZ, R23 ;  /* 0x000000ffff0a7224 */ /* 0x000fe400078e0017 */
        /* <DEDUP_REMOVED lines=12> */
.L_x_204:
[----:B------:R-:W-:Y:S05]  /*4590*/  BSYNC.RECONVERGENT B2 ;  /* 0x0000000000027941 */ /* 0x000fea0003800200 */
.L_x_203:
[----:B------:R-:W-:Y:S01]  /*45a0*/  ISETP.GE.AND P0, PT, R9, R12, PT ;  /* 0x0000000c0900720c */ /* 0x000fe20003f06270 */
[----:B------:R-:W-:Y:S01]  /*45b0*/  BSSY.RECONVERGENT B2, `(.L_x_205) ;  /* 0x0000013000027945 */ /* 0x000fe20003800200 */
[CC--:B------:R-:W-:Y:S01]  /*45c0*/  IADD3 R19, P1, P4, R4.reuse, R2.reuse, R13 ;  /* 0x0000000204137210 */ /* 0x0c0fe20007c3e00d */
[----:B------:R-:W-:Y:S01]  /*45d0*/  IMAD.MOV.U32 R14, RZ, RZ, R12 ;  /* 0x000000ffff0e7224 */ /* 0x000fe200078e000c */
[----:B------:R-:W-:Y:S02]  /*45e0*/  IADD3 R20, P2, P3, R4, R2, R15 ;  /* 0x0000000204147210 */ /* 0x000fe40007b5e00f */
        /* <DEDUP_REMOVED lines=15> */
.L_x_206:
[----:B------:R-:W-:Y:S05]  /*46e0*/  BSYNC.RECONVERGENT B2 ;  /* 0x0000000000027941 */ /* 0x000fea0003800200 */
.L_x_205:
        /* <DEDUP_REMOVED lines=18> */
.L_x_208:
[----:B------:R-:W-:Y:S05]  /*4810*/  BSYNC.RECONVERGENT B2 ;  /* 0x0000000000027941 */ /* 0x000fea0003800200 */
.L_x_207:
[C---:B------:R-:W-:Y:S02]  /*4820*/  VIADD R15, R13.reuse, 0x200 ;  /* 0x000002000d0f7836 */ /* 0x040fe40000000000 */
[----:B------:R-:W-:-:S03]  /*4830*/  VIADD R13, R13, 0x400 ;  /* 0x000004000d0d7836 */ /* 0x000fc60000000000 */
[----:B------:R-:W-:-:S13]  /*4840*/  ISETP.GE.AND P0, PT, R15, R16, PT ;  /* 0x000000100f00720c */ /* 0x000fda0003f06270 */
[----:B------:R-:W-:Y:S05]  /*4850*/  @!P0 BRA `(.L_x_209) ;  /* 0xfffffff800848947 */ /* 0x000fea000383ffff */
.L_x_195:
[----:B------:R-:W-:Y:S05]  /*4860*/  BSYNC.RECONVERGENT B1 ;  /* 0x0000000000017941 */ /* 0x000fea0003800200 */
.L_x_188:
        /* <DEDUP_REMOVED lines=31> */
.L_x_211:
[----:B------:R-:W-:Y:S05]  /*4a60*/  BSYNC.RECONVERGENT B1 ;  /* 0x0000000000017941 */ /* 0x000fea0003800200 */
.L_x_210:
        /* <DEDUP_REMOVED lines=24> */
.L_x_213:
[----:B------:R-:W-:Y:S05]  /*4bf0*/  BSYNC.RECONVERGENT B1 ;  /* 0x0000000000017941 */ /* 0x000fea0003800200 */
.L_x_212:
        /* <DEDUP_REMOVED lines=24> */
.L_x_215:
[----:B------:R-:W-:Y:S05]  /*4d80*/  BSYNC.RECONVERGENT B1 ;  /* 0x0000000000017941 */ /* 0x000fea0003800200 */
.L_x_214:
        /* <DEDUP_REMOVED lines=24> */
.L_x_217:
[----:B------:R-:W-:Y:S05]  /*4f10*/  BSYNC.RECONVERGENT B1 ;  /* 0x0000000000017941 */ /* 0x000fea0003800200 */
.L_x_216:
[----:B0-----:R0:W0:Y:S01]  /*4f20*/  SHFL.DOWN PT, R2, R3, 0x10, 0x1f ;  /* 0x0a001f0003027f89 */ /* 0x00102200000e0000 */
[----:B------:R-:W-:Y:S01]  /*4f30*/  BSSY.RECONVERGENT B1, `(.L_x_218) ;  /* 0x0000017000017945 */ /* 0x000fe20003800200 */
[----:B--2---:R-:W-:Y:S02]  /*4f40*/  IMAD.MOV.U32 R6, RZ, RZ, R3 ;  /* 0x000000ffff067224 */ /* 0x004fe400078e0003 */
[----:B------:R2:W0:Y:S01]  /*4f50*/  SHFL.DOWN PT, R9, R4, 0x10, 0x1f ;  /* 0x0a001f0004097f89 */ /* 0x00042200000e0000 */
[----:B------:R-:W-:Y:S02]  /*4f60*/  IMAD.MOV.U32 R7, RZ, RZ, R4 ;  /* 0x000000ffff077224 */ /* 0x000fe400078e0004 */
[----:B----4-:R-:W-:Y:S01]  /*4f70*/  IMAD.MOV.U32 R8, RZ, RZ, R5 ;  /* 0x000000ffff087224 */ /* 0x010fe200078e0005 */
        /* <DEDUP_REMOVED lines=18> */
.L_x_219:
[----:B------:R-:W-:Y:S05]  /*50a0*/  BSYNC.RECONVERGENT B1 ;  /* 0x0000000000017941 */ /* 0x000fea0003800200 */
.L_x_218:
        /* <DEDUP_REMOVED lines=12> */
.L_x_221:
[----:B------:R-:W-:Y:S05]  /*5170*/  BSYNC.RECONVERGENT B1 ;  /* 0x0000000000017941 */ /* 0x000fea0003800200 */
.L_x_220:
[----:B------:R-:W-:Y:S01]  /*5180*/  BAR.SYNC.DEFER_BLOCKING 0x0 ;  /* 0x0000000000007b1d */ /* 0x000fe20000010000 */
[----:B------:R-:W-:-:S13]  /*5190*/  ISETP.NE.AND P2, PT, R11, RZ, PT ;  /* 0x000000ff0b00720c */ /* 0x000fda0003f45270 */
[----:B------:R-:W-:Y:S05]  /*51a0*/  @P2 BRA `(.L_x_151) ;  /* 0x0000000800342947 */ /* 0x000fea0003800000 */
[----:B0---4-:R-:W0:Y:S01]  /*51b0*/  S2R R3, SR_CgaCtaId ;  /* 0x0000000000037919 */ /* 0x011e220000008800 */
[----:B------:R-:W-:Y:S01]  /*51c0*/  MOV R2, 0x400 ;  /* 0x0000040000027802 */ /* 0x000fe20000000f00 */
[----:B------:R-:W-:Y:S03]  /*51d0*/  BSSY.RECONVERGENT B1, `(.L_x_222) ;  /* 0x0000016000017945 */ /* 0x000fe60003800200 */
[----:B0-----:R-:W-:-:S05]  /*51e0*/  LEA R25, R3, R2, 0x18 ;  /* 0x0000000203197211 */ /* 0x001fca00078ec0ff */
[----:B------:R-:W0:Y:S04]  /*51f0*/  LDS R3, [R25+0x18] ;  /* 0x0000180019037984 */ /* 0x000e280000000800 */
[----:B--2---:R-:W2:Y:S04]  /*5200*/  LDS.64 R4, [R25+0x20] ;  /* 0x0000200019047984 */ /* 0x004ea80000000a00 */
        /* <DEDUP_REMOVED lines=18> */
.L_x_223:
[----:B------:R-:W-:Y:S05]  /*5330*/  BSYNC.RECONVERGENT B1 ;  /* 0x0000000000017941 */ /* 0x000fea0003800200 */
.L_x_222:
        /* <DEDUP_REMOVED lines=10> */
[----:B------:R0:W1:Y:S04]  /*53e0*/  LDS.64 R10, [R25+0x60] ;  /* 0x00006000190a7984 */ /* 0x0000680000000a00 */
[----:B---3--:R3:W1:Y:S04]  /*53f0*/  LDS.64 R12, [R25+0x70] ;  /* 0x00007000190c7984 */ /* 0x0086680000000a00 */
        /* <DEDUP_REMOVED lines=15> */
.L_x_225:
[----:B------:R-:W-:Y:S05]  /*54f0*/  BSYNC.RECONVERGENT B1 ;  /* 0x0000000000017941 */ /* 0x000fea0003800200 */
.L_x_224:
        /* <DEDUP_REMOVED lines=17> */
.L_x_227:
[----:B------:R-:W-:Y:S05]  /*5610*/  BSYNC.RECONVERGENT B1 ;  /* 0x0000000000017941 */ /* 0x000fea0003800200 */
.L_x_226:
        /* <DEDUP_REMOVED lines=17> */
.L_x_229:
[----:B------:R-:W-:Y:S05]  /*5730*/  BSYNC.RECONVERGENT B1 ;  /* 0x0000000000017941 */ /* 0x000fea0003800200 */
.L_x_228:
        /* <DEDUP_REMOVED lines=17> */
.L_x_231:
[----:B------:R-:W-:Y:S05]  /*5850*/  BSYNC.RECONVERGENT B1 ;  /* 0x0000000000017941 */ /* 0x000fea0003800200 */
.L_x_230:
        /* <DEDUP_REMOVED lines=17> */
.L_x_233:
[----:B------:R-:W-:Y:S05]  /*5970*/  BSYNC.RECONVERGENT B1 ;  /* 0x0000000000017941 */ /* 0x000fea0003800200 */
.L_x_232:
        /* <DEDUP_REMOVED lines=16> */
.L_x_151:
[----:B------:R-:W-:Y:S05]  /*5a80*/  BSYNC.RECONVERGENT B0 ;  /* 0x0000000000007941 */ /* 0x000fea0003800200 */
.L_x_118:
[----:B------:R-:W-:Y:S05]  /*5a90*/  @P2 EXIT ;  /* 0x000000000000294d */ /* 0x000fea0003800000 */
[----:B0-234-:R-:W0:Y:S01]  /*5aa0*/  LDC.64 R2, c[0x0][0x390] ;  /* 0x0000e400ff027b82 */ /* 0x01de220000000a00 */
[----:B------:R-:W-:Y:S02]  /*5ab0*/  IMAD.MOV.U32 R9, RZ, RZ, R8 ;  /* 0x000000ffff097224 */ /* 0x000fe400078e0008 */
[----:B------:R-:W-:Y:S02]  /*5ac0*/  IMAD.MOV.U32 R8, RZ, RZ, R7 ;  /* 0x000000ffff087224 */ /* 0x000fe400078e0007 */
[----:B0-----:R-:W-:-:S05]  /*5ad0*/  IMAD.WIDE.U32 R2, R0, 0x10, R2 ;  /* 0x0000001000027825 */ /* 0x001fca00078e0002 */
[----:B------:R-:W-:Y:S04]  /*5ae0*/  STG.E.64 desc[UR10][R2.64+0x8], R8 ;  /* 0x0000080802007986 */ /* 0x000fe8000c101b0a */
[----:B------:R-:W-:Y:S01]  /*5af0*/  STG.E desc[UR10][R2.64], R6 ;  /* 0x0000000602007986 */ /* 0x000fe2000c10190a */
[----:B------:R-:W-:Y:S05]  /*5b00*/  EXIT ;  /* 0x000000000000794d */ /* 0x000fea0003800000 */
.L_x_234:
        /* <DEDUP_REMOVED lines=15> */
.L_x_704:


//--------------------- .text._ZN6thrust24THRUST_300001_SM_1000_NS8cuda_cub4core6detail13_kernel_agentINS1_8__reduce11ReduceAgentINS0_12zip_iteratorIN4cuda3std3__45tupleIJNS0_6detail15normal_iteratorINS0_10device_ptrIiEEEENS0_17counting_iteratorIlNS0_11use_defaultESI_SI_EEEEEEEPNSB_IJilEEESM_lNS1_9__extrema9arg_max_fIilNSA_4lessIiEEEEEEJSL_SN_lSS_EEEvDpT0_ --------------------------
	.section	.text._ZN6thrust24THRUST_300001_SM_1000_NS8cuda_cub4core6detail13_kernel_agentINS1_8__reduce11ReduceAgentINS0_12zip_iteratorIN4cuda3std3__45tupleIJNS0_6detail15normal_iteratorINS0_10device_ptrIiEEEENS0_17counting_iteratorIlNS0_11use_defaultESI_SI_EEEEEEEPNSB_IJilEEESM_lNS1_9__extrema9arg_max_fIilNSA_4lessIiEEEEEEJSL_SN_lSS_EEEvDpT0_,"ax",@progbits
	.align	128
        .global         _ZN6thrust24THRUST_300001_SM_1000_NS8cuda_cub4core6detail13_kernel_agentINS1_8__reduce11ReduceAgentINS0_12zip_iteratorIN4cuda3std3__45tupleIJNS0_6detail15normal_iteratorINS0_10device_ptrIiEEEENS0_17counting_iteratorIlNS0_11use_defaultESI_SI_EEEEEEEPNSB_IJilEEESM_lNS1_9__extrema9arg_max_fIilNSA_4lessIiEEEEEEJSL_SN_lSS_EEEvDpT0_
        .type           _ZN6thrust24THRUST_300001_SM_1000_NS8cuda_cub4core6detail13_kernel_agentINS1_8__reduce11ReduceAgentINS0_12zip_iteratorIN4cuda3std3__45tupleIJNS0_6detail15normal_iteratorINS0_10device_ptrIiEEEENS0_17counting_iteratorIlNS0_11use_defaultESI_SI_EEEEEEEPNSB_IJilEEESM_lNS1_9__extrema9arg_max_fIilNSA_4lessIiEEEEEEJSL_SN_lSS_EEEvDpT0_,@function
        .size           _ZN6thrust24THRUST_300001_SM_1000_NS8cuda_cub4core6detail13_kernel_agentINS1_8__reduce11ReduceAgentINS0_12zip_iteratorIN4cuda3std3__45tupleIJNS0_6detail15normal_iteratorINS0_10device_ptrIiEEEENS0_17counting_iteratorIlNS0_11use_defaultESI_SI_EEEEEEEPNSB_IJilEEESM_lNS1_9__extrema9arg_max_fIilNSA_4lessIiEEEEEEJSL_SN_lSS_EEEvDpT0_,(.L_x_705 - _ZN6thrust24THRUST_300001_SM_1000_NS8cuda_cub4core6detail13_kernel_agentINS1_8__reduce11ReduceAgentINS0_12zip_iteratorIN4cuda3std3__45tupleIJNS0_6detail15normal_iteratorINS0_10device_ptrIiEEEENS0_17counting_iteratorIlNS0_11use_defaultESI_SI_EEEEEEEPNSB_IJilEEESM_lNS1_9__extrema9arg_max_fIilNSA_4lessIiEEEEEEJSL_SN_lSS_EEEvDpT0_)
        .other          _ZN6thrust24THRUST_300001_SM_1000_NS8cuda_cub4core6detail13_kernel_agentINS1_8__reduce11ReduceAgentINS0_12zip_iteratorIN4cuda3std3__45tupleIJNS0_6detail15normal_iteratorINS0_10device_ptrIiEEEENS0_17counting_iteratorIlNS0_11use_defaultESI_SI_EEEEEEEPNSB_IJilEEESM_lNS1_9__extrema9arg_max_fIilNSA_4lessIiEEEEEEJSL_SN_lSS_EEEvDpT0_,@"STO_CUDA_ENTRY STV_DEFAULT"
_ZN6thrust24THRUST_300001_SM_1000_NS8cuda_cub4core6detail13_kernel_agentINS1_8__reduce11ReduceAgentINS0_12zip_iteratorIN4cuda3std3__45tupleIJNS0_6detail15normal_iteratorINS0_10device_ptrIiEEEENS0_17counting_iteratorIlNS0_11use_defaultESI_SI_EEEEEEEPNSB_IJilEEESM_lNS1_9__extrema9arg_max_fIilNSA_4lessIiEEEEEEJSL_SN_lSS_EEEvDpT0_:
.text._ZN6thrust24THRUST_300001_SM_1000_NS8cuda_cub4core6detail13_kernel_agentINS1_8__reduce11ReduceAgentINS0_12zip_iteratorIN4cuda3std3__45tupleIJNS0_6detail15normal_iteratorINS0_10device_ptrIiEEEENS0_17counting_iteratorIlNS0_11use_defaultESI_SI_EEEEEEEPNSB_IJilEEESM_lNS1_9__extrema9arg_max_fIilNSA_4lessIiEEEEEEJSL_SN_lSS_EEEvDpT0_:
[----:B------:R-:W-:Y:S01]  /*0000*/  LDC R1, c[0x0][0x37c] ;  /* 0x0000df00ff017b82 */ /* 0x000fe20000000800 */
[----:B------:R-:W0:Y:S02]  /*0010*/  LDCU.64 UR4, c[0x0][0x398] ;  /* 0x00007300ff0477ac */ /* 0x000e240008000a00 */
[----:B0-----:R-:W-:-:S04]  /*0020*/  ISETP.NE.U32.AND P0, PT, RZ, UR4, PT ;  /* 0x00000004ff007c0c */ /* 0x001fc8000bf05070 */
[----:B------:R-:W-:-:S13]  /*0030*/  ISETP.NE.AND.EX P0, PT, RZ, UR5, PT, P0 ;  /* 0x00000005ff007c0c */ /* 0x000fda000bf05300 */
[----:B------:R-:W-:Y:S05]  /*0040*/  @!P0 EXIT ;  /* 0x000000000000894d */ /* 0x000fea0003800000 */
[----:B------:R-:W-:Y:S01]  /*0050*/  UISETP.GT.U32.AND UP0, UPT, UR4, 0x4ff, UPT ;  /* 0x000004ff0400788c */ /* 0x000fe2000bf04070 */
[----:B------:R-:W-:Y:S01]  /*0060*/  BSSY.RECONVERGENT B0, `(.L_x_235) ;  /* 0x0000558000007945 */ /* 0x000fe20003800200 */
[----:B------:R-:W0:Y:S02]  /*0070*/  LDCU.64 UR8, c[0x0][0x358] ;  /* 0x00006b00ff0877ac */ /* 0x000e240008000a00 */
[----:B------:R-:W-:-:S09]  /*0080*/  UISETP.GT.AND.EX UP0, UPT, UR5, URZ, UPT, UP0 ;  /* 0x000000ff0500728c */ /* 0x000fd2000bf04300 */
[----:B------:R-:W-:Y:S05]  /*0090*/  BRA.U UP0, `(.L_x_236) ;  /* 0x0000003100a87547 */ /* 0x000fea000b800000 */
[----:B------:R-:W1:Y:S01]  /*00a0*/  S2R R0, SR_TID.X ;  /* 0x0000000000007919 */ /* 0x000e620000002100 */
[----:B------:R-:W2:Y:S01]  /*00b0*/  LDCU UR5, c[0x0][0x398] ;  /* 0x00007300ff0577ac */ /* 0x000ea20008000800 */
[----:B------:R-:W-:Y:S01]  /*00c0*/  BSSY.RECONVERGENT B1, `(.L_x_237) ;  /* 0x000000d000017945 */ /* 0x000fe20003800200 */
[----:B------:R-:W-:Y:S01]  /*00d0*/  CS2R R6, SRZ ;  /* 0x0000000000067805 */ /* 0x000fe2000001ff00 */
[----:B------:R-:W-:Y:S01]  /*00e0*/  IMAD.MOV.U32 R8, RZ, RZ, RZ ;  /* 0x000000ffff087224 */ /* 0x000fe200078e00ff */
[----:B-1----:R-:W-:Y:S01]  /*00f0*/  ISETP.GE.AND P0, PT, R0, UR4, PT ;  /* 0x0000000400007c0c */ /* 0x002fe2000bf06270 */
[----:B------:R-:W-:-:S12]  /*0100*/  IMAD.MOV.U32 R9, RZ, RZ, R0 ;  /* 0x000000ffff097224 */ /* 0x000fd800078e0000 */
[----:B--2---:R-:W-:Y:S05]  /*0110*/  @P0 BRA `(.L_x_238) ;  /* 0x00000000001c0947 */ /* 0x004fea0003800000 */
[----:B------:R-:W1:Y:S01]  /*0120*/  LDC.64 R2, c[0x0][0x380] ;  /* 0x0000e000ff027b82 */ /* 0x000e620000000a00 */
[----:B------:R-:W2:Y:S01]  /*0130*/  LDCU.64 UR6, c[0x0][0x388] ;  /* 0x00007100ff0677ac */ /* 0x000ea20008000a00 */
[----:B-1----:R-:W-:-:S05]  /*0140*/  IMAD.WIDE.U32 R2, R0, 0x4, R2 ;  /* 0x0000000400027825 */ /* 0x002fca00078e0002 */
[----:B0-----:R1:W5:Y:S01]  /*0150*/  LDG.E R6, desc[UR8][R2.64] ;  /* 0x0000000802067981 */ /* 0x001362000c1e1900 */
[C---:B--2---:R-:W-:Y:S01]  /*0160*/  IADD3 R7, P0, PT, R0.reuse, UR6, RZ ;  /* 0x0000000600077c10 */ /* 0x044fe2000ff1e0ff */
[----:B------:R-:W-:-:S04]  /*0170*/  VIADD R9, R0, 0x100 ;  /* 0x0000010000097836 */ /* 0x000fc80000000000 */
[----:B------:R-:W-:-:S08]  /*0180*/  IMAD.X R8, RZ, RZ, UR7, P0 ;  /* 0x00000007ff087e24 */ /* 0x000fd000080e06ff */
.L_x_238:
[----:B0-----:R-:W-:Y:S05]  /*0190*/  BSYNC.RECONVERGENT B1 ;  /* 0x0000000000017941 */ /* 0x001fea0003800200 */
.L_x_237:
        /* <DEDUP_REMOVED lines=10> */
[----:B------:R-:W1:Y:S01]  /*0240*/  LDCU.64 UR6, c[0x0][0x388] ;  /* 0x00007100ff0677ac */ /* 0x000e620008000a00 */
[----:B------:R-:W-:-:S04]  /*0250*/  LEA.HI R4, R11, 0x1, RZ, 0x18 ;  /* 0x000000010b047811 */ /* 0x000fc800078fc0ff */
[----:B------:R-:W-:-:S05]  /*0260*/  LOP3.LUT R4, R4, 0x3, RZ, 0xc0, !PT ;  /* 0x0000000304047812 */ /* 0x000fca00078ec0ff */
[----:B------:R-:W-:Y:S01]  /*0270*/  IMAD.MOV R4, RZ, RZ, -R4 ;  /* 0x000000ffff047224 */ /* 0x000fe200078e0a04 */
[C---:B-1----:R-:W-:Y:S01]  /*0280*/  IADD3 R5, P0, PT, R9.reuse, UR6, RZ ;  /* 0x0000000609057c10 */ /* 0x042fe2000ff1e0ff */
[----:B0-----:R-:W-:-:S04]  /*0290*/  IMAD.WIDE.U32 R2, R9, 0x4, R2 ;  /* 0x0000000409027825 */ /* 0x001fc800078e0002 */
[----:B------:R-:W-:-:S08]  /*02a0*/  IMAD.X R10, RZ, RZ, UR7, P0 ;  /* 0x00000007ff0a7e24 */ /* 0x000fd000080e06ff */
.L_x_245:
[----:B------:R0:W2:Y:S01]  /*02b0*/  LDG.E R15, desc[UR8][R2.64] ;  /* 0x00000008020f7981 */ /* 0x0000a2000c1e1900 */
[----:B------:R-:W-:Y:S01]  /*02c0*/  VIADD R4, R4, 0x1 ;  /* 0x0000000104047836 */ /* 0x000fe20000000000 */
[----:B------:R-:W-:Y:S01]  /*02d0*/  BSSY.RECONVERGENT B3, `(.L_x_243) ;  /* 0x0000016000037945 */ /* 0x000fe20003800200 */
[----:B------:R-:W-:Y:S02]  /*02e0*/  IMAD.MOV.U32 R14, RZ, RZ, R7 ;  /* 0x000000ffff0e7224 */ /* 0x000fe400078e0007 */
[----:B------:R-:W-:Y:S01]  /*02f0*/  IMAD.MOV.U32 R13, RZ, RZ, R8 ;  /* 0x000000ffff0d7224 */ /* 0x000fe200078e0008 */
[----:B------:R-:W-:Y:S01]  /*0300*/  ISETP.NE.AND P2, PT, R4, RZ, PT ;  /* 0x000000ff0400720c */ /* 0x000fe20003f45270 */
[----:B-----5:R-:W-:Y:S02]  /*0310*/  IMAD.MOV.U32 R12, RZ, RZ, R6 ;  /* 0x000000ffff0c7224 */ /* 0x020fe400078e0006 */
[----:B------:R-:W-:Y:S01]  /*0320*/  IMAD.MOV.U32 R7, RZ, RZ, R5 ;  /* 0x000000ffff077224 */ /* 0x000fe200078e0005 */
[----:B0-----:R-:W-:Y:S01]  /*0330*/  IADD3 R2, P3, PT, R2, 0x400, RZ ;  /* 0x0000040002027810 */ /* 0x001fe20007f7e0ff */
        /* <DEDUP_REMOVED lines=15> */
.L_x_244:
[----:B------:R-:W-:Y:S05]  /*0430*/  BSYNC.RECONVERGENT B3 ;  /* 0x0000000000037941 */ /* 0x000fea0003800200 */
.L_x_243:
[----:B------:R-:W-:Y:S01]  /*0440*/  IADD3 R5, P0, PT, R5, 0x100, RZ ;  /* 0x0000010005057810 */ /* 0x000fe20007f1e0ff */
[----:B------:R-:W-:Y:S02]  /*0450*/  VIADD R9, R9, 0x100 ;  /* 0x0000010009097836 */ /* 0x000fe40000000000 */
[----:B------:R-:W-:Y:S02]  /*0460*/  IMAD.X R3, RZ, RZ, R3, P3 ;  /* 0x000000ffff037224 */ /* 0x000fe400018e0603 */
[----:B------:R-:W-:Y:S01]  /*0470*/  IMAD.X R10, RZ, RZ, R10, P0 ;  /* 0x000000ffff0a7224 */ /* 0x000fe200000e060a */
[----:B------:R-:W-:Y:S07]  /*0480*/  @P2 BRA `(.L_x_245) ;  /* 0xfffffffc00882947 */ /* 0x000fee000383ffff */
.L_x_242:
[----:B------:R-:W-:Y:S05]  /*0490*/  BSYNC.RECONVERGENT B2 ;  /* 0x0000000000027941 */ /* 0x000fea0003800200 */
.L_x_241:
[----:B------:R-:W-:-:S13]  /*04a0*/  ISETP.GE.U32.AND P0, PT, R11, 0x300, PT ;  /* 0x000003000b00780c */ /* 0x000fda0003f06070 */
[----:B------:R-:W-:Y:S05]  /*04b0*/  @!P0 BRA `(.L_x_240) ;  /* 0x00000004007c8947 */ /* 0x000fea0003800000 */
[----:B------:R-:W0:Y:S01]  /*04c0*/  LDC.64 R4, c[0x0][0x380] ;  /* 0x0000e000ff047b82 */ /* 0x000e220000000a00 */
[----:B------:R-:W-:-:S07]  /*04d0*/  VIADD R10, R9, 0x200 ;  /* 0x00000200090a7836 */ /* 0x000fce0000000000 */
[----:B------:R-:W1:Y:S02]  /*04e0*/  LDC.64 R2, c[0x0][0x388] ;  /* 0x0000e200ff027b82 */ /* 0x000e640000000a00 */
.L_x_254:
[----:B------:R-:W-:-:S04]  /*04f0*/  VIADD R15, R10, 0xfffffe00 ;  /* 0xfffffe000a0f7836 */ /* 0x000fc80000000000 */
[----:B0-----:R-:W-:-:S05]  /*0500*/  IMAD.WIDE R12, R15, 0x4, R4 ;  /* 0x000000040f0c7825 */ /* 0x001fca00078e0204 */
[----:B------:R-:W2:Y:S04]  /*0510*/  LDG.E R21, desc[UR8][R12.64] ;  /* 0x000000080c157981 */ /* 0x000ea8000c1e1900 */
[----:B-----5:R0:W5:Y:S04]  /*0520*/  LDG.E R23, desc[UR8][R12.64+0x400] ;  /* 0x000400080c177981 */ /* 0x020168000c1e1900 */
[----:B------:R0:W5:Y:S04]  /*0530*/  LDG.E R9, desc[UR8][R12.64+0x800] ;  /* 0x000800080c097981 */ /* 0x000168000c1e1900 */
[----:B------:R0:W5:Y:S01]  /*0540*/  LDG.E R11, desc[UR8][R12.64+0xc00] ;  /* 0x000c00080c0b7981 */ /* 0x000162000c1e1900 */
[C---:B-1----:R-:W-:Y:S01]  /*0550*/  IADD3 R18, P1, PT, R15.reuse, R2, RZ ;  /* 0x000000020f127210 */ /* 0x042fe20007f3e0ff */
[----:B------:R-:W-:Y:S03]  /*0560*/  BSSY.RECONVERGENT B2, `(.L_x_246) ;  /* 0x0000013000027945 */ /* 0x000fe60003800200 */
[----:B------:R-:W-:Y:S01]  /*0570*/  LEA.HI.X.SX32 R19, R15, R3, 0x1, P1 ;  /* 0x000000030f137211 */ /* 0x000fe200008f0eff */
[----:B------:R-:W-:-:S02]  /*0580*/  VIADD R15, R10, 0xffffff00 ;  /* 0xffffff000a0f7836 */ /* 0x000fc40000000000 */
        /* <DEDUP_REMOVED lines=16> */
.L_x_247:
[----:B------:R-:W-:Y:S05]  /*0690*/  BSYNC.RECONVERGENT B2 ;  /* 0x0000000000027941 */ /* 0x000fea0003800200 */
.L_x_246:
[----:B-----5:R-:W-:Y:S01]  /*06a0*/  ISETP.GE.AND P0, PT, R14, R23, PT ;  /* 0x000000170e00720c */ /* 0x020fe20003f06270 */
[----:B------:R-:W-:Y:S01]  /*06b0*/  BSSY.RECONVERGENT B2, `(.L_x_248) ;  /* 0x0000013000027945 */ /* 0x000fe20003800200 */
[C---:B------:R-:W-:Y:S01]  /*06c0*/  IADD3 R13, P1, PT, R15.reuse, R2, RZ ;  /* 0x000000020f0d7210 */ /* 0x040fe20007f3e0ff */
[----:B------:R-:W-:Y:S02]  /*06d0*/  VIADD R7, R10, 0x100 ;  /* 0x000001000a077836 */ /* 0x000fe40000000000 */
[----:B------:R-:W-:Y:S01]  /*06e0*/  IMAD.MOV.U32 R6, RZ, RZ, R23 ;  /* 0x000000ffff067224 */ /* 0x000fe200078e0017 */
[----:B------:R-:W-:Y:S01]  /*06f0*/  LEA.HI.X.SX32 R12, R15, R3, 0x1, P1 ;  /* 0x000000030f0c7211 */ /* 0x000fe200008f0eff */
        /* <DEDUP_REMOVED lines=14> */
.L_x_249:
[----:B------:R-:W-:Y:S05]  /*07e0*/  BSYNC.RECONVERGENT B2 ;  /* 0x0000000000027941 */ /* 0x000fea0003800200 */
.L_x_248:
[----:B------:R-:W-:Y:S01]  /*07f0*/  ISETP.GE.AND P0, PT, R6, R9, PT ;  /* 0x000000090600720c */ /* 0x000fe20003f06270 */
[----:B------:R-:W-:Y:S01]  /*0800*/  BSSY.RECONVERGENT B2, `(.L_x_250) ;  /* 0x0000013000027945 */ /* 0x000fe20003800200 */
[CC--:B------:R-:W-:Y:S01]  /*0810*/  IADD3 R17, P1, PT, R10.reuse, R2.reuse, RZ ;  /* 0x000000020a117210 */ /* 0x0c0fe20007f3e0ff */
[----:B------:R-:W-:Y:S01]  /*0820*/  IMAD.MOV.U32 R12, RZ, RZ, R9 ;  /* 0x000000ffff0c7224 */ /* 0x000fe200078e0009 */
[----:B------:R-:W-:Y:S02]  /*0830*/  IADD3 R18, P2, PT, R7, R2, RZ ;  /* 0x0000000207127210 */ /* 0x000fe40007f5e0ff */
        /* <DEDUP_REMOVED lines=15> */
.L_x_251:
[----:B------:R-:W-:Y:S05]  /*0930*/  BSYNC.RECONVERGENT B2 ;  /* 0x0000000000027941 */ /* 0x000fea0003800200 */
.L_x_250:
[----:B------:R-:W-:Y:S01]  /*0940*/  ISETP.GE.AND P0, PT, R12, R11, PT ;  /* 0x0000000b0c00720c */ /* 0x000fe20003f06270 */
[----:B------:R-:W-:Y:S01]  /*0950*/  BSSY.RECONVERGENT B2, `(.L_x_252) ;  /* 0x0000011000027945 */ /* 0x000fe20003800200 */
[----:B------:R-:W-:Y:S01]  /*0960*/  LEA.HI.X.SX32 R9, R7, R3, 0x1, P2 ;  /* 0x0000000307097211 */ /* 0x000fe200010f0eff */
        /* <DEDUP_REMOVED lines=15> */
.L_x_253:
[----:B------:R-:W-:Y:S05]  /*0a60*/  BSYNC.RECONVERGENT B2 ;  /* 0x0000000000027941 */ /* 0x000fea0003800200 */
.L_x_252:
[C---:B------:R-:W-:Y:S02]  /*0a70*/  VIADD R9, R10.reuse, 0x200 ;  /* 0x000002000a097836 */ /* 0x040fe40000000000 */
[----:B------:R-:W-:-:S03]  /*0a80*/  VIADD R10, R10, 0x400 ;  /* 0x000004000a0a7836 */ /* 0x000fc60000000000 */
[----:B------:R-:W-:-:S13]  /*0a90*/  ISETP.GE.AND P0, PT, R9, UR5, PT ;  /* 0x0000000509007c0c */ /* 0x000fda000bf06270 */
[----:B------:R-:W-:Y:S05]  /*0aa0*/  @!P0 BRA `(.L_x_254) ;  /* 0xfffffff800908947 */ /* 0x000fea000383ffff */
.L_x_240:
[----:B------:R-:W-:Y:S05]  /*0ab0*/  BSYNC.RECONVERGENT B1 ;  /* 0x0000000000017941 */ /* 0x000fea0003800200 */
.L_x_239:
[----:B------:R-:W0:Y:S02]  /*0ac0*/  LDCU UR6, c[0x0][0x398] ;  /* 0x00007300ff0677ac */ /* 0x000e240008000800 */
[----:B0-----:R-:W-:-:S09]  /*0ad0*/  UISETP.GE.AND UP0, UPT, UR6, 0x100, UPT ;  /* 0x000001000600788c */ /* 0x001fd2000bf06270 */
[----:B------:R-:W-:Y:S05]  /*0ae0*/  BRA.U !UP0, `(.L_x_255) ;  /* 0x00000011088c7547 */ /* 0x000fea000b800000 */
[----:B------:R-:W0:Y:S01]  /*0af0*/  S2R R11, SR_LANEID ;  /* 0x00000000000b7919 */ /* 0x000e220000000000 */
[----:B------:R-:W-:Y:S01]  /*0b00*/  BSSY.RECONVERGENT B1, `(.L_x_256) ;  /* 0x000001b000017945 */ /* 0x000fe20003800200 */
[----:B------:R-:W-:Y:S01]  /*0b10*/  IMAD.MOV.U32 R9, RZ, RZ, R7 ;  /* 0x000000ffff097224 */ /* 0x000fe200078e0007 */
[----:B-1---5:R1:W2:Y:S01]  /*0b20*/  SHFL.DOWN PT, R3, R6, 0x1, 0x1f ;  /* 0x08201f0006037f89 */ /* 0x0222a200000e0000 */
        /* <DEDUP_REMOVED lines=24> */
.L_x_257:
[----:B------:R-:W-:Y:S05]  /*0cb0*/  BSYNC.RECONVERGENT B1 ;  /* 0x0000000000017941 */ /* 0x000fea0003800200 */
.L_x_256:
[C---:B------:R-:W-:Y:S01]  /*0cc0*/  ISETP.GT.AND P5, PT, R11.reuse, 0x17, PT ;  /* 0x000000170b00780c */ /* 0x040fe20003fa4270 */
[----:B------:R0:W1:Y:S01]  /*0cd0*/  SHFL.DOWN PT, R7, R2, 0x2, 0x1f ;  /* 0x08401f0002077f89 */ /* 0x00006200000e0000 */
[C---:B------:R-:W-:Y:S01]  /*0ce0*/  ISETP.GT.AND P4, PT, R11.reuse, 0xf, PT ;  /* 0x0000000f0b00780c */ /* 0x040fe20003f84270 */
[----:B------:R-:W-:Y:S01]  /*0cf0*/  BSSY.RECONVERGENT B1, `(.L_x_258) ;  /* 0x0000018000017945 */ /* 0x000fe20003800200 */
[----:B------:R-:W-:Y:S01]  /*0d00*/  ISETP.NE.AND P2, PT, R11, RZ, PT ;  /* 0x000000ff0b00720c */ /* 0x000fe20003f45270 */
[----:B------:R0:W2:Y:S01]  /*0d10*/  SHFL.DOWN PT, R6, R9, 0x2, 0x1f ;  /* 0x08401f0009067f89 */ /* 0x0000a200000e0000 */
[----:B------:R-:W-:Y:S02]  /*0d20*/  IMAD.MOV.U32 R4, RZ, RZ, R9 ;  /* 0x000000ffff047224 */ /* 0x000fe400078e0009 */
[----:B------:R-:W-:Y:S01]  /*0d30*/  IMAD.MOV.U32 R5, RZ, RZ, R10 ;  /* 0x000000ffff057224 */ /* 0x000fe200078e000a */
[----:B------:R0:W3:Y:S01]  /*0d40*/  SHFL.DOWN PT, R11, R10, 0x2, 0x1f ;  /* 0x08401f000a0b7f89 */ /* 0x0000e200000e0000 */
[----:B------:R-:W-:Y:S01]  /*0d50*/  IMAD.MOV.U32 R3, RZ, RZ, R2 ;  /* 0x000000ffff037224 */ /* 0x000fe200078e0002 */
[----:B------:R-:W-:Y:S06]  /*0d60*/  @P1 BRA `(.L_x_259) ;  /* 0x0000000000401947 */ /* 0x000fec0003800000 */
        /* <DEDUP_REMOVED lines=16> */
.L_x_259:
[----:B------:R-:W-:Y:S05]  /*0e70*/  BSYNC.RECONVERGENT B1 ;  /* 0x0000000000017941 */ /* 0x000fea0003800200 */
.L_x_258:
[----:B------:R4:W3:Y:S01]  /*0e80*/  SHFL.DOWN PT, R8, R3, 0x4, 0x1f ;  /* 0x08801f0003087f89 */ /* 0x0008e200000e0000 */
[----:B------:R-:W-:Y:S01]  /*0e90*/  BSSY.RECONVERGENT B1, `(.L_x_260) ;  /* 0x0000017000017945 */ /* 0x000fe20003800200 */
[----:B--2---:R-:W-:Y:S02]  /*0ea0*/  IMAD.MOV.U32 R6, RZ, RZ, R4 ;  /* 0x000000ffff067224 */ /* 0x004fe400078e0004 */
[----:B0-----:R4:W0:Y:S01]  /*0eb0*/  SHFL.DOWN PT, R9, R4, 0x4, 0x1f ;  /* 0x08801f0004097f89 */ /* 0x00182200000e0000 */
[----:B-1----:R-:W-:Y:S02]  /*0ec0*/  IMAD.MOV.U32 R7, RZ, RZ, R5 ;  /* 0x000000ffff077224 */ /* 0x002fe400078e0005 */
[----:B------:R-:W-:Y:S01]  /*0ed0*/  IMAD.MOV.U32 R2, RZ, RZ, R3 ;  /* 0x000000ffff027224 */ /* 0x000fe200078e0003 */
[----:B------:R4:W1:Y:S01]  /*0ee0*/  SHFL.DOWN PT, R10, R5, 0x4, 0x1f ;  /* 0x08801f00050a7f89 */ /* 0x00086200000e0000 */
[----:B------:R-:W-:Y:S05]  /*0ef0*/  @P3 BRA `(.L_x_261) ;  /* 0x0000000000403947 */ /* 0x000fea0003800000 */
[----:B---3--:R-:W-:Y:S01]  /*0f00*/  ISETP.GE.AND P0, PT, R3, R8, PT ;  /* 0x000000080300720c */ /* 0x008fe20003f06270 */
        /* <DEDUP_REMOVED lines=15> */
.L_x_261:
[----:B------:R-:W-:Y:S05]  /*1000*/  BSYNC.RECONVERGENT B1 ;  /* 0x0000000000017941 */ /* 0x000fea0003800200 */
.L_x_260:
[----:B0-----:R0:W2:Y:S01]  /*1010*/  SHFL.DOWN PT, R9, R2, 0x8, 0x1f ;  /* 0x09001f0002097f89 */ /* 0x0010a200000e0000 */
[----:B------:R-:W-:Y:S01]  /*1020*/  BSSY.RECONVERGENT B1, `(.L_x_262) ;  /* 0x0000017000017945 */ /* 0x000fe20003800200 */
[----:B----4-:R-:W-:Y:S02]  /*1030*/  IMAD.MOV.U32 R4, RZ, RZ, R6 ;  /* 0x000000ffff047224 */ /* 0x010fe400078e0006 */
[----:B---3--:R0:W3:Y:S01]  /*1040*/  SHFL.DOWN PT, R11, R6, 0x8, 0x1f ;  /* 0x09001f00060b7f89 */ /* 0x0080e200000e0000 */
[----:B------:R-:W-:Y:S02]  /*1050*/  IMAD.MOV.U32 R5, RZ, RZ, R7 ;  /* 0x000000ffff057224 */ /* 0x000fe400078e0007 */
[----:B------:R-:W-:Y:S01]  /*1060*/  IMAD.MOV.U32 R3, RZ, RZ, R2 ;  /* 0x000000ffff037224 */ /* 0x000fe200078e0002 */
[----:B------:R0:W4:Y:S01]  /*1070*/  SHFL.DOWN PT, R8, R7, 0x8, 0x1f ;  /* 0x09001f0007087f89 */ /* 0x00012200000e0000 */
[----:B------:R-:W-:Y:S05]  /*1080*/  @P5 BRA `(.L_x_263) ;  /* 0x0000000000405947 */ /* 0x000fea0003800000 */
[----:B--2---:R-:W-:Y:S01]  /*1090*/  ISETP.GE.AND P0, PT, R2, R9, PT ;  /* 0x000000090200720c */ /* 0x004fe20003f06270 */
        /* <DEDUP_REMOVED lines=15> */
.L_x_263:
[----:B------:R-:W-:Y:S05]  /*1190*/  BSYNC.RECONVERGENT B1 ;  /* 0x0000000000017941 */ /* 0x000fea0003800200 */
.L_x_262:
[----:B0-----:R0:W0:Y:S01]  /*11a0*/  SHFL.DOWN PT, R2, R3, 0x10, 0x1f ;  /* 0x0a001f0003027f89 */ /* 0x00102200000e0000 */
[----:B------:R-:W-:Y:S01]  /*11b0*/  BSSY.RECONVERGENT B1, `(.L_x_264) ;  /* 0x0000017000017945 */ /* 0x000fe20003800200 */
[----:B------:R-:W-:Y:S02]  /*11c0*/  IMAD.MOV.U32 R7, RZ, RZ, R4 ;  /* 0x000000ffff077224 */ /* 0x000fe400078e0004 */
[----:B--2---:R2:W0:Y:S01]  /*11d0*/  SHFL.DOWN PT, R9, R4, 0x10, 0x1f ;  /* 0x0a001f0004097f89 */ /* 0x00442200000e0000 */
[----:B------:R-:W-:Y:S02]  /*11e0*/  IMAD.MOV.U32 R6, RZ, RZ, R5 ;  /* 0x000000ffff067224 */ /* 0x000fe400078e0005 */
[----:B----4-:R-:W-:Y:S01]  /*11f0*/  IMAD.MOV.U32 R8, RZ, RZ, R3 ;  /* 0x000000ffff087224 */ /* 0x010fe200078e0003 */
        /* <DEDUP_REMOVED lines=18> */
.L_x_265:
[----:B------:R-:W-:Y:S05]  /*1320*/  BSYNC.RECONVERGENT B1 ;  /* 0x0000000000017941 */ /* 0x000fea0003800200 */
.L_x_264:
        /* <DEDUP_REMOVED lines=12> */
.L_x_267:
[----:B------:R-:W-:Y:S05]  /*13f0*/  BSYNC.RECONVERGENT B1 ;  /* 0x0000000000017941 */ /* 0x000fea0003800200 */
.L_x_266:
        /* <DEDUP_REMOVED lines=27> */
.L_x_270:
[----:B------:R-:W-:Y:S05]  /*15b0*/  BSYNC.RECONVERGENT B1 ;  /* 0x0000000000017941 */ /* 0x000fea0003800200 */
.L_x_269:
        /* <DEDUP_REMOVED lines=9> */
[----:B---3--:R3:W1:Y:S04]  /*1650*/  LDS.64 R10, [R24+0x50] ;  /* 0x00005000180a7984 */ /* 0x0086680000000a00 */
        /* <DEDUP_REMOVED lines=17> */
.L_x_272:
[----:B------:R-:W-:Y:S05]  /*1770*/  BSYNC.RECONVERGENT B1 ;  /* 0x0000000000017941 */ /* 0x000fea0003800200 */
.L_x_271:
        /* <DEDUP_REMOVED lines=17> */
.L_x_274:
[----:B------:R-:W-:Y:S05]  /*1890*/  BSYNC.RECONVERGENT B1 ;  /* 0x0000000000017941 */ /* 0x000fea0003800200 */
.L_x_273:
        /* <DEDUP_REMOVED lines=17> */
.L_x_276:
[----:B------:R-:W-:Y:S05]  /*19b0*/  BSYNC.RECONVERGENT B1 ;  /* 0x0000000000017941 */ /* 0x000fea0003800200 */
.L_x_275:
        /* <DEDUP_REMOVED lines=17> */
.L_x_278:
[----:B------:R-:W-:Y:S05]  /*1ad0*/  BSYNC.RECONVERGENT B1 ;  /* 0x0000000000017941 */ /* 0x000fea0003800200 */
.L_x_277:
        /* <DEDUP_REMOVED lines=17> */
.L_x_280:
[----:B------:R-:W-:Y:S05]  /*1bf0*/  BSYNC.RECONVERGENT B1 ;  /* 0x0000000000017941 */ /* 0x000fea0003800200 */
.L_x_279:
        /* <DEDUP_REMOVED lines=18> */
.L_x_255:
[----:B------:R-:W0:Y:S01]  /*1d20*/  S2R R12, SR_LANEID ;  /* 0x00000000000c7919 */ /* 0x000e220000000000 */
[----:B-1----:R-:W-:Y:S01]  /*1d30*/  LOP3.LUT R2, R0, 0x3e0, RZ, 0xc0, !PT ;  /* 0x000003e000027812 */ /* 0x002fe200078ec0ff */
[----:B------:R-:W-:Y:S01]  /*1d40*/  BSSY.RECONVERGENT B1, `(.L_x_281) ;  /* 0x0000027000017945 */ /* 0x000fe20003800200 */
[----:B------:R-:W-:Y:S02]  /*1d50*/  IMAD.MOV.U32 R14, RZ, RZ, R7 ;  /* 0x000000ffff0e7224 */ /* 0x000fe400078e0007 */
[----:B------:R-:W-:Y:S02]  /*1d60*/  IMAD.MOV.U32 R16, RZ, RZ, R8 ;  /* 0x000000ffff107224 */ /* 0x000fe400078e0008 */
[----:B------:R-:W-:Y:S01]  /*1d70*/  VIADD R3, R2, 0x20 ;  /* 0x0000002002037836 */ /* 0x000fe20000000000 */
[----:B------:R-:W-:-:S04]  /*1d80*/  LOP3.LUT R2, RZ, R2, RZ, 0x33, !PT ;  /* 0x00000002ff027212 */ /* 0x000fc800078e33ff */
[----:B------:R-:W-:Y:S01]  /*1d90*/  ISETP.GT.AND P0, PT, R3, UR6, PT ;  /* 0x0000000603007c0c */ /* 0x000fe2000bf04270 */
[----:B------:R-:W-:-:S05]  /*1da0*/  VIADD R2, R2, UR6 ;  /* 0x0000000602027c36 */ /* 0x000fca0008000000 */
[----:B------:R-:W-:-:S05]  /*1db0*/  SEL R3, R2, 0x1f, P0 ;  /* 0x0000001f02037807 */ /* 0x000fca0000000000 */
[----:B-----5:R1:W2:Y:S04]  /*1dc0*/  SHFL.DOWN PT, R5, R6, 0x1, R3 ;  /* 0x0820000006057989 */ /* 0x0202a800000e0003 */
[----:B------:R1:W3:Y:S01]  /*1dd0*/  SHFL.DOWN PT, R9, R8, 0x1, R3 ;  /* 0x0820000008097989 */ /* 0x0002e200000e0003 */
[CC--:B0-----:R-:W-:Y:S01]  /*1de0*/  ISETP.GE.AND P0, PT, R12.reuse, R3.reuse, PT ;  /* 0x000000030c00720c */ /* 0x0c1fe20003f06270 */
[C---:B------:R-:W-:Y:S01]  /*1df0*/  VIADD R4, R12.reuse, 0x4 ;  /* 0x000000040c047836 */ /* 0x040fe20000000000 */
[C---:B------:R-:W-:Y:S01]  /*1e00*/  ISETP.NE.AND P2, PT, R12.reuse, RZ, PT ;  /* 0x000000ff0c00720c */ /* 0x040fe20003f45270 */
[C---:B------:R-:W-:Y:S02]  /*1e10*/  VIADD R2, R12.reuse, 0x2 ;  /* 0x000000020c027836 */ /* 0x040fe40000000000 */
[----:B------:R-:W-:Y:S01]  /*1e20*/  VIADD R10, R12, 0x8 ;  /* 0x000000080c0a7836 */ /* 0x000fe20000000000 */
[-C--:B------:R-:W-:Y:S01]  /*1e30*/  ISETP.GT.AND P5, PT, R4, R3.reuse, PT ;  /* 0x000000030400720c */ /* 0x080fe20003fa4270 */
[----:B------:R-:W-:Y:S01]  /*1e40*/  VIADD R12, R12, 0x10 ;  /* 0x000000100c0c7836 */ /* 0x000fe20000000000 */
[----:B------:R1:W0:Y:S01]  /*1e50*/  SHFL.DOWN PT, R4, R7, 0x1, R3 ;  /* 0x0820000007047989 */ /* 0x00022200000e0003 */
[-C--:B------:R-:W-:Y:S01]  /*1e60*/  ISETP.GT.AND P1, PT, R2, R3.reuse, PT ;  /* 0x000000030200720c */ /* 0x080fe20003f24270 */
[----:B------:R-:W-:Y:S01]  /*1e70*/  IMAD.MOV.U32 R2, RZ, RZ, R6 ;  /* 0x000000ffff027224 */ /* 0x000fe200078e0006 */
[----:B------:R-:W-:-:S02]  /*1e80*/  ISETP.GT.AND P4, PT, R10, R3, PT ;  /* 0x000000030a00720c */ /* 0x000fc40003f84270 */
[----:B------:R-:W-:Y:S01]  /*1e90*/  ISETP.GT.AND P3, PT, R12, R3, PT ;  /* 0x000000030c00720c */ /* 0x000fe20003f64270 */
[----:B------:R-:W-:-:S12]  /*1ea0*/  @P0 BRA `(.L_x_282) ;  /* 0x0000000000400947 */ /* 0x000fd80003800000 */
[----:B--2---:R-:W-:Y:S01]  /*1eb0*/  ISETP.GE.AND P0, PT, R6, R5, PT ;  /* 0x000000050600720c */ /* 0x004fe20003f06270 */
[----:B------:R-:W-:Y:S02]  /*1ec0*/  IMAD.MOV.U32 R2, RZ, RZ, R5 ;  /* 0x000000ffff027224 */ /* 0x000fe400078e0005 */
[----:B0-----:R-:W-:Y:S02]  /*1ed0*/  IMAD.MOV.U32 R14, RZ, RZ, R4 ;  /* 0x000000ffff0e7224 */ /* 0x001fe400078e0004 */
        /* <DEDUP_REMOVED lines=13> */
.L_x_282:
[----:B------:R-:W-:Y:S05]  /*1fb0*/  BSYNC.RECONVERGENT B1 ;  /* 0x0000000000017941 */ /* 0x000fea0003800200 */
.L_x_281:
[----:B--2---:R2:W4:Y:S01]  /*1fc0*/  SHFL.DOWN PT, R5, R2, 0x2, R3 ;  /* 0x0840000002057989 */ /* 0x00452200000e0003 */
[----:B------:R-:W-:Y:S01]  /*1fd0*/  BSSY.RECONVERGENT B1, `(.L_x_283) ;  /* 0x0000017000017945 */ /* 0x000fe20003800200 */
[----:B0-----:R-:W-:Y:S02]  /*1fe0*/  IMAD.MOV.U32 R4, RZ, RZ, R2 ;  /* 0x000000ffff047224 */ /* 0x001fe400078e0002 */
[----:B-1----:R2:W0:Y:S01]  /*1ff0*/  SHFL.DOWN PT, R7, R14, 0x2, R3 ;  /* 0x084000000e077989 */ /* 0x00242200000e0003 */
[----:B------:R-:W-:Y:S02]  /*2000*/  IMAD.MOV.U32 R10, RZ, RZ, R14 ;  /* 0x000000ffff0a7224 */ /* 0x000fe400078e000e */
[----:B------:R-:W-:Y:S01]  /*2010*/  IMAD.MOV.U32 R12, RZ, RZ, R16 ;  /* 0x000000ffff0c7224 */ /* 0x000fe200078e0010 */
[----:B---3--:R2:W1:Y:S01]  /*2020*/  SHFL.DOWN PT, R9, R16, 0x2, R3 ;  /* 0x0840000010097989 */ /* 0x00846200000e0003 */
        /* <DEDUP_REMOVED lines=17> */
.L_x_284:
[----:B------:R-:W-:Y:S05]  /*2140*/  BSYNC.RECONVERGENT B1 ;  /* 0x0000000000017941 */ /* 0x000fea0003800200 */
.L_x_283:
[----:B----4-:R3:W4:Y:S01]  /*2150*/  SHFL.DOWN PT, R5, R4, 0x4, R3 ;  /* 0x0880000004057989 */ /* 0x01072200000e0003 */
[----:B------:R-:W-:Y:S01]  /*2160*/  BSSY.RECONVERGENT B1, `(.L_x_285) ;  /* 0x0000017000017945 */ /* 0x000fe20003800200 */
[----:B--2---:R-:W-:Y:S02]  /*2170*/  IMAD.MOV.U32 R2, RZ, RZ, R4 ;  /* 0x000000ffff027224 */ /* 0x004fe400078e0004 */
[----:B0-----:R3:W0:Y:S01]  /*2180*/  SHFL.DOWN PT, R7, R10, 0x4, R3 ;  /* 0x088000000a077989 */ /* 0x00162200000e0003 */
[----:B------:R-:W-:Y:S02]  /*2190*/  IMAD.MOV.U32 R6, RZ, RZ, R10 ;  /* 0x000000ffff067224 */ /* 0x000fe400078e000a */
[----:B------:R-:W-:Y:S01]  /*21a0*/  IMAD.MOV.U32 R8, RZ, RZ, R12 ;  /* 0x000000ffff087224 */ /* 0x000fe200078e000c */
[----:B-1----:R3:W1:Y:S01]  /*21b0*/  SHFL.DOWN PT, R9, R12, 0x4, R3 ;  /* 0x088000000c097989 */ /* 0x00266200000e0003 */
        /* <DEDUP_REMOVED lines=17> */
.L_x_286:
[----:B------:R-:W-:Y:S05]  /*22d0*/  BSYNC.RECONVERGENT B1 ;  /* 0x0000000000017941 */ /* 0x000fea0003800200 */
.L_x_285:
[----:B----4-:R2:W4:Y:S01]  /*22e0*/  SHFL.DOWN PT, R5, R2, 0x8, R3 ;  /* 0x0900000002057989 */ /* 0x01052200000e0003 */
[----:B------:R-:W-:Y:S01]  /*22f0*/  BSSY.RECONVERGENT B1, `(.L_x_287) ;  /* 0x0000017000017945 */ /* 0x000fe20003800200 */
[----:B---3--:R-:W-:Y:S02]  /*2300*/  IMAD.MOV.U32 R4, RZ, RZ, R2 ;  /* 0x000000ffff047224 */ /* 0x008fe400078e0002 */
        /* <DEDUP_REMOVED lines=21> */
.L_x_288:
[----:B------:R-:W-:Y:S05]  /*2460*/  BSYNC.RECONVERGENT B1 ;  /* 0x0000000000017941 */ /* 0x000fea0003800200 */
.L_x_287:
[----:B----4-:R3:W4:Y:S01]  /*2470*/  SHFL.DOWN PT, R5, R4, 0x10, R3 ;  /* 0x0a00000004057989 */ /* 0x01072200000e0003 */
[----:B------:R-:W-:Y:S01]  /*2480*/  BSSY.RECONVERGENT B1, `(.L_x_289) ;  /* 0x0000017000017945 */ /* 0x000fe20003800200 */
[----:B--2---:R-:W-:Y:S02]  /*2490*/  IMAD.MOV.U32 R8, RZ, RZ, R4 ;  /* 0x000000ffff087224 */ /* 0x004fe400078e0004 */
[----:B-1----:R3:W1:Y:S01]  /*24a0*/  SHFL.DOWN PT, R9, R10, 0x10, R3 ;  /* 0x0a0000000a097989 */ /* 0x00266200000e0003 */
        /* <DEDUP_REMOVED lines=20> */
.L_x_290:
[----:B------:R-:W-:Y:S05]  /*25f0*/  BSYNC.RECONVERGENT B1 ;  /* 0x0000000000017941 */ /* 0x000fea0003800200 */
.L_x_289:
        /* <DEDUP_REMOVED lines=12> */
.L_x_292:
[----:B------:R-:W-:Y:S05]  /*26c0*/  BSYNC.RECONVERGENT B1 ;  /* 0x0000000000017941 */ /* 0x000fea0003800200 */
.L_x_291:
[----:B------:R-:W-:Y:S01]  /*26d0*/  BAR.SYNC.DEFER_BLOCKING 0x0 ;  /* 0x0000000000007b1d */ /* 0x000fe20000010000 */
[----:B------:R-:W-:-:S13]  /*26e0*/  ISETP.NE.AND P1, PT, R0, RZ, PT ;  /* 0x000000ff0000720c */ /* 0x000fda0003f25270 */
[----:B------:R-:W-:Y:S05]  /*26f0*/  @P1 BRA `(.L_x_268) ;  /* 0x0000002c00b81947 */ /* 0x000fea0003800000 */
[----:B------:R-:W-:Y:S01]  /*2700*/  UISETP.GE.AND UP0, UPT, UR6, 0x21, UPT ;  /* 0x000000210600788c */ /* 0x000fe2000bf06270 */
[----:B------:R-:W-:Y:S02]  /*2710*/  IMAD.MOV.U32 R0, RZ, RZ, R8 ;  /* 0x000000ffff007224 */ /* 0x000fe400078e0008 */
[----:B-1----:R-:W-:Y:S02]  /*2720*/  IMAD.MOV.U32 R9, RZ, RZ, R7 ;  /* 0x000000ffff097224 */ /* 0x002fe400078e0007 */
[----:B---3--:R-:W-:-:S04]  /*2730*/  IMAD.MOV.U32 R10, RZ, RZ, R6 ;  /* 0x000000ffff0a7224 */ /* 0x008fc800078e0006 */
[----:B------:R-:W-:Y:S05]  /*2740*/  BRA.U !UP0, `(.L_x_293) ;  /* 0x00000001085c7547 */ /* 0x000fea000b800000 */
[----:B------:R-:W1:Y:S01]  /*2750*/  S2UR UR5, SR_CgaCtaId ;  /* 0x00000000000579c3 */ /* 0x000e620000008800 */
[----:B------:R-:W-:Y:S01]  /*2760*/  UMOV UR4, 0x400 ;  /* 0x0000040000047882 */ /* 0x000fe20000000000 */
[----:B------:R-:W-:Y:S01]  /*2770*/  BSSY.RECONVERGENT B1, `(.L_x_293) ;  /* 0x0000014000017945 */ /* 0x000fe20003800200 */
[----:B-1----:R-:W-:-:S09]  /*2780*/  ULEA UR4, UR5, UR4, 0x18 ;  /* 0x0000000405047291 */ /* 0x002fd2000f8ec0ff */
[----:B--2---:R-:W1:Y:S04]  /*2790*/  LDS R3, [UR4+0x18] ;  /* 0x00001804ff037984 */ /* 0x004e680008000800 */
[----:B----4-:R-:W2:Y:S01]  /*27a0*/  LDS.64 R4, [UR4+0x20] ;  /* 0x00002004ff047984 */ /* 0x010ea20008000a00 */
[----:B-1----:R-:W-:Y:S01]  /*27b0*/  ISETP.GE.AND P0, PT, R8, R3, PT ;  /* 0x000000030800720c */ /* 0x002fe20003f06270 */
        /* <DEDUP_REMOVED lines=15> */
.L_x_294:
[----:B------:R-:W-:Y:S05]  /*28b0*/  BSYNC.RECONVERGENT B1 ;  /* 0x0000000000017941 */ /* 0x000fea0003800200 */
.L_x_293:
[----:B------:R-:W-:Y:S01]  /*28c0*/  UISETP.GE.AND UP0, UPT, UR6, 0x41, UPT ;  /* 0x000000410600788c */ /* 0x000fe2000bf06270 */
[----:B--2---:R-:W-:Y:S02]  /*28d0*/  IMAD.MOV.U32 R2, RZ, RZ, R0 ;  /* 0x000000ffff027224 */ /* 0x004fe400078e0000 */
[----:B----4-:R-:W-:Y:S02]  /*28e0*/  IMAD.MOV.U32 R5, RZ, RZ, R9 ;  /* 0x000000ffff057224 */ /* 0x010fe400078e0009 */
[----:B------:R-:W-:-:S04]  /*28f0*/  IMAD.MOV.U32 R4, RZ, RZ, R10 ;  /* 0x000000ffff047224 */ /* 0x000fc800078e000a */
[----:B------:R-:W-:Y:S05]  /*2900*/  BRA.U !UP0, `(.L_x_295) ;  /* 0x00000001085c7547 */ /* 0x000fea000b800000 */
[----:B------:R-:W1:Y:S01]  /*2910*/  S2UR UR5, SR_CgaCtaId ;  /* 0x00000000000579c3 */ /* 0x000e620000008800 */
[----:B------:R-:W-:Y:S01]  /*2920*/  UMOV UR4, 0x400 ;  /* 0x0000040000047882 */ /* 0x000fe20000000000 */
[----:B------:R-:W-:Y:S01]  /*2930*/  BSSY.RECONVERGENT B1, `(.L_x_295) ;  /* 0x0000014000017945 */ /* 0x000fe20003800200 */
[----:B-1----:R-:W-:-:S09]  /*2940*/  ULEA UR4, UR5, UR4, 0x18 ;  /* 0x0000000405047291 */ /* 0x002fd2000f8ec0ff */
[----:B------:R-:W1:Y:S04]  /*2950*/  LDS R3, [UR4+0x28] ;  /* 0x00002804ff037984 */ /* 0x000e680008000800 */
[----:B------:R-:W2:Y:S01]  /*2960*/  LDS.64 R6, [UR4+0x30] ;  /* 0x00003004ff067984 */ /* 0x000ea20008000a00 */
        /* <DEDUP_REMOVED lines=16> */
.L_x_296:
[----:B------:R-:W-:Y:S05]  /*2a70*/  BSYNC.RECONVERGENT B1 ;  /* 0x0000000000017941 */ /* 0x000fea0003800200 */
.L_x_295:
[----:B------:R-:W-:Y:S01]  /*2a80*/  UISETP.GE.AND UP0, UPT, UR6, 0x61, UPT ;  /* 0x000000610600788c */ /* 0x000fe2000bf06270 */
[----:B------:R-:W-:Y:S02]  /*2a90*/  IMAD.MOV.U32 R0, RZ, RZ, R2 ;  /* 0x000000ffff007224 */ /* 0x000fe400078e0002 */
[----:B------:R-:W-:Y:S02]  /*2aa0*/  IMAD.MOV.U32 R7, RZ, RZ, R5 ;  /* 0x000000ffff077224 */ /* 0x000fe400078e0005 */
        /* <DEDUP_REMOVED lines=24> */
.L_x_298:
[----:B------:R-:W-:Y:S05]  /*2c30*/  BSYNC.RECONVERGENT B1 ;  /* 0x0000000000017941 */ /* 0x000fea0003800200 */
.L_x_297:
        /* <DEDUP_REMOVED lines=27> */
.L_x_300:
[----:B------:R-:W-:Y:S05]  /*2df0*/  BSYNC.RECONVERGENT B1 ;  /* 0x0000000000017941 */ /* 0x000fea0003800200 */
.L_x_299:
        /* <DEDUP_REMOVED lines=27> */
.L_x_302:
[----:B------:R-:W-:Y:S05]  /*2fb0*/  BSYNC.RECONVERGENT B1 ;  /* 0x0000000000017941 */ /* 0x000fea0003800200 */
.L_x_301:
        /* <DEDUP_REMOVED lines=27> */
.L_x_304:
[----:B------:R-:W-:Y:S05]  /*3170*/  BSYNC.RECONVERGENT B1 ;  /* 0x0000000000017941 */ /* 0x000fea0003800200 */
.L_x_303:
[----:B------:R-:W-:Y:S01]  /*3180*/  UISETP.GE.AND UP0, UPT, UR6, 0xe1, UPT ;  /* 0x000000e10600788c */ /* 0x000fe2000bf06270 */
[----:B------:R-:W-:Y:S02]  /*3190*/  IMAD.MOV.U32 R8, RZ, RZ, R2 ;  /* 0x000000ffff087224 */ /* 0x000fe400078e0002 */
[----:B------:R-:W-:Y:S02]  /*31a0*/  IMAD.MOV.U32 R7, RZ, RZ, R5 ;  /* 0x000000ffff077224 */ /* 0x000fe400078e0005 */
[----:B------:R-:W-:-:S04]  /*31b0*/  IMAD.MOV.U32 R6, RZ, RZ, R4 ;  /* 0x000000ffff067224 */ /* 0x000fc800078e0004 */
[----:B------:R-:W-:Y:S05]  /*31c0*/  BRA.U !UP0, `(.L_x_268) ;  /* 0x0000002508047547 */ /* 0x000fea000b800000 */
[----:B------:R-:W1:Y:S01]  /*31d0*/  S2UR UR5, SR_CgaCtaId ;  /* 0x00000000000579c3 */ /* 0x000e620000008800 */
[----:B------:R-:W-:Y:S02]  /*31e0*/  UMOV UR4, 0x400 ;  /* 0x0000040000047882 */ /* 0x000fe40000000000 */
[----:B-1----:R-:W-:-:S09]  /*31f0*/  ULEA UR4, UR5, UR4, 0x18 ;  /* 0x0000000405047291 */ /* 0x002fd2000f8ec0ff */
[----:B------:R-:W1:Y:S04]  /*3200*/  LDS R3, [UR4+0x78] ;  /* 0x00007804ff037984 */ /* 0x000e680008000800 */
[----:B0-----:R-:W0:Y:S01]  /*3210*/  LDS.64 R10, [UR4+0x80] ;  /* 0x00008004ff0a7984 */ /* 0x001e220008000a00 */
[----:B-1----:R-:W-:Y:S01]  /*3220*/  ISETP.GE.AND P0, PT, R2, R3, PT ;  /* 0x000000030200720c */ /* 0x002fe20003f06270 */
[----:B------:R-:W-:Y:S02]  /*3230*/  IMAD.MOV.U32 R8, RZ, RZ, R3 ;  /* 0x000000ffff087224 */ /* 0x000fe400078e0003 */
[----:B0-----:R-:W-:Y:S02]  /*3240*/  IMAD.MOV.U32 R7, RZ, RZ, R10 ;  /* 0x000000ffff077224 */ /* 0x001fe400078e000a */
        /* <DEDUP_REMOVED lines=15> */
.L_x_236:
[----:B------:R-:W1:Y:S01]  /*3340*/  S2R R0, SR_TID.X ;  /* 0x0000000000007919 */ /* 0x000e620000002100 */
[----:B------:R-:W1:Y:S01]  /*3350*/  LDC.64 R2, c[0x0][0x380] ;  /* 0x0000e000ff027b82 */ /* 0x000e620000000a00 */
[----:B------:R-:W2:Y:S01]  /*3360*/  LDCU.64 UR6, c[0x0][0x388] ;  /* 0x00007100ff0677ac */ /* 0x000ea20008000a00 */
[----:B-1----:R-:W-:-:S05]  /*3370*/  IMAD.WIDE.U32 R2, R0, 0x4, R2 ;  /* 0x0000000400027825 */ /* 0x002fca00078e0002 */
[----:B0-----:R-:W3:Y:S04]  /*3380*/  LDG.E R5, desc[UR8][R2.64] ;  /* 0x0000000802057981 */ /* 0x001ee8000c1e1900 */
[----:B------:R-:W3:Y:S04]  /*3390*/  LDG.E R6, desc[UR8][R2.64+0x400] ;  /* 0x0004000802067981 */ /* 0x000ee8000c1e1900 */
[----:B------:R-:W4:Y:S04]  /*33a0*/  LDG.E R7, desc[UR8][R2.64+0x800] ;  /* 0x0008000802077981 */ /* 0x000f28000c1e1900 */
[----:B------:R-:W5:Y:S04]  /*33b0*/  LDG.E R8, desc[UR8][R2.64+0xc00] ;  /* 0x000c000802087981 */ /* 0x000f68000c1e1900 */
[----:B------:R-:W2:Y:S01]  /*33c0*/  LDG.E R4, desc[UR8][R2.64+0x1000] ;  /* 0x0010000802047981 */ /* 0x000ea2000c1e1900 */
[----:B------:R-:W-:-:S04]  /*33d0*/  UISETP.GE.U32.AND UP0, UPT, UR4, 0xa00, UPT ;  /* 0x00000a000400788c */ /* 0x000fc8000bf06070 */
[----:B------:R-:W-:Y:S01]  /*33e0*/  UISETP.GE.U32.AND.EX UP0, UPT, UR5, URZ, UPT, UP0 ;  /* 0x000000ff0500728c */ /* 0x000fe2000bf06100 */
[CC--:B---3--:R-:W-:Y:S02]  /*33f0*/  VIMNMX R10, PT, PT, R5.reuse, R6.reuse, !PT ;  /* 0x00000006050a7248 */ /* 0x0c8fe40007fe0100 */
[----:B------:R-:W-:Y:S01]  /*3400*/  ISETP.GE.AND P0, PT, R5, R6, PT ;  /* 0x000000060500720c */ /* 0x000fe20003f06270 */
[----:B------:R-:W-:Y:S01]  /*3410*/  VIADD R5, R0, 0x100 ;  /* 0x0000010000057836 */ /* 0x000fe20000000000 */
[----:B----4-:R-:W-:Y:S02]  /*3420*/  VIMNMX R9, PT, PT, R7, R10, !PT ;  /* 0x0000000a07097248 */ /* 0x010fe40007fe0100 */
[----:B------:R-:W-:Y:S01]  /*3430*/  ISETP.GE.AND P2, PT, R10, R7, PT ;  /* 0x000000070a00720c */ /* 0x000fe20003f46270 */
[----:B------:R-:W-:Y:S01]  /*3440*/  IMAD.MOV.U32 R10, RZ, RZ, RZ ;  /* 0x000000ffff0a7224 */ /* 0x000fe200078e00ff */
[----:B-----5:R-:W-:Y:S02]  /*3450*/  ISETP.GE.AND P3, PT, R9, R8, PT ;  /* 0x000000080900720c */ /* 0x020fe40003f66270 */
[----:B------:R-:W-:Y:S01]  /*3460*/  VIMNMX R9, PT, PT, R8, R9, !PT ;  /* 0x0000000908097248 */ /* 0x000fe20007fe0100 */
[----:B------:R-:W-:-:S03]  /*3470*/  VIADD R8, R0, 0x200 ;  /* 0x0000020000087836 */ /* 0x000fc60000000000 */
[----:B--2---:R-:W-:-:S05]  /*3480*/  ISETP.GE.AND P1, PT, R9, R4, PT ;  /* 0x000000040900720c */ /* 0x004fca0003f26270 */
[----:B------:R-:W-:Y:S02]  /*3490*/  @P2 SEL R8, R5, R0, !P0 ;  /* 0x0000000005082207 */ /* 0x000fe40004000000 */
[C---:B------:R-:W-:Y:S01]  /*34a0*/  @!P3 VIADD R8, R0.reuse, 0x300 ;  /* 0x000003000008b836 */ /* 0x040fe20000000000 */
[----:B------:R-:W-:-:S05]  /*34b0*/  LOP3.LUT R5, R0, 0x400, RZ, 0xfc, !PT ;  /* 0x0000040000057812 */ /* 0x000fca00078efcff */
[C---:B------:R-:W-:Y:S02]  /*34c0*/  @P1 ISETP.GE.U32.AND P0, PT, R8.reuse, R5, PT ;  /* 0x000000050800120c */ /* 0x040fe40003f06070 */
[----:B------:R-:W-:Y:S02]  /*34d0*/  IADD3 R5, P2, PT, R5, UR6, RZ ;  /* 0x0000000605057c10 */ /* 0x000fe4000ff5e0ff */
[----:B------:R-:W-:Y:S02]  /*34e0*/  @P1 IADD3 R8, P3, PT, R8, UR6, RZ ;  /* 0x0000000608081c10 */ /* 0x000fe4000ff7e0ff */
[----:B------:R-:W-:Y:S01]  /*34f0*/  @P1 ISETP.GE.U32.AND.EX P0, PT, RZ, RZ, PT, P0 ;  /* 0x000000ffff00120c */ /* 0x000fe20003f06100 */
[----:B------:R-:W-:Y:S02]  /*3500*/  IMAD.X R6, RZ, RZ, UR7, P2 ;  /* 0x00000007ff067e24 */ /* 0x000fe400090e06ff */
[----:B------:R-:W-:Y:S01]  /*3510*/  @P1 IMAD.X R7, RZ, RZ, UR7, P3 ;  /* 0x00000007ff071e24 */ /* 0x000fe200098e06ff */
[----:B------:R-:W-:-:S04]  /*3520*/  @P1 ISETP.LT.OR P0, PT, R4, R9, !P0 ;  /* 0x000000090400120c */ /* 0x000fc80004701670 */
[----:B------:R-:W-:Y:S01]  /*3530*/  @P1 SEL R6, R7, R6, P0 ;  /* 0x0000000607061207 */ /* 0x000fe20000000000 */
[----:B------:R-:W-:Y:S01]  /*3540*/  IMAD.MOV.U32 R7, RZ, RZ, 0x500 ;  /* 0x00000500ff077424 */ /* 0x000fe200078e00ff */
[----:B------:R-:W-:Y:S02]  /*3550*/  @P1 SEL R4, R9, R4, P0 ;  /* 0x0000000409041207 */ /* 0x000fe40000000000 */
[----:B------:R-:W-:Y:S01]  /*3560*/  @P1 SEL R5, R8, R5, P0 ;  /* 0x0000000508051207 */ /* 0x000fe20000000000 */
[----:B------:R-:W-:Y:S06]  /*3570*/  BRA.U !UP0, `(.L_x_305) ;  /* 0x00000005081c7547 */ /* 0x000fec000b800000 */
[----:B------:R-:W-:Y:S01]  /*3580*/  IMAD.MOV.U32 R7, RZ, RZ, R4 ;  /* 0x000000ffff077224 */ /* 0x000fe200078e0004 */
[----:B------:R-:W0:Y:S01]  /*3590*/  LDCU.64 UR6, c[0x0][0x388] ;  /* 0x00007100ff0677ac */ /* 0x000e220008000a00 */
[----:B------:R-:W-:Y:S02]  /*35a0*/  IMAD.MOV.U32 R15, RZ, RZ, 0x500 ;  /* 0x00000500ff0f7424 */ /* 0x000fe400078e00ff */
[----:B------:R-:W-:Y:S01]  /*35b0*/  IMAD.MOV.U32 R16, RZ, RZ, RZ ;  /* 0x000000ffff107224 */ /* 0x000fe200078e00ff */
[----:B------:R-:W1:Y:S01]  /*35c0*/  LDCU.64 UR4, c[0x0][0x398] ;  /* 0x00007300ff0477ac */ /* 0x000e620008000a00 */
[----:B------:R-:W-:-:S05]  /*35d0*/  NOP ;  /* 0x0000000000007918 */ /* 0x000fca0000000000 */
.L_x_306:
[----:B------:R-:W-:-:S04]  /*35e0*/  LEA R8, P0, R15, R2, 0x2 ;  /* 0x000000020f087211 */ /* 0x000fc800078010ff */
[----:B------:R-:W-:-:S05]  /*35f0*/  LEA.HI.X R9, R15, R3, R16, 0x2, P0 ;  /* 0x000000030f097211 */ /* 0x000fca00000f1410 */
[----:B------:R-:W2:Y:S04]  /*3600*/  LDG.E R10, desc[UR8][R8.64] ;  /* 0x00000008080a7981 */ /* 0x000ea8000c1e1900 */
[----:B------:R-:W3:Y:S04]  /*3610*/  LDG.E R11, desc[UR8][R8.64+0x400] ;  /* 0x00040008080b7981 */ /* 0x000ee8000c1e1900 */
[----:B------:R-:W4:Y:S04]  /*3620*/  LDG.E R12, desc[UR8][R8.64+0x800] ;  /* 0x00080008080c7981 */ /* 0x000f28000c1e1900 */
[----:B------:R-:W5:Y:S04]  /*3630*/  LDG.E R13, desc[UR8][R8.64+0xc00] ;  /* 0x000c0008080d7981 */ /* 0x000f68000c1e1900 */
[----:B------:R1:W5:Y:S01]  /*3640*/  LDG.E R4, desc[UR8][R8.64+0x1000] ;  /* 0x0010000808047981 */ /* 0x000362000c1e1900 */
[----:B0-----:R-:W-:-:S04]  /*3650*/  IADD3 R18, P0, P2, R15, UR6, R0 ;  /* 0x000000060f127c10 */ /* 0x001fc8000fa1e000 */
[----:B------:R-:W-:Y:S01]  /*3660*/  IADD3.X R17, PT, PT, R16, UR7, RZ, P0, P2 ;  /* 0x0000000710117c10 */ /* 0x000fe200087e44ff */
[----:B-1----:R-:W-:Y:S01]  /*3670*/  IMAD.MOV.U32 R8, RZ, RZ, R18 ;  /* 0x000000ffff087224 */ /* 0x002fe200078e0012 */
[----:B------:R-:W-:-:S03]  /*3680*/  IADD3 R9, P4, PT, R15, 0xa00, RZ ;  /* 0x00000a000f097810 */ /* 0x000fc60007f9e0ff */
[----:B------:R-:W-:Y:S01]  /*3690*/  IMAD.MOV.U32 R14, RZ, RZ, R17 ;  /* 0x000000ffff0e7224 */ /* 0x000fe200078e0011 */
        /* <DEDUP_REMOVED lines=9> */
[----:B------:R-:W-:Y:S02]  /*3730*/  @P1 SEL R14, R6, R17, P0 ;  /* 0x00000011060e1207 */ /* 0x000fe40000000000 */
[----:B------:R-:W-:-:S07]  /*3740*/  IADD3 R6, P3, PT, R18, 0x200, RZ ;  /* 0x0000020012067810 */ /* 0x000fce0007f7e0ff */
[----:B------:R-:W-:-:S04]  /*3750*/  @P2 ISETP.GE.U32.AND P0, PT, R8, R7, PT ;  /* 0x000000070800220c */ /* 0x000fc80003f06070 */
[----:B------:R-:W-:-:S04]  /*3760*/  @P2 ISETP.GE.AND.EX P0, PT, R14, R5, PT, P0 ;  /* 0x000000050e00220c */ /* 0x000fc80003f06300 */
[----:B------:R-:W-:-:S04]  /*3770*/  @P2 ISETP.LT.OR P0, PT, R11, R10, !P0 ;  /* 0x0000000a0b00220c */ /* 0x000fc80004701670 */
[----:B------:R-:W-:Y:S02]  /*3780*/  @P2 SEL R11, R10, R11, P0 ;  /* 0x0000000b0a0b2207 */ /* 0x000fe40000000000 */
[----:B------:R-:W-:Y:S01]  /*3790*/  @P2 SEL R7, R8, R7, P0 ;  /* 0x0000000708072207 */ /* 0x000fe20000000000 */
[----:B------:R-:W-:Y:S01]  /*37a0*/  IMAD.X R8, RZ, RZ, R17, P3 ;  /* 0x000000ffff087224 */ /* 0x000fe200018e0611 */
[----:B----4-:R-:W-:Y:S02]  /*37b0*/  ISETP.GE.AND P1, PT, R11, R12, PT ;  /* 0x0000000c0b00720c */ /* 0x010fe40003f26270 */
[----:B------:R-:W-:Y:S02]  /*37c0*/  @P2 SEL R5, R14, R5, P0 ;  /* 0x000000050e052207 */ /* 0x000fe40000000000 */
[----:B------:R-:W-:-:S09]  /*37d0*/  IADD3 R14, P2, PT, R18, 0x300, RZ ;  /* 0x00000300120e7810 */ /* 0x000fd20007f5e0ff */
[----:B------:R-:W-:-:S04]  /*37e0*/  @P1 ISETP.GE.U32.AND P0, PT, R7, R6, PT ;  /* 0x000000060700120c */ /* 0x000fc80003f06070 */
[----:B------:R-:W-:-:S04]  /*37f0*/  @P1 ISETP.GE.AND.EX P0, PT, R5, R8, PT, P0 ;  /* 0x000000080500120c */ /* 0x000fc80003f06300 */
[----:B------:R-:W-:-:S04]  /*3800*/  @P1 ISETP.LT.OR P0, PT, R12, R11, !P0 ;  /* 0x0000000b0c00120c */ /* 0x000fc80004701670 */
[----:B------:R-:W-:Y:S02]  /*3810*/  @P1 SEL R12, R11, R12, P0 ;  /* 0x0000000c0b0c1207 */ /* 0x000fe40000000000 */
[----:B------:R-:W-:Y:S01]  /*3820*/  @P1 SEL R6, R7, R6, P0 ;  /* 0x0000000607061207 */ /* 0x000fe20000000000 */
[----:B------:R-:W-:Y:S01]  /*3830*/  IMAD.X R7, RZ, RZ, R17, P2 ;  /* 0x000000ffff077224 */ /* 0x000fe200010e0611 */
[----:B-----5:R-:W-:Y:S02]  /*3840*/  ISETP.GE.AND P3, PT, R12, R13, PT ;  /* 0x0000000d0c00720c */ /* 0x020fe40003f66270 */
        /* <DEDUP_REMOVED lines=8> */
[----:B------:R-:W-:Y:S02]  /*38d0*/  ISETP.GE.AND P2, PT, R13, R4, PT ;  /* 0x000000040d00720c */ /* 0x000fe40003f46270 */
[----:B------:R-:W-:Y:S01]  /*38e0*/  ISETP.GT.U32.AND P1, PT, R9, UR4, PT ;  /* 0x0000000409007c0c */ /* 0x000fe2000bf24070 */
[----:B------:R-:W-:Y:S01]  /*38f0*/  IMAD.X R9, RZ, RZ, R16, P4 ;  /* 0x000000ffff097224 */ /* 0x000fe200020e0610 */
[----:B------:R-:W-:Y:S02]  /*3900*/  @P3 SEL R7, R8, R7, P0 ;  /* 0x0000000708073207 */ /* 0x000fe40000000000 */
[----:B------:R-:W-:-:S02]  /*3910*/  IADD3 R8, P3, PT, R15, 0x500, RZ ;  /* 0x000005000f087810 */ /* 0x000fc40007f7e0ff */
[----:B------:R-:W-:-:S03]  /*3920*/  ISETP.GT.AND.EX P1, PT, R9, UR5, PT, P1 ;  /* 0x0000000509007c0c */ /* 0x000fc6000bf24310 */
[----:B------:R-:W-:Y:S02]  /*3930*/  IMAD.X R10, RZ, RZ, R16, P3 ;  /* 0x000000ffff0a7224 */ /* 0x000fe400018e0610 */
[----:B------:R-:W-:Y:S01]  /*3940*/  @P2 ISETP.GE.U32.AND P0, PT, R14, R5, PT ;  /* 0x000000050e00220c */ /* 0x000fe20003f06070 */
[----:B------:R-:W-:Y:S02]  /*3950*/  IMAD.MOV.U32 R15, RZ, RZ, R8 ;  /* 0x000000ffff0f7224 */ /* 0x000fe400078e0008 */
[----:B------:R-:W-:Y:S01]  /*3960*/  IMAD.MOV.U32 R16, RZ, RZ, R10 ;  /* 0x000000ffff107224 */ /* 0x000fe200078e000a */
[----:B------:R-:W-:-:S04]  /*3970*/  @P2 ISETP.GE.AND.EX P0, PT, R7, R6, PT, P0 ;  /* 0x000000060700220c */ /* 0x000fc80003f06300 */
[----:B------:R-:W-:-:S04]  /*3980*/  @P2 ISETP.LT.OR P0, PT, R4, R13, !P0 ;  /* 0x0000000d0400220c */ /* 0x000fc80004701670 */
[----:B------:R-:W-:Y:S02]  /*3990*/  @P2 SEL R4, R13, R4, P0 ;  /* 0x000000040d042207 */ /* 0x000fe40000000000 */
[----:B------:R-:W-:Y:S02]  /*39a0*/  @P2 SEL R6, R7, R6, P0 ;  /* 0x0000000607062207 */ /* 0x000fe40000000000 */
[----:B------:R-:W-:Y:S01]  /*39b0*/  @P2 SEL R5, R14, R5, P0 ;  /* 0x000000050e052207 */ /* 0x000fe20000000000 */
[----:B------:R-:W-:Y:S01]  /*39c0*/  IMAD.MOV.U32 R7, RZ, RZ, R4 ;  /* 0x000000ffff077224 */ /* 0x000fe200078e0004 */
[----:B------:R-:W-:Y:S06]  /*39d0*/  @!P1 BRA `(.L_x_306) ;  /* 0xfffffffc00009947 */ /* 0x000fec000383ffff */
[----:B------:R-:W-:-:S07]  /*39e0*/  IMAD.MOV.U32 R7, RZ, RZ, R8 ;  /* 0x000000ffff077224 */ /* 0x000fce00078e0008 */
.L_x_305:
        /* <DEDUP_REMOVED lines=8> */
[----:B------:R-:W-:Y:S01]  /*3a70*/  BSSY.RECONVERGENT B2, `(.L_x_309) ;  /* 0x0000030000027945 */ /* 0x000fe20003800200 */
[----:B------:R-:W-:Y:S02]  /*3a80*/  IMAD.MOV.U32 R12, RZ, RZ, R0 ;  /* 0x000000ffff0c7224 */ /* 0x000fe400078e0000 */
[----:B------:R-:W-:-:S04]  /*3a90*/  IADD3 R15, PT, PT, -R7, UR4, R2 ;  /* 0x00000004070f7c10 */ /* 0x000fc8000fffe102 */
[----:B------:R-:W-:-:S04]  /*3aa0*/  LOP3.LUT R2, R15, 0x300, RZ, 0xc0, !PT ;  /* 0x000003000f027812 */ /* 0x000fc800078ec0ff */
[----:B------:R-:W-:-:S13]  /*3ab0*/  ISETP.NE.AND P0, PT, R2, 0x300, PT ;  /* 0x000003000200780c */ /* 0x000fda0003f05270 */
[----:B------:R-:W-:Y:S05]  /*3ac0*/  @!P0 BRA `(.L_x_310) ;  /* 0x0000000000a88947 */ /* 0x000fea0003800000 */
[----:B------:R-:W0:Y:S01]  /*3ad0*/  LDCU.64 UR10, c[0x0][0x380] ;  /* 0x00007000ff0a77ac */ /* 0x000e220008000a00 */
[----:B------:R-:W-:Y:S01]  /*3ae0*/  IADD3 R3, P0, PT, R0, R7, RZ ;  /* 0x0000000700037210 */ /* 0x000fe20007f1e0ff */
[----:B------:R-:W-:Y:S01]  /*3af0*/  IMAD.MOV.U32 R12, RZ, RZ, R0 ;  /* 0x000000ffff0c7224 */ /* 0x000fe200078e0000 */
[----:B------:R-:W-:-:S03]  /*3b00*/  LEA.HI R2, R15, 0x1, RZ, 0x18 ;  /* 0x000000010f027811 */ /* 0x000fc600078fc0ff */
[----:B------:R-:W-:Y:S01]  /*3b10*/  IMAD.X R14, RZ, RZ, R10, P0 ;  /* 0x000000ffff0e7224 */ /* 0x000fe200000e060a */
[----:B------:R-:W-:Y:S02]  /*3b20*/  LOP3.LUT R2, R2, 0x3, RZ, 0xc0, !PT ;  /* 0x0000000302027812 */ /* 0x000fe400078ec0ff */
[----:B------:R-:W-:-:S03]  /*3b30*/  IADD3 R13, P0, PT, R3, UR6, RZ ;  /* 0x00000006030d7c10 */ /* 0x000fc6000ff1e0ff */
[----:B------:R-:W-:Y:S01]  /*3b40*/  IMAD.MOV R8, RZ, RZ, -R2 ;  /* 0x000000ffff087224 */ /* 0x000fe200078e0a02 */
[----:B0-----:R-:W-:-:S04]  /*3b50*/  LEA R9, P1, R3, UR10, 0x2 ;  /* 0x0000000a03097c11 */ /* 0x001fc8000f8210ff */
[----:B------:R-:W-:Y:S02]  /*3b60*/  LEA.HI.X R3, R3, UR11, R14, 0x2, P1 ;  /* 0x0000000b03037c11 */ /* 0x000fe400088f140e */
[----:B------:R-:W-:-:S07]  /*3b70*/  IADD3.X R14, PT, PT, R14, UR7, RZ, P0, !PT ;  /* 0x000000070e0e7c10 */ /* 0x000fce00087fe4ff */
.L_x_313:
        /* <DEDUP_REMOVED lines=25> */
.L_x_312:
[----:B------:R-:W-:Y:S05]  /*3d10*/  BSYNC.RECONVERGENT B3 ;  /* 0x0000000000037941 */ /* 0x000fea0003800200 */
.L_x_311:
[----:B------:R-:W-:Y:S01]  /*3d20*/  IADD3 R13, P0, PT, R13, 0x100, RZ ;  /* 0x000001000d0d7810 */ /* 0x000fe20007f1e0ff */
[----:B------:R-:W-:Y:S02]  /*3d30*/  VIADD R12, R12, 0x100 ;  /* 0x000001000c0c7836 */ /* 0x000fe40000000000 */
[----:B------:R-:W-:Y:S02]  /*3d40*/  IMAD.X R3, RZ, RZ, R3, P3 ;  /* 0x000000ffff037224 */ /* 0x000fe400018e0603 */
[----:B------:R-:W-:Y:S01]  /*3d50*/  IMAD.X R14, RZ, RZ, R14, P0 ;  /* 0x000000ffff0e7224 */ /* 0x000fe200000e060e */
[----:B------:R-:W-:Y:S07]  /*3d60*/  @P2 BRA `(.L_x_313) ;  /* 0xfffffffc00842947 */ /* 0x000fee000383ffff */
.L_x_310:
[----:B------:R-:W-:Y:S05]  /*3d70*/  BSYNC.RECONVERGENT B2 ;  /* 0x0000000000027941 */ /* 0x000fea0003800200 */
.L_x_309:
[----:B------:R-:W-:-:S13]  /*3d80*/  ISETP.GE.U32.AND P0, PT, R15, 0x300, PT ;  /* 0x000003000f00780c */ /* 0x000fda0003f06070 */
[----:B------:R-:W-:Y:S05]  /*3d90*/  @!P0 BRA `(.L_x_308) ;  /* 0x0000000400888947 */ /* 0x000fea0003800000 */
[----:B------:R-:W0:Y:S01]  /*3da0*/  LDC.64 R2, c[0x0][0x380] ;  /* 0x0000e000ff027b82 */ /* 0x000e220000000a00 */
[----:B------:R-:W-:-:S07]  /*3db0*/  VIADD R12, R12, 0x200 ;  /* 0x000002000c0c7836 */ /* 0x000fce0000000000 */
[----:B------:R-:W1:Y:S02]  /*3dc0*/  LDC.64 R8, c[0x0][0x388] ;  /* 0x0000e200ff087b82 */ /* 0x000e640000000a00 */
.L_x_322:
        /* <DEDUP_REMOVED lines=29> */
.L_x_315:
[----:B------:R-:W-:Y:S05]  /*3fa0*/  BSYNC.RECONVERGENT B2 ;  /* 0x0000000000027941 */ /* 0x000fea0003800200 */
.L_x_314:
        /* <DEDUP_REMOVED lines=20> */
.L_x_317:
[----:B------:R-:W-:Y:S05]  /*40f0*/  BSYNC.RECONVERGENT B2 ;  /* 0x0000000000027941 */ /* 0x000fea0003800200 */
.L_x_316:
        /* <DEDUP_REMOVED lines=20> */
.L_x_319:
[----:B------:R-:W-:Y:S05]  /*4240*/  BSYNC.RECONVERGENT B2 ;  /* 0x0000000000027941 */ /* 0x000fea0003800200 */
.L_x_318:
        /* <DEDUP_REMOVED lines=18> */
.L_x_321:
[----:B------:R-:W-:Y:S05]  /*4370*/  BSYNC.RECONVERGENT B2 ;  /* 0x0000000000027941 */ /* 0x000fea0003800200 */
.L_x_320:
[C---:B------:R-:W-:Y:S02]  /*4380*/  VIADD R14, R12.reuse, 0x200 ;  /* 0x000002000c0e7836 */ /* 0x040fe40000000000 */
[----:B------:R-:W-:-:S03]  /*4390*/  VIADD R12, R12, 0x400 ;  /* 0x000004000c0c7836 */ /* 0x000fc60000000000 */
[----:B------:R-:W-:-:S13]  /*43a0*/  ISETP.GE.AND P0, PT, R14, R11, PT ;  /* 0x0000000b0e00720c */ /* 0x000fda0003f06270 */
[----:B------:R-:W-:Y:S05]  /*43b0*/  @!P0 BRA `(.L_x_322) ;  /* 0xfffffff800848947 */ /* 0x000fea000383ffff */
.L_x_308:
[----:B------:R-:W-:Y:S05]  /*43c0*/  BSYNC.RECONVERGENT B1 ;  /* 0x0000000000017941 */ /* 0x000fea0003800200 */
.L_x_307:
        /* <DEDUP_REMOVED lines=31> */
.L_x_324:
[----:B------:R-:W-:Y:S05]  /*45c0*/  BSYNC.RECONVERGENT B1 ;  /* 0x0000000000017941 */ /* 0x000fea0003800200 */
.L_x_323:
        /* <DEDUP_REMOVED lines=24> */
.L_x_326:
[----:B------:R-:W-:Y:S05]  /*4750*/  BSYNC.RECONVERGENT B1 ;  /* 0x0000000000017941 */ /* 0x000fea0003800200 */
.L_x_325:
[----:B0-----:R0:W4:Y:S01]  /*4760*/  SHFL.DOWN PT, R8, R3, 0x4, 0x1f ;  /* 0x08801f0003087f89 */ /* 0x00112200000e0000 */
[----:B------:R-:W-:Y:S01]  /*4770*/  BSSY.RECONVERGENT B1, `(.L_x_327) ;  /* 0x0000017000017945 */ /* 0x000fe20003800200 */
[----:B------:R-:W-:Y:S02]  /*4780*/  IMAD.MOV.U32 R2, RZ, RZ, R3 ;  /* 0x000000ffff027224 */ /* 0x000fe400078e0003 */
[----:B-1----:R0:W1:Y:S01]  /*4790*/  SHFL.DOWN PT, R9, R4, 0x4, 0x1f ;  /* 0x08801f0004097f89 */ /* 0x00206200000e0000 */
[----:B--2---:R-:W-:Y:S02]  /*47a0*/  IMAD.MOV.U32 R6, RZ, RZ, R4 ;  /* 0x000000ffff067224 */ /* 0x004fe400078e0004 */
[----:B------:R-:W-:Y:S01]  /*47b0*/  IMAD.MOV.U32 R7, RZ, RZ, R5 ;  /* 0x000000ffff077224 */ /* 0x000fe200078e0005 */
[----:B------:R0:W2:Y:S01]  /*47c0*/  SHFL.DOWN PT, R10, R5, 0x4, 0x1f ;  /* 0x08801f00050a7f89 */ /* 0x0000a200000e0000 */
[----:B------:R-:W-:Y:S05]  /*47d0*/  @P5 BRA `(.L_x_328) ;  /* 0x0000000000405947 */ /* 0x000fea0003800000 */
[----:B----4-:R-:W-:Y:S01]  /*47e0*/  ISETP.GE.AND P0, PT, R3, R8, PT ;  /* 0x000000080300720c */ /* 0x010fe20003f06270 */
[----:B------:R-:W-:Y:S02]  /*47f0*/  IMAD.MOV.U32 R2, RZ, RZ, R8 ;  /* 0x000000ffff027224 */ /* 0x000fe400078e0008 */
[----:B-1----:R-:W-:Y:S02]  /*4800*/  IMAD.MOV.U32 R6, RZ, RZ, R9 ;  /* 0x000000ffff067224 */ /* 0x002fe400078e0009 */
[----:B--2---:R-:W-:-:S08]  /*4810*/  IMAD.MOV.U32 R7, RZ, RZ, R10 ;  /* 0x000000ffff077224 */ /* 0x004fd000078e000a */
        /* <DEDUP_REMOVED lines=12> */
.L_x_328:
[----:B------:R-:W-:Y:S05]  /*48e0*/  BSYNC.RECONVERGENT B1 ;  /* 0x0000000000017941 */ /* 0x000fea0003800200 */
.L_x_327:
[----:B-1----:R1:W1:Y:S01]  /*48f0*/  SHFL.DOWN PT, R9, R2, 0x8, 0x1f ;  /* 0x09001f0002097f89 */ /* 0x00226200000e0000 */
[----:B------:R-:W-:Y:S01]  /*4900*/  BSSY.RECONVERGENT B1, `(.L_x_329) ;  /* 0x0000017000017945 */ /* 0x000fe20003800200 */
[----:B0-----:R-:W-:Y:S02]  /*4910*/  IMAD.MOV.U32 R3, RZ, RZ, R2 ;  /* 0x000000ffff037224 */ /* 0x001fe400078e0002 */
[----:B---3--:R0:W3:Y:S01]  /*4920*/  SHFL.DOWN PT, R11, R6, 0x8, 0x1f ;  /* 0x09001f00060b7f89 */ /* 0x0080e200000e0000 */
[----:B------:R-:W-:Y:S02]  /*4930*/  IMAD.MOV.U32 R4, RZ, RZ, R6 ;  /* 0x000000ffff047224 */ /* 0x000fe400078e0006 */
[----:B------:R-:W-:Y:S01]  /*4940*/  IMAD.MOV.U32 R5, RZ, RZ, R7 ;  /* 0x000000ffff057224 */ /* 0x000fe200078e0007 */
[----:B----4-:R0:W4:Y:S01]  /*4950*/  SHFL.DOWN PT, R8, R7, 0x8, 0x1f ;  /* 0x09001f0007087f89 */ /* 0x01012200000e0000 */
[----:B------:R-:W-:Y:S05]  /*4960*/  @P4 BRA `(.L_x_330) ;  /* 0x0000000000404947 */ /* 0x000fea0003800000 */
[----:B-1----:R-:W-:Y:S01]  /*4970*/  ISETP.GE.AND P0, PT, R2, R9, PT ;  /* 0x000000090200720c */ /* 0x002fe20003f06270 */
        /* <DEDUP_REMOVED lines=15> */
.L_x_330:
[----:B------:R-:W-:Y:S05]  /*4a70*/  BSYNC.RECONVERGENT B1 ;  /* 0x0000000000017941 */ /* 0x000fea0003800200 */
.L_x_329:
[----:B-1----:R1:W1:Y:S01]  /*4a80*/  SHFL.DOWN PT, R2, R3, 0x10, 0x1f ;  /* 0x0a001f0003027f89 */ /* 0x00226200000e0000 */
[----:B------:R-:W-:Y:S01]  /*4a90*/  BSSY.RECONVERGENT B1, `(.L_x_331) ;  /* 0x0000017000017945 */ /* 0x000fe20003800200 */
[----:B----4-:R-:W-:Y:S02]  /*4aa0*/  IMAD.MOV.U32 R8, RZ, RZ, R3 ;  /* 0x000000ffff087224 */ /* 0x010fe400078e0003 */
[----:B------:R4:W1:Y:S01]  /*4ab0*/  SHFL.DOWN PT, R9, R4, 0x10, 0x1f ;  /* 0x0a001f0004097f89 */ /* 0x00086200000e0000 */
[----:B0-----:R-:W-:Y:S02]  /*4ac0*/  IMAD.MOV.U32 R7, RZ, RZ, R4 ;  /* 0x000000ffff077224 */ /* 0x001fe400078e0004 */
[----:B------:R-:W-:Y:S01]  /*4ad0*/  IMAD.MOV.U32 R6, RZ, RZ, R5 ;  /* 0x000000ffff067224 */ /* 0x000fe200078e0005 */
[----:B--2---:R4:W0:Y:S01]  /*4ae0*/  SHFL.DOWN PT, R10, R5, 0x10, 0x1f ;  /* 0x0a001f00050a7f89 */ /* 0x00482200000e0000 */
[----:B------:R-:W-:Y:S05]  /*4af0*/  @P3 BRA `(.L_x_332) ;  /* 0x0000000000403947 */ /* 0x000fea0003800000 */
[----:B-1----:R-:W-:Y:S01]  /*4b00*/  ISETP.GE.AND P0, PT, R3, R2, PT ;  /* 0x000000020300720c */ /* 0x002fe20003f06270 */
        /* <DEDUP_REMOVED lines=15> */
.L_x_332:
[----:B------:R-:W-:Y:S05]  /*4c00*/  BSYNC.RECONVERGENT B1 ;  /* 0x0000000000017941 */ /* 0x000fea0003800200 */
.L_x_331:
[----:B------:R-:W-:Y:S04]  /*4c10*/  BSSY.RECONVERGENT B1, `(.L_x_333) ;  /* 0x000000c000017945 */ /* 0x000fe80003800200 */
[----:B------:R-:W-:Y:S05]  /*4c20*/  @P2 BRA `(.L_x_334) ;  /* 0x0000000000282947 */ /* 0x000fea0003800000 */
[----:B----4-:R-:W2:Y:S01]  /*4c30*/  S2R R4, SR_CgaCtaId ;  /* 0x0000000000047919 */ /* 0x010ea20000008800 */
[----:B-1----:R-:W-:Y:S02]  /*4c40*/  MOV R3, 0x400 ;  /* 0x0000040000037802 */ /* 0x002fe40000000f00 */
        /* <DEDUP_REMOVED lines=8> */
.L_x_334:
[----:B------:R-:W-:Y:S05]  /*4cd0*/  BSYNC.RECONVERGENT B1 ;  /* 0x0000000000017941 */ /* 0x000fea0003800200 */
.L_x_333:
[----:B------:R-:W-:Y:S01]  /*4ce0*/  BAR.SYNC.DEFER_BLOCKING 0x0 ;  /* 0x0000000000007b1d */ /* 0x000fe20000010000 */
[----:B------:R-:W-:-:S13]  /*4cf0*/  ISETP.NE.AND P1, PT, R0, RZ, PT ;  /* 0x000000ff0000720c */ /* 0x000fda0003f25270 */
[----:B------:R-:W-:Y:S05]  /*4d00*/  @P1 BRA `(.L_x_268) ;  /* 0x0000000800341947 */ /* 0x000fea0003800000 */
[----:B-12---:R-:W1:Y:S01]  /*4d10*/  S2R R3, SR_CgaCtaId ;  /* 0x0000000000037919 */ /* 0x006e620000008800 */
[----:B------:R-:W-:Y:S01]  /*4d20*/  MOV R0, 0x400 ;  /* 0x0000040000007802 */ /* 0x000fe20000000f00 */
[----:B------:R-:W-:Y:S03]  /*4d30*/  BSSY.RECONVERGENT B1, `(.L_x_335) ;  /* 0x0000016000017945 */ /* 0x000fe60003800200 */
[----:B-1----:R-:W-:-:S05]  /*4d40*/  LEA R24, R3, R0, 0x18 ;  /* 0x0000000003187211 */ /* 0x002fca00078ec0ff */
[----:B------:R-:W1:Y:S04]  /*4d50*/  LDS R3, [R24+0x18] ;  /* 0x0000180018037984 */ /* 0x000e680000000800 */
[----:B----4-:R-:W2:Y:S04]  /*4d60*/  LDS.64 R4, [R24+0x20] ;  /* 0x0000200018047984 */ /* 0x010ea80000000a00 */
[----:B------:R4:W0:Y:S04]  /*4d70*/  LDS R18, [R24+0x28] ;  /* 0x0000280018127984 */ /* 0x0008280000000800 */
[----:B------:R4:W0:Y:S01]  /*4d80*/  LDS R16, [R24+0x38] ;  /* 0x0000380018107984 */ /* 0x0008220000000800 */
[----:B-1----:R-:W-:Y:S01]  /*4d90*/  ISETP.GE.AND P0, PT, R8, R3, PT ;  /* 0x000000030800720c */ /* 0x002fe20003f06270 */
[----:B------:R-:W-:-:S02]  /*4da0*/  IMAD.MOV.U32 R19, RZ, RZ, R3 ;  /* 0x000000ffff137224 */ /* 0x000fc400078e0003 */
[----:B--2---:R-:W-:Y:S02]  /*4db0*/  IMAD.MOV.U32 R21, RZ, RZ, R4 ;  /* 0x000000ffff157224 */ /* 0x004fe400078e0004 */
[----:B------:R-:W-:-:S08]  /*4dc0*/  IMAD.MOV.U32 R20, RZ, RZ, R5 ;  /* 0x000000ffff147224 */ /* 0x000fd000078e0005 */
[----:B0---4-:R-:W-:Y:S05]  /*4dd0*/  @!P0 BRA `(.L_x_336) ;  /* 0x00000000002c8947 */ /* 0x011fea0003800000 */
        /* <DEDUP_REMOVED lines=11> */
.L_x_336:
[----:B------:R-:W-:Y:S05]  /*4e90*/  BSYNC.RECONVERGENT B1 ;  /* 0x0000000000017941 */ /* 0x000fea0003800200 */
.L_x_335:
        /* <DEDUP_REMOVED lines=27> */
.L_x_338:
[----:B------:R-:W-:Y:S05]  /*5050*/  BSYNC.RECONVERGENT B1 ;  /* 0x0000000000017941 */ /* 0x000fea0003800200 */
.L_x_337:
        /* <DEDUP_REMOVED lines=17> */
.L_x_340:
[----:B------:R-:W-:Y:S05]  /*5170*/  BSYNC.RECONVERGENT B1 ;  /* 0x0000000000017941 */ /* 0x000fea0003800200 */
.L_x_339:
        /* <DEDUP_REMOVED lines=17> */
.L_x_342:
[----:B------:R-:W-:Y:S05]  /*5290*/  BSYNC.RECONVERGENT B1 ;  /* 0x0000000000017941 */ /* 0x000fea0003800200 */
.L_x_341:
        /* <DEDUP_REMOVED lines=17> */
.L_x_344:
[----:B------:R-:W-:Y:S05]  /*53b0*/  BSYNC.RECONVERGENT B1 ;  /* 0x0000000000017941 */ /* 0x000fea0003800200 */
.L_x_343:
        /* <DEDUP_REMOVED lines=17> */
.L_x_346:
[----:B------:R-:W-:Y:S05]  /*54d0*/  BSYNC.RECONVERGENT B1 ;  /* 0x0000000000017941 */ /* 0x000fea0003800200 */
.L_x_345:
        /* <DEDUP_REMOVED lines=16> */
.L_x_268:
[----:B------:R-:W-:Y:S05]  /*55e0*/  BSYNC.RECONVERGENT B0 ;  /* 0x0000000000007941 */ /* 0x000fea0003800200 */
.L_x_235:
[----:B------:R-:W-:Y:S05]  /*55f0*/  @P1 EXIT ;  /* 0x000000000000194d */ /* 0x000fea0003800000 */
[----:B01234-:R-:W0:Y:S01]  /*5600*/  LDC.64 R2, c[0x0][0x390] ;  /* 0x0000e400ff027b82 */ /* 0x01fe220000000a00 */
[----:B------:R-:W-:-:S04]  /*5610*/  LOP3.LUT R7, R7, R6, RZ, 0x3c, !PT ;  /* 0x0000000607077212 */ /* 0x000fc800078e3cff */
[----:B------:R-:W-:-:S04]  /*5620*/  LOP3.LUT R6, R7, R6, RZ, 0x3c, !PT ;  /* 0x0000000607067212 */ /* 0x000fc800078e3cff */
[----:B------:R-:W-:-:S05]  /*5630*/  LOP3.LUT R7, R7, R6, RZ, 0x3c, !PT ;  /* 0x0000000607077212 */ /* 0x000fca00078e3cff */
[----:B0-----:R-:W-:Y:S04]  /*5640*/  STG.E.64 desc[UR8][R2.64+0x8], R6 ;  /* 0x0000080602007986 */ /* 0x001fe8000c101b08 */
[----:B------:R-:W-:Y:S01]  /*5650*/  STG.E desc[UR8][R2.64], R8 ;  /* 0x0000000802007986 */ /* 0x000fe2000c101908 */
[----:B------:R-:W-:Y:S05]  /*5660*/  EXIT ;  /* 0x000000000000794d */ /* 0x000fea0003800000 */
.L_x_347:
        /* <DEDUP_REMOVED lines=9> */
.L_x_705:


//--------------------- .text._ZN6thrust24THRUST_300001_SM_1000_NS8cuda_cub4core6detail13_kernel_agentINS1_8__reduce11ReduceAgentIPN4cuda3std3__45tupleIJilEEESC_SB_iNS1_9__extrema9arg_max_fIilNS9_4lessIiEEEEEEJSC_SC_iSH_EEEvDpT0_ --------------------------
	.section	.text._ZN6thrust24THRUST_300001_SM_1000_NS8cuda_cub4core6detail13_kernel_agentINS1_8__reduce11ReduceAgentIPN4cuda3std3__45tupleIJilEEESC_SB_iNS1_9__extrema9arg_max_fIilNS9_4lessIiEEEEEEJSC_SC_iSH_EEEvDpT0_,"ax",@progbits
	.align	128
        .global         _ZN6thrust24THRUST_300001_SM_1000_NS8cuda_cub4core6detail13_kernel_agentINS1_8__reduce11ReduceAgentIPN4cuda3std3__45tupleIJilEEESC_SB_iNS1_9__extrema9arg_max_fIilNS9_4lessIiEEEEEEJSC_SC_iSH_EEEvDpT0_
        .type           _ZN6thrust24THRUST_300001_SM_1000_NS8cuda_cub4core6detail13_kernel_agentINS1_8__reduce11ReduceAgentIPN4cuda3std3__45tupleIJilEEESC_SB_iNS1_9__extrema9arg_max_fIilNS9_4lessIiEEEEEEJSC_SC_iSH_EEEvDpT0_,@function
        .size           _ZN6thrust24THRUST_300001_SM_1000_NS8cuda_cub4core6detail13_kernel_agentINS1_8__reduce11ReduceAgentIPN4cuda3std3__45tupleIJilEEESC_SB_iNS1_9__extrema9arg_max_fIilNS9_4lessIiEEEEEEJSC_SC_iSH_EEEvDpT0_,(.L_x_706 - _ZN6thrust24THRUST_300001_SM_1000_NS8cuda_cub4core6detail13_kernel_agentINS1_8__reduce11ReduceAgentIPN4cuda3std3__45tupleIJilEEESC_SB_iNS1_9__extrema9arg_max_fIilNS9_4lessIiEEEEEEJSC_SC_iSH_EEEvDpT0_)
        .other          _ZN6thrust24THRUST_300001_SM_1000_NS8cuda_cub4core6detail13_kernel_agentINS1_8__reduce11ReduceAgentIPN4cuda3std3__45tupleIJilEEESC_SB_iNS1_9__extrema9arg_max_fIilNS9_4lessIiEEEEEEJSC_SC_iSH_EEEvDpT0_,@"STO_CUDA_ENTRY STV_DEFAULT"
_ZN6thrust24THRUST_300001_SM_1000_NS8cuda_cub4core6detail13_kernel_agentINS1_8__reduce11ReduceAgentIPN4cuda3std3__45tupleIJilEEESC_SB_iNS1_9__extrema9arg_max_fIilNS9_4lessIiEEEEEEJSC_SC_iSH_EEEvDpT0_:
.text._ZN6thrust24THRUST_300001_SM_1000_NS8cuda_cub4core6detail13_kernel_agentINS1_8__reduce11ReduceAgentIPN4cuda3std3__45tupleIJilEEESC_SB_iNS1_9__extrema9arg_max_fIilNS9_4lessIiEEEEEEJSC_SC_iSH_EEEvDpT0_:
        /* <DEDUP_REMOVED lines=21> */
.L_x_351:
[----:B0-----:R-:W-:Y:S05]  /*0150*/  BSYNC.RECONVERGENT B1 ;  /* 0x0000000000017941 */ /* 0x001fea0003800200 */
.L_x_350:
        /* <DEDUP_REMOVED lines=15> */
.L_x_358:
        /* <DEDUP_REMOVED lines=28> */
.L_x_357:
[----:B------:R-:W-:Y:S05]  /*0410*/  BSYNC.RECONVERGENT B3 ;  /* 0x0000000000037941 */ /* 0x000fea0003800200 */
.L_x_356:
[----:B------:R-:W-:Y:S02]  /*0420*/  IMAD.X R7, RZ, RZ, R7, P3 ;  /* 0x000000ffff077224 */ /* 0x000fe400018e0607 */
[----:B------:R-:W-:Y:S01]  /*0430*/  VIADD R5, R5, 0x100 ;  /* 0x0000010005057836 */ /* 0x000fe20000000000 */
[----:B------:R-:W-:Y:S06]  /*0440*/  @P2 BRA `(.L_x_358) ;  /* 0xfffffffc00802947 */ /* 0x000fec000383ffff */
.L_x_355:
[----:B------:R-:W-:Y:S05]  /*0450*/  BSYNC.RECONVERGENT B2 ;  /* 0x0000000000027941 */ /* 0x000fea0003800200 */
.L_x_354:
[----:B------:R-:W0:Y:S01]  /*0460*/  LDC.64 R8, c[0x0][0x380] ;  /* 0x0000e000ff087b82 */ /* 0x000e220000000a00 */
[----:B------:R-:W-:-:S13]  /*0470*/  ISETP.GE.U32.AND P0, PT, R12, 0x300, PT ;  /* 0x000003000c00780c */ /* 0x000fda0003f06070 */
[----:B------:R-:W-:Y:S05]  /*0480*/  @!P0 BRA `(.L_x_353) ;  /* 0x0000000400588947 */ /* 0x000fea0003800000 */
.L_x_367:
        /* <DEDUP_REMOVED lines=26> */
.L_x_360:
[----:B------:R-:W-:Y:S05]  /*0630*/  BSYNC.RECONVERGENT B2 ;  /* 0x0000000000027941 */ /* 0x000fea0003800200 */
.L_x_359:
        /* <DEDUP_REMOVED lines=17> */
.L_x_362:
[----:B------:R-:W-:Y:S05]  /*0750*/  BSYNC.RECONVERGENT B2 ;  /* 0x0000000000027941 */ /* 0x000fea0003800200 */
.L_x_361:
        /* <DEDUP_REMOVED lines=17> */
.L_x_364:
[----:B------:R-:W-:Y:S05]  /*0870*/  BSYNC.RECONVERGENT B2 ;  /* 0x0000000000027941 */ /* 0x000fea0003800200 */
.L_x_363:
        /* <DEDUP_REMOVED lines=19> */
.L_x_366:
[----:B------:R-:W-:Y:S05]  /*09b0*/  BSYNC.RECONVERGENT B2 ;  /* 0x0000000000027941 */ /* 0x000fea0003800200 */
.L_x_365:
[----:B------:R-:W-:-:S05]  /*09c0*/  VIADD R5, R5, 0x400 ;  /* 0x0000040005057836 */ /* 0x000fca0000000000 */
[----:B------:R-:W-:-:S13]  /*09d0*/  ISETP.GE.AND P0, PT, R5, UR5, PT ;  /* 0x0000000505007c0c */ /* 0x000fda000bf06270 */
[----:B------:R-:W-:Y:S05]  /*09e0*/  @!P0 BRA `(.L_x_367) ;  /* 0xfffffff800a88947 */ /* 0x000fea000383ffff */
.L_x_353:
[----:B------:R-:W-:Y:S05]  /*09f0*/  BSYNC.RECONVERGENT B1 ;  /* 0x0000000000017941 */ /* 0x000fea0003800200 */
.L_x_352:
        /* <DEDUP_REMOVED lines=31> */
.L_x_370:
[----:B------:R-:W-:Y:S05]  /*0bf0*/  BSYNC.RECONVERGENT B1 ;  /* 0x0000000000017941 */ /* 0x000fea0003800200 */
.L_x_369:
        /* <DEDUP_REMOVED lines=27> */
.L_x_372:
[----:B------:R-:W-:Y:S05]  /*0db0*/  BSYNC.RECONVERGENT B1 ;  /* 0x0000000000017941 */ /* 0x000fea0003800200 */
.L_x_371:
        /* <DEDUP_REMOVED lines=24> */
.L_x_374:
[----:B------:R-:W-:Y:S05]  /*0f40*/  BSYNC.RECONVERGENT B1 ;  /* 0x0000000000017941 */ /* 0x000fea0003800200 */
.L_x_373:
        /* <DEDUP_REMOVED lines=24> */
.L_x_376:
[----:B------:R-:W-:Y:S05]  /*10d0*/  BSYNC.RECONVERGENT B1 ;  /* 0x0000000000017941 */ /* 0x000fea0003800200 */
.L_x_375:
        /* <DEDUP_REMOVED lines=24> */
.L_x_378:
[----:B------:R-:W-:Y:S05]  /*1260*/  BSYNC.RECONVERGENT B1 ;  /* 0x0000000000017941 */ /* 0x000fea0003800200 */
.L_x_377:
        /* <DEDUP_REMOVED lines=12> */
.L_x_380:
[----:B------:R-:W-:Y:S05]  /*1330*/  BSYNC.RECONVERGENT B1 ;  /* 0x0000000000017941 */ /* 0x000fea0003800200 */
.L_x_379:
        /* <DEDUP_REMOVED lines=27> */
.L_x_383:
[----:B------:R-:W-:Y:S05]  /*14f0*/  BSYNC.RECONVERGENT B1 ;  /* 0x0000000000017941 */ /* 0x000fea0003800200 */
.L_x_382:
        /* <DEDUP_REMOVED lines=27> */
.L_x_385:
[----:B------:R-:W-:Y:S05]  /*16b0*/  BSYNC.RECONVERGENT B1 ;  /* 0x0000000000017941 */ /* 0x000fea0003800200 */
.L_x_384:
        /* <DEDUP_REMOVED lines=17> */
.L_x_387:
[----:B------:R-:W-:Y:S05]  /*17d0*/  BSYNC.RECONVERGENT B1 ;  /* 0x0000000000017941 */ /* 0x000fea0003800200 */
.L_x_386:
        /* <DEDUP_REMOVED lines=17> */
.L_x_389:
[----:B------:R-:W-:Y:S05]  /*18f0*/  BSYNC.RECONVERGENT B1 ;  /* 0x0000000000017941 */ /* 0x000fea0003800200 */
.L_x_388:
        /* <DEDUP_REMOVED lines=17> */
.L_x_391:
[----:B------:R-:W-:Y:S05]  /*1a10*/  BSYNC.RECONVERGENT B1 ;  /* 0x0000000000017941 */ /* 0x000fea0003800200 */
.L_x_390:
        /* <DEDUP_REMOVED lines=17> */
.L_x_393:
[----:B------:R-:W-:Y:S05]  /*1b30*/  BSYNC.RECONVERGENT B1 ;  /* 0x0000000000017941 */ /* 0x000fea0003800200 */
.L_x_392:
        /* <DEDUP_REMOVED lines=18> */
.L_x_368:
        /* <DEDUP_REMOVED lines=40> */
.L_x_395:
[----:B------:R-:W-:Y:S05]  /*1ee0*/  BSYNC.RECONVERGENT B1 ;  /* 0x0000000000017941 */ /* 0x000fea0003800200 */
.L_x_394:
        /* <DEDUP_REMOVED lines=25> */
.L_x_397:
[----:B------:R-:W-:Y:S05]  /*2080*/  BSYNC.RECONVERGENT B1 ;  /* 0x0000000000017941 */ /* 0x000fea0003800200 */
.L_x_396:
        /* <DEDUP_REMOVED lines=24> */
.L_x_399:
[----:B------:R-:W-:Y:S05]  /*2210*/  BSYNC.RECONVERGENT B1 ;  /* 0x0000000000017941 */ /* 0x000fea0003800200 */
.L_x_398:
        /* <DEDUP_REMOVED lines=24> */
.L_x_401:
[----:B------:R-:W-:Y:S05]  /*23a0*/  BSYNC.RECONVERGENT B1 ;  /* 0x0000000000017941 */ /* 0x000fea0003800200 */
.L_x_400:
        /* <DEDUP_REMOVED lines=24> */
.L_x_403:
[----:B------:R-:W-:Y:S05]  /*2530*/  BSYNC.RECONVERGENT B1 ;  /* 0x0000000000017941 */ /* 0x000fea0003800200 */
.L_x_402:
        /* <DEDUP_REMOVED lines=12> */
.L_x_405:
[----:B------:R-:W-:Y:S05]  /*2600*/  BSYNC.RECONVERGENT B1 ;  /* 0x0000000000017941 */ /* 0x000fea0003800200 */
.L_x_404:
        /* <DEDUP_REMOVED lines=30> */
.L_x_407:
[----:B------:R-:W-:Y:S05]  /*27f0*/  BSYNC.RECONVERGENT B1 ;  /* 0x0000000000017941 */ /* 0x000fea0003800200 */
.L_x_406:
        /* <DEDUP_REMOVED lines=27> */
.L_x_409:
[----:B------:R-:W-:Y:S05]  /*29b0*/  BSYNC.RECONVERGENT B1 ;  /* 0x0000000000017941 */ /* 0x000fea0003800200 */
.L_x_408:
        /* <DEDUP_REMOVED lines=27> */
.L_x_411:
[----:B------:R-:W-:Y:S05]  /*2b70*/  BSYNC.RECONVERGENT B1 ;  /* 0x0000000000017941 */ /* 0x000fea0003800200 */
.L_x_410:
        /* <DEDUP_REMOVED lines=27> */
.L_x_413:
[----:B------:R-:W-:Y:S05]  /*2d30*/  BSYNC.RECONVERGENT B1 ;  /* 0x0000000000017941 */ /* 0x000fea0003800200 */
.L_x_412:
        /* <DEDUP_REMOVED lines=27> */
.L_x_415:
[----:B------:R-:W-:Y:S05]  /*2ef0*/  BSYNC.RECONVERGENT B1 ;  /* 0x0000000000017941 */ /* 0x000fea0003800200 */
.L_x_414:
        /* <DEDUP_REMOVED lines=27> */
.L_x_417:
[----:B------:R-:W-:Y:S05]  /*30b0*/  BSYNC.RECONVERGENT B1 ;  /* 0x0000000000017941 */ /* 0x000fea0003800200 */
.L_x_416:
        /* <DEDUP_REMOVED lines=28> */
.L_x_349:
        /* <DEDUP_REMOVED lines=12> */
[----:B------:R-:W5:Y:S01]  /*3340*/  LDG.E.64.CONSTANT R2, desc[UR6][R6.64+0x4008] ;  /* 0x0040080606027981 */ /* 0x000f62000c1e9b00 */
[----:B------:R-:W-:Y:S01]  /*3350*/  UISETP.GE.U32.AND UP0, UPT, UR4, 0xa00, UPT ;  /* 0x00000a000400788c */ /* 0x000fe2000bf06070 */
[----:B------:R-:W-:Y:S01]  /*3360*/  IMAD.MOV.U32 R19, RZ, RZ, 0x500 ;  /* 0x00000500ff137424 */ /* 0x000fe200078e00ff */
        /* <DEDUP_REMOVED lines=29> */
[----:B------:R-:W0:Y:S01]  /*3540*/  LDC.64 R6, c[0x0][0x380] ;  /* 0x0000e000ff067b82 */ /* 0x000e220000000a00 */
[----:B------:R-:W-:Y:S01]  /*3550*/  IMAD.MOV.U32 R23, RZ, RZ, R2 ;  /* 0x000000ffff177224 */ /* 0x000fe200078e0002 */
[----:B------:R-:W1:Y:S01]  /*3560*/  LDCU UR4, c[0x0][0x390] ;  /* 0x00007200ff0477ac */ /* 0x000e620008000800 */
[----:B------:R-:W-:Y:S02]  /*3570*/  IMAD.MOV.U32 R24, RZ, RZ, R3 ;  /* 0x000000ffff187224 */ /* 0x000fe400078e0003 */
[----:B------:R-:W-:Y:S02]  /*3580*/  IMAD.MOV.U32 R18, RZ, RZ, R4 ;  /* 0x000000ffff127224 */ /* 0x000fe400078e0004 */
[----:B------:R-:W-:-:S07]  /*3590*/  IMAD.MOV.U32 R5, RZ, RZ, 0x500 ;  /* 0x00000500ff057424 */ /* 0x000fce00078e00ff */
.L_x_419:
[----:B------:R-:W-:-:S04]  /*35a0*/  IMAD.IADD R17, R0, 0x1, R5 ;  /* 0x0000000100117824 */ /* 0x000fc800078e0205 */
[----:B0-----:R-:W-:-:S05]  /*35b0*/  IMAD.WIDE.U32 R16, R17, 0x10, R6 ;  /* 0x0000001011107825 */ /* 0x001fca00078e0006 */
        /* <DEDUP_REMOVED lines=36> */
[----:B------:R-:W-:Y:S01]  /*3800*/  @P2 SEL R14, R8, R14, P0 ;  /* 0x0000000e080e2207 */ /* 0x000fe20000000000 */
[C---:B------:R-:W-:Y:S01]  /*3810*/  VIADD R8, R5.reuse, 0xa00 ;  /* 0x00000a0005087836 */ /* 0x040fe20000000000 */
[----:B------:R-:W-:Y:S01]  /*3820*/  ISETP.GE.AND P1, PT, R22, R4, PT ;  /* 0x000000041600720c */ /* 0x000fe20003f26270 */
[----:B------:R-:W-:Y:S01]  /*3830*/  VIADD R5, R5, 0x500 ;  /* 0x0000050005057836 */ /* 0x000fe20000000000 */
[----:B------:R-:W-:Y:S02]  /*3840*/  @P2 SEL R15, R9, R15, P0 ;  /* 0x0000000f090f2207 */ /* 0x000fe40000000000 */
[----:B-1----:R-:W-:-:S09]  /*3850*/  ISETP.GT.AND P2, PT, R8, UR4, PT ;  /* 0x0000000408007c0c */ /* 0x002fd2000bf44270 */
        /* <DEDUP_REMOVED lines=8> */
[----:B------:R-:W-:Y:S01]  /*38e0*/  IMAD.MOV.U32 R24, RZ, RZ, R3 ;  /* 0x000000ffff187224 */ /* 0x000fe200078e0003 */
[----:B------:R-:W-:Y:S06]  /*38f0*/  @!P2 BRA `(.L_x_419) ;  /* 0xfffffffc0028a947 */ /* 0x000fec000383ffff */
[----:B------:R-:W-:-:S07]  /*3900*/  IMAD.MOV.U32 R19, RZ, RZ, R5 ;  /* 0x000000ffff137224 */ /* 0x000fce00078e0005 */
.L_x_418:
[----:B------:R-:W-:-:S13]  /*3910*/  ISETP.GE.AND P0, PT, R19, UR4, PT ;  /* 0x0000000413007c0c */ /* 0x000fda000bf06270 */
        /* <DEDUP_REMOVED lines=12> */
[----:B------:R-:W0:Y:S01]  /*39e0*/  LDC.64 R6, c[0x0][0x380] ;  /* 0x0000e000ff067b82 */ /* 0x000e220000000a00 */
[----:B------:R-:W-:Y:S01]  /*39f0*/  LEA.HI R8, R14, 0x1, RZ, 0x18 ;  /* 0x000000010e087811 */ /* 0x000fe200078fc0ff */
[----:B------:R-:W-:Y:S02]  /*3a00*/  IMAD.IADD R13, R0, 0x1, R19 ;  /* 0x00000001000d7824 */ /* 0x000fe400078e0213 */
[----:B------:R-:W-:Y:S01]  /*3a10*/  IMAD.MOV.U32 R18, RZ, RZ, R0 ;  /* 0x000000ffff127224 */ /* 0x000fe200078e0000 */
[----:B------:R-:W-:-:S05]  /*3a20*/  LOP3.LUT R8, R8, 0x3, RZ, 0xc0, !PT ;  /* 0x0000000308087812 */ /* 0x000fca00078ec0ff */
[----:B------:R-:W-:-:S07]  /*3a30*/  IMAD.MOV R12, RZ, RZ, -R8 ;  /* 0x000000ffff0c7224 */ /* 0x000fce00078e0a08 */
.L_x_426:
[----:B0-----:R-:W-:-:S05]  /*3a40*/  IMAD.WIDE.U32 R10, R13, 0x10, R6 ;  /* 0x000000100d0a7825 */ /* 0x001fca00078e0006 */
[----:B------:R-:W2:Y:S04]  /*3a50*/  LDG.E.CONSTANT R21, desc[UR6][R10.64] ;  /* 0x000000060a157981 */ /* 0x000ea8000c1e9900 */
[----:B------:R-:W3:Y:S01]  /*3a60*/  LDG.E.64.CONSTANT R8, desc[UR6][R10.64+0x8] ;  /* 0x000008060a087981 */ /* 0x000ee2000c1e9b00 */
[----:B------:R-:W-:Y:S01]  /*3a70*/  VIADD R12, R12, 0x1 ;  /* 0x000000010c0c7836 */ /* 0x000fe20000000000 */
[----:B------:R-:W-:Y:S01]  /*3a80*/  BSSY.RECONVERGENT B3, `(.L_x_424) ;  /* 0x0000015000037945 */ /* 0x000fe20003800200 */
[----:B------:R-:W-:Y:S02]  /*3a90*/  IMAD.MOV.U32 R15, RZ, RZ, R2 ;  /* 0x000000ffff0f7224 */ /* 0x000fe400078e0002 */
        /* <DEDUP_REMOVED lines=19> */
.L_x_425:
[----:B------:R-:W-:Y:S05]  /*3bd0*/  BSYNC.RECONVERGENT B3 ;  /* 0x0000000000037941 */ /* 0x000fea0003800200 */
.L_x_424:
[----:B------:R-:W-:Y:S02]  /*3be0*/  VIADD R18, R18, 0x100 ;  /* 0x0000010012127836 */ /* 0x000fe40000000000 */
[----:B------:R-:W-:Y:S01]  /*3bf0*/  VIADD R13, R13, 0x100 ;  /* 0x000001000d0d7836 */ /* 0x000fe20000000000 */
[----:B------:R-:W-:Y:S06]  /*3c00*/  @P3 BRA `(.L_x_426) ;  /* 0xfffffffc008c3947 */ /* 0x000fec000383ffff */
.L_x_423:
[----:B------:R-:W-:Y:S05]  /*3c10*/  BSYNC.RECONVERGENT B2 ;  /* 0x0000000000027941 */ /* 0x000fea0003800200 */
.L_x_422:
[----:B------:R-:W-:-:S13]  /*3c20*/  ISETP.GE.U32.AND P0, PT, R14, 0x300, PT ;  /* 0x000003000e00780c */ /* 0x000fda0003f06070 */
[----:B------:R-:W-:Y:S05]  /*3c30*/  @!P0 BRA `(.L_x_421) ;  /* 0x0000000400888947 */ /* 0x000fea0003800000 */
[----:B------:R-:W0:Y:S01]  /*3c40*/  LDCU.64 UR8, c[0x0][0x380] ;  /* 0x00007000ff0877ac */ /* 0x000e220008000a00 */
[----:B------:R-:W1:Y:S01]  /*3c50*/  LDC.64 R6, c[0x0][0x380] ;  /* 0x0000e000ff067b82 */ /* 0x000e620000000a00 */
[C---:B------:R-:W-:Y:S01]  /*3c60*/  IADD3 R13, P0, PT, R18.reuse, R19, RZ ;  /* 0x00000013120d7210 */ /* 0x040fe20007f1e0ff */
[----:B------:R-:W-:-:S04]  /*3c70*/  IMAD.IADD R19, R18, 0x1, R19 ;  /* 0x0000000112137824 */ /* 0x000fc800078e0213 */
[----:B------:R-:W-:Y:S01]  /*3c80*/  IMAD.X R8, RZ, RZ, RZ, P0 ;  /* 0x000000ffff087224 */ /* 0x000fe200000e06ff */
[----:B0-----:R-:W-:-:S04]  /*3c90*/  LEA R12, P1, R13, UR8, 0x4 ;  /* 0x000000080d0c7c11 */ /* 0x001fc8000f8220ff */
[----:B------:R-:W-:Y:S02]  /*3ca0*/  IADD3 R12, P0, PT, R12, 0x3008, RZ ;  /* 0x000030080c0c7810 */ /* 0x000fe40007f1e0ff */
[----:B------:R-:W-:-:S05]  /*3cb0*/  LEA.HI.X R13, R13, UR9, R8, 0x4, P1 ;  /* 0x000000090d0d7c11 */ /* 0x000fca00088f2408 */
[----:B------:R-:W-:-:S07]  /*3cc0*/  IMAD.X R13, RZ, RZ, R13, P0 ;  /* 0x000000ffff0d7224 */ /* 0x000fce00000e060d */
.L_x_435:
[----:B-1----:R-:W-:-:S05]  /*3cd0*/  IMAD.WIDE.U32 R10, R19, 0x10, R6 ;  /* 0x00000010130a7825 */ /* 0x002fca00078e0006 */
[----:B------:R-:W2:Y:S04]  /*3ce0*/  LDG.E.CONSTANT R23, desc[UR6][R10.64] ;  /* 0x000000060a177981 */ /* 0x000ea8000c1e9900 */
[----:B------:R0:W3:Y:S02]  /*3cf0*/  LDG.E.64.CONSTANT R8, desc[UR6][R10.64+0x8] ;  /* 0x000008060a087981 */ /* 0x0000e4000c1e9b00 */
[----:B0-----:R-:W-:Y:S02]  /*3d00*/  IMAD.MOV.U32 R10, RZ, RZ, R12 ;  /* 0x000000ffff0a7224 */ /* 0x001fe400078e000c */
[----:B------:R-:W-:-:S05]  /*3d10*/  IMAD.MOV.U32 R11, RZ, RZ, R13 ;  /* 0x000000ffff0b7224 */ /* 0x000fca00078e000d */
        /* <DEDUP_REMOVED lines=16> */
[CC--:B------:R-:W-:Y:S02]  /*3e20*/  @P2 ISETP.LT.U32.AND P1, PT, R2.reuse, R8.reuse, PT ;  /* 0x000000080200220c */ /* 0x0c0fe40003f21070 */
[CC--:B------:R-:W-:Y:S02]  /*3e30*/  @P2 ISETP.GE.U32.AND P0, PT, R2.reuse, R8.reuse, PT ;  /* 0x000000080200220c */ /* 0x0c0fe40003f06070 */
[CC--:B------:R-:W-:Y:S02]  /*3e40*/  @P2 ISETP.LT.AND.EX P1, PT, R3.reuse, R9.reuse, PT, P1 ;  /* 0x000000090300220c */ /* 0x0c0fe40003f21310 */
[CC--:B------:R-:W-:Y:S02]  /*3e50*/  @P2 ISETP.GE.AND.EX P0, PT, R3.reuse, R9.reuse, PT, P0 ;  /* 0x000000090300220c */ /* 0x0c0fe40003f06300 */
[----:B------:R-:W-:Y:S02]  /*3e60*/  @P2 SEL R27, R2, R8, P1 ;  /* 0x00000008021b2207 */ /* 0x000fe40000800000 */
[----:B------:R-:W-:-:S02]  /*3e70*/  @P2 SEL R29, R3, R9, P1 ;  /* 0x00000009031d2207 */ /* 0x000fc40000800000 */
[----:B------:R-:W-:-:S07]  /*3e80*/  @P2 SEL R22, R4, R23, !P0 ;  /* 0x0000001704162207 */ /* 0x000fce0004000000 */
.L_x_428:
[----:B------:R-:W-:Y:S05]  /*3e90*/  BSYNC.RECONVERGENT B2 ;  /* 0x0000000000027941 */ /* 0x000fea0003800200 */
.L_x_427:
        /* <DEDUP_REMOVED lines=17> */
.L_x_430:
[----:B------:R-:W-:Y:S05]  /*3fb0*/  BSYNC.RECONVERGENT B2 ;  /* 0x0000000000027941 */ /* 0x000fea0003800200 */
.L_x_429:
        /* <DEDUP_REMOVED lines=17> */
.L_x_432:
[----:B------:R-:W-:Y:S05]  /*40d0*/  BSYNC.RECONVERGENT B2 ;  /* 0x0000000000027941 */ /* 0x000fea0003800200 */
.L_x_431:
        /* <DEDUP_REMOVED lines=17> */
.L_x_434:
[----:B------:R-:W-:Y:S05]  /*41f0*/  BSYNC.RECONVERGENT B2 ;  /* 0x0000000000027941 */ /* 0x000fea0003800200 */
.L_x_433:
[----:B------:R-:W-:Y:S01]  /*4200*/  VIADD R18, R18, 0x400 ;  /* 0x0000040012127836 */ /* 0x000fe20000000000 */
[----:B------:R-:W-:Y:S01]  /*4210*/  IADD3 R12, P1, PT, R10, 0x4000, RZ ;  /* 0x000040000a0c7810 */ /* 0x000fe20007f3e0ff */
[----:B------:R-:W-:-:S03]  /*4220*/  VIADD R19, R19, 0x400 ;  /* 0x0000040013137836 */ /* 0x000fc60000000000 */
[----:B------:R-:W-:Y:S01]  /*4230*/  ISETP.GE.AND P0, PT, R18, R5, PT ;  /* 0x000000051200720c */ /* 0x000fe20003f06270 */
[----:B------:R-:W-:-:S12]  /*4240*/  IMAD.X R13, RZ, RZ, R11, P1 ;  /* 0x000000ffff0d7224 */ /* 0x000fd800008e060b */
[----:B------:R-:W-:Y:S05]  /*4250*/  @!P0 BRA `(.L_x_435) ;  /* 0xfffffff8009c8947 */ /* 0x000fea000383ffff */
.L_x_421:
[----:B------:R-:W-:Y:S05]  /*4260*/  BSYNC.RECONVERGENT B1 ;  /* 0x0000000000017941 */ /* 0x000fea0003800200 */
.L_x_420:
        /* <DEDUP_REMOVED lines=31> */
.L_x_437:
[----:B------:R-:W-:Y:S05]  /*4460*/  BSYNC.RECONVERGENT B1 ;  /* 0x0000000000017941 */ /* 0x000fea0003800200 */
.L_x_436:
        /* <DEDUP_REMOVED lines=24> */
.L_x_439:
[----:B------:R-:W-:Y:S05]  /*45f0*/  BSYNC.RECONVERGENT B1 ;  /* 0x0000000000017941 */ /* 0x000fea0003800200 */
.L_x_438:
[----:B0-----:R0:W4:Y:S01]  /*4600*/  SHFL.DOWN PT, R5, R2, 0x4, 0x1f ;  /* 0x08801f0002057f89 */ /* 0x00112200000e0000 */
[----:B------:R-:W-:Y:S01]  /*4610*/  BSSY.RECONVERGENT B1, `(.L_x_440) ;  /* 0x0000017000017945 */ /* 0x000fe20003800200 */
[----:B--2---:R-:W-:Y:S02]  /*4620*/  IMAD.MOV.U32 R3, RZ, RZ, R2 ;  /* 0x000000ffff037224 */ /* 0x004fe400078e0002 */
[----:B------:R0:W2:Y:S01]  /*4630*/  SHFL.DOWN PT, R9, R4, 0x4, 0x1f ;  /* 0x08801f0004097f89 */ /* 0x0000a200000e0000 */
[----:B------:R-:W-:Y:S02]  /*4640*/  IMAD.MOV.U32 R6, RZ, RZ, R4 ;  /* 0x000000ffff067224 */ /* 0x000fe400078e0004 */
[----:B------:R-:W-:Y:S01]  /*4650*/  IMAD.MOV.U32 R7, RZ, RZ, R8 ;  /* 0x000000ffff077224 */ /* 0x000fe200078e0008 */
[----:B------:R0:W0:Y:S01]  /*4660*/  SHFL.DOWN PT, R11, R8, 0x4, 0x1f ;  /* 0x08801f00080b7f89 */ /* 0x00002200000e0000 */
[----:B------:R-:W-:Y:S05]  /*4670*/  @P5 BRA `(.L_x_441) ;  /* 0x0000000000405947 */ /* 0x000fea0003800000 */
[----:B----4-:R-:W-:Y:S01]  /*4680*/  ISETP.GE.AND P0, PT, R2, R5, PT ;  /* 0x000000050200720c */ /* 0x010fe20003f06270 */
[----:B------:R-:W-:Y:S02]  /*4690*/  IMAD.MOV.U32 R3, RZ, RZ, R5 ;  /* 0x000000ffff037224 */ /* 0x000fe400078e0005 */
[----:B--2---:R-:W-:Y:S02]  /*46a0*/  IMAD.MOV.U32 R6, RZ, RZ, R9 ;  /* 0x000000ffff067224 */ /* 0x004fe400078e0009 */
        /* <DEDUP_REMOVED lines=13> */
.L_x_441:
[----:B------:R-:W-:Y:S05]  /*4780*/  BSYNC.RECONVERGENT B1 ;  /* 0x0000000000017941 */ /* 0x000fea0003800200 */
.L_x_440:
        /* <DEDUP_REMOVED lines=24> */
.L_x_443:
[----:B------:R-:W-:Y:S05]  /*4910*/  BSYNC.RECONVERGENT B1 ;  /* 0x0000000000017941 */ /* 0x000fea0003800200 */
.L_x_442:
[----:B0-----:R0:W4:Y:S01]  /*4920*/  SHFL.DOWN PT, R3, R2, 0x10, 0x1f ;  /* 0x0a001f0002037f89 */ /* 0x00112200000e0000 */
[----:B------:R-:W-:Y:S01]  /*4930*/  BSSY.RECONVERGENT B1, `(.L_x_444) ;  /* 0x0000017000017945 */ /* 0x000fe20003800200 */
[----:B------:R-:W-:Y:S02]  /*4940*/  IMAD.MOV.U32 R8, RZ, RZ, R2 ;  /* 0x000000ffff087224 */ /* 0x000fe400078e0002 */
[----:B------:R0:W0:Y:S01]  /*4950*/  SHFL.DOWN PT, R9, R4, 0x10, 0x1f ;  /* 0x0a001f0004097f89 */ /* 0x00002200000e0000 */
[----:B--2---:R-:W-:Y:S02]  /*4960*/  IMAD.MOV.U32 R7, RZ, RZ, R4 ;  /* 0x000000ffff077224 */ /* 0x004fe400078e0004 */
[----:B------:R-:W-:Y:S01]  /*4970*/  IMAD.MOV.U32 R6, RZ, RZ, R5 ;  /* 0x000000ffff067224 */ /* 0x000fe200078e0005 */
[----:B-1----:R1:W2:Y:S01]  /*4980*/  SHFL.DOWN PT, R10, R5, 0x10, 0x1f ;  /* 0x0a001f00050a7f89 */ /* 0x0022a200000e0000 */
[----:B------:R-:W-:Y:S05]  /*4990*/  @P3 BRA `(.L_x_445) ;  /* 0x0000000000403947 */ /* 0x000fea0003800000 */
[----:B----4-:R-:W-:Y:S01]  /*49a0*/  ISETP.GE.AND P0, PT, R2, R3, PT ;  /* 0x000000030200720c */ /* 0x010fe20003f06270 */
[----:B------:R-:W-:Y:S02]  /*49b0*/  IMAD.MOV.U32 R8, RZ, RZ, R3 ;  /* 0x000000ffff087224 */ /* 0x000fe400078e0003 */
[----:B0-----:R-:W-:Y:S02]  /*49c0*/  IMAD.MOV.U32 R7, RZ, RZ, R9 ;  /* 0x000000ffff077224 */ /* 0x001fe400078e0009 */
[----:B--2---:R-:W-:-:S08]  /*49d0*/  IMAD.MOV.U32 R6, RZ, RZ, R10 ;  /* 0x000000ffff067224 */ /* 0x004fd000078e000a */
        /* <DEDUP_REMOVED lines=12> */
.L_x_445:
[----:B------:R-:W-:Y:S05]  /*4aa0*/  BSYNC.RECONVERGENT B1 ;  /* 0x0000000000017941 */ /* 0x000fea0003800200 */
.L_x_444:
[----:B------:R-:W-:Y:S04]  /*4ab0*/  BSSY.RECONVERGENT B1, `(.L_x_446) ;  /* 0x000000c000017945 */ /* 0x000fe80003800200 */
[----:B------:R-:W-:Y:S05]  /*4ac0*/  @P2 BRA `(.L_x_447) ;  /* 0x0000000000282947 */ /* 0x000fea0003800000 */
[----:B0-----:R-:W0:Y:S01]  /*4ad0*/  S2R R4, SR_CgaCtaId ;  /* 0x0000000000047919 */ /* 0x001e220000008800 */
[----:B----4-:R-:W-:Y:S02]  /*4ae0*/  MOV R3, 0x400 ;  /* 0x0000040000037802 */ /* 0x010fe40000000f00 */
[----:B------:R-:W-:-:S04]  /*4af0*/  SHF.R.U32.HI R2, RZ, 0x1, R0 ;  /* 0x00000001ff027819 */ /* 0x000fc80000011600 */
[----:B------:R-:W-:Y:S02]  /*4b00*/  LOP3.LUT R2, R2, 0x1f0, RZ, 0xc0, !PT ;  /* 0x000001f002027812 */ /* 0x000fe400078ec0ff */
[----:B0-----:R-:W-:-:S05]  /*4b10*/  LEA R3, R4, R3, 0x18 ;  /* 0x0000000304037211 */ /* 0x001fca00078ec0ff */
[----:B-1----:R-:W-:Y:S02]  /*4b20*/  IMAD.IADD R5, R2, 0x1, R3 ;  /* 0x0000000102057824 */ /* 0x002fe400078e0203 */
[----:B------:R-:W-:Y:S02]  /*4b30*/  IMAD.MOV.U32 R2, RZ, RZ, R7 ;  /* 0x000000ffff027224 */ /* 0x000fe400078e0007 */
[----:B------:R-:W-:Y:S01]  /*4b40*/  IMAD.MOV.U32 R3, RZ, RZ, R6 ;  /* 0x000000ffff037224 */ /* 0x000fe200078e0006 */
[----:B------:R0:W-:Y:S04]  /*4b50*/  STS [R5+0x8], R8 ;  /* 0x0000080805007388 */ /* 0x0001e80000000800 */
[----:B------:R0:W-:Y:S02]  /*4b60*/  STS.64 [R5+0x10], R2 ;  /* 0x0000100205007388 */ /* 0x0001e40000000a00 */
.L_x_447:
[----:B------:R-:W-:Y:S05]  /*4b70*/  BSYNC.RECONVERGENT B1 ;  /* 0x0000000000017941 */ /* 0x000fea0003800200 */
.L_x_446:
        /* <DEDUP_REMOVED lines=8> */
[----:B-1----:R-:W1:Y:S04]  /*4c00*/  LDS.64 R4, [R24+0x20] ;  /* 0x0000200018047984 */ /* 0x002e680000000a00 */
[----:B------:R4:W2:Y:S04]  /*4c10*/  LDS R18, [R24+0x28] ;  /* 0x0000280018127984 */ /* 0x0008a80000000800 */
[----:B------:R4:W2:Y:S01]  /*4c20*/  LDS R16, [R24+0x38] ;  /* 0x0000380018107984 */ /* 0x0008a20000000800 */
[----:B0-----:R-:W-:Y:S01]  /*4c30*/  ISETP.GE.AND P0, PT, R8, R3, PT ;  /* 0x000000030800720c */ /* 0x001fe20003f06270 */
[----:B------:R-:W-:-:S02]  /*4c40*/  IMAD.MOV.U32 R19, RZ, RZ, R3 ;  /* 0x000000ffff137224 */ /* 0x000fc400078e0003 */
[----:B-1----:R-:W-:Y:S02]  /*4c50*/  IMAD.MOV.U32 R21, RZ, RZ, R4 ;  /* 0x000000ffff157224 */ /* 0x002fe400078e0004 */
[----:B------:R-:W-:-:S08]  /*4c60*/  IMAD.MOV.U32 R20, RZ, RZ, R5 ;  /* 0x000000ffff147224 */ /* 0x000fd000078e0005 */
[----:B--2-4-:R-:W-:Y:S05]  /*4c70*/  @!P0 BRA `(.L_x_449) ;  /* 0x00000000002c8947 */ /* 0x014fea0003800000 */
        /* <DEDUP_REMOVED lines=11> */
.L_x_449:
[----:B------:R-:W-:Y:S05]  /*4d30*/  BSYNC.RECONVERGENT B1 ;  /* 0x0000000000017941 */ /* 0x000fea0003800200 */
.L_x_448:
        /* <DEDUP_REMOVED lines=27> */
.L_x_451:
[----:B------:R-:W-:Y:S05]  /*4ef0*/  BSYNC.RECONVERGENT B1 ;  /* 0x0000000000017941 */ /* 0x000fea0003800200 */
.L_x_450:
        /* <DEDUP_REMOVED lines=17> */
.L_x_453:
[----:B------:R-:W-:Y:S05]  /*5010*/  BSYNC.RECONVERGENT B1 ;  /* 0x0000000000017941 */ /* 0x000fea0003800200 */
.L_x_452:
        /* <DEDUP_REMOVED lines=17> */
.L_x_455:
[----:B------:R-:W-:Y:S05]  /*5130*/  BSYNC.RECONVERGENT B1 ;  /* 0x0000000000017941 */ /* 0x000fea0003800200 */
.L_x_454:
        /* <DEDUP_REMOVED lines=17> */
.L_x_457:
[----:B------:R-:W-:Y:S05]  /*5250*/  BSYNC.RECONVERGENT B1 ;  /* 0x0000000000017941 */ /* 0x000fea0003800200 */
.L_x_456:
        /* <DEDUP_REMOVED lines=17> */
.L_x_459:
[----:B------:R-:W-:Y:S05]  /*5370*/  BSYNC.RECONVERGENT B1 ;  /* 0x0000000000017941 */ /* 0x000fea0003800200 */
.L_x_458:
        /* <DEDUP_REMOVED lines=16> */
.L_x_381:
[----:B------:R-:W-:Y:S05]  /*5480*/  BSYNC.RECONVERGENT B0 ;  /* 0x0000000000007941 */ /* 0x000fea0003800200 */
.L_x_348:
        /* <DEDUP_REMOVED lines=8> */
.L_x_460:
        /* <DEDUP_REMOVED lines=15> */
.L_x_706:


//--------------------- .text._ZN6thrust24THRUST_300001_SM_1000_NS8cuda_cub4core6detail13_kernel_agentINS1_8__reduce10DrainAgentIiEEJN3cub18CUB_300001_SM_10009GridQueueIjEEiEEEvDpT0_ --------------------------
	.section	.text._ZN6thrust24THRUST_300001_SM_1000_NS8cuda_cub4core6detail13_kernel_agentINS1_8__reduce10DrainAgentIiEEJN3cub18CUB_300001_SM_10009GridQueueIjEEiEEEvDpT0_,"ax",@progbits
	.align	128
        .global         _ZN6thrust24THRUST_300001_SM_1000_NS8cuda_cub4core6detail13_kernel_agentINS1_8__reduce10DrainAgentIiEEJN3cub18CUB_300001_SM_10009GridQueueIjEEiEEEvDpT0_
        .type           _ZN6thrust24THRUST_300001_SM_1000_NS8cuda_cub4core6detail13_kernel_agentINS1_8__reduce10DrainAgentIiEEJN3cub18CUB_300001_SM_10009GridQueueIjEEiEEEvDpT0_,@function
        .size           _ZN6thrust24THRUST_300001_SM_1000_NS8cuda_cub4core6detail13_kernel_agentINS1_8__reduce10DrainAgentIiEEJN3cub18CUB_300001_SM_10009GridQueueIjEEiEEEvDpT0_,(.L_x_707 - _ZN6thrust24THRUST_300001_SM_1000_NS8cuda_cub4core6detail13_kernel_agentINS1_8__reduce10DrainAgentIiEEJN3cub18CUB_300001_SM_10009GridQueueIjEEiEEEvDpT0_)
        .other          _ZN6thrust24THRUST_300001_SM_1000_NS8cuda_cub4core6detail13_kernel_agentINS1_8__reduce10DrainAgentIiEEJN3cub18CUB_300001_SM_10009GridQueueIjEEiEEEvDpT0_,@"STO_CUDA_ENTRY STV_DEFAULT"
_ZN6thrust24THRUST_300001_SM_1000_NS8cuda_cub4core6detail13_kernel_agentINS1_8__reduce10DrainAgentIiEEJN3cub18CUB_300001_SM_10009GridQueueIjEEiEEEvDpT0_:
.text._ZN6thrust24THRUST_300001_SM_1000_NS8cuda_cub4core6detail13_kernel_agentINS1_8__reduce10DrainAgentIiEEJN3cub18CUB_300001_SM_10009GridQueueIjEEiEEEvDpT0_:
[----:B------:R-:W-:Y:S08]  /*0000*/  LDC R1, c[0x0][0x37c] ;  /* 0x0000df00ff017b82 */ /* 0x000ff00000000800 */
[----:B------:R-:W0:Y:S01]  /*0010*/  LDC.64 R2, c[0x0][0x380] ;  /* 0x0000e000ff027b82 */ /* 0x000e220000000a00 */
[----:B------:R-:W0:Y:S07]  /*0020*/  LDCU.64 UR4, c[0x0][0x358] ;  /* 0x00006b00ff0477ac */ /* 0x000e2e0008000a00 */
[----:B------:R-:W1:Y:S01]  /*0030*/  LDC R5, c[0x0][0x388] ;  /* 0x0000e200ff057b82 */ /* 0x000e620000000800 */
[----:B0-----:R-:W-:Y:S04]  /*0040*/  STG.E desc[UR4][R2.64+0x4], RZ ;  /* 0x000004ff02007986 */ /* 0x001fe8000c101904 */
[----:B-1----:R-:W-:Y:S01]  /*0050*/  STG.E desc[UR4][R2.64], R5 ;  /* 0x0000000502007986 */ /* 0x002fe2000c101904 */
[----:B------:R-:W-:Y:S05]  /*0060*/  EXIT ;  /* 0x000000000000794d */ /* 0x000fea0003800000 */
.L_x_461:
        /* <DEDUP_REMOVED lines=9> */
.L_x_707:


//--------------------- .text._ZN6thrust24THRUST_300001_SM_1000_NS8cuda_cub4core6detail13_kernel_agentINS1_8__reduce11ReduceAgentINS0_12zip_iteratorIN4cuda3std3__45tupleIJNS0_6detail15normal_iteratorINS0_10device_ptrIiEEEENS0_17counting_iteratorIlNS0_11use_defaultESI_SI_EEEEEEEPNSB_IJilEEESM_iNS1_9__extrema9arg_max_fIilNSA_4lessIiEEEEEEJSL_SN_iN3cub18CUB_300001_SM_100013GridEvenShareIiEENSV_9GridQueueIjEESS_EEEvDpT0_ --------------------------
	.section	.text._ZN6thrust24THRUST_300001_SM_1000_NS8cuda_cub4core6detail13_kernel_agentINS1_8__reduce11ReduceAgentINS0_12zip_iteratorIN4cuda3std3__45tupleIJNS0_6detail15normal_iteratorINS0_10device_ptrIiEEEENS0_17counting_iteratorIlNS0_11use_defaultESI_SI_EEEEEEEPNSB_IJilEEESM_iNS1_9__extrema9arg_max_fIilNSA_4lessIiEEEEEEJSL_SN_iN3cub18CUB_300001_SM_100013GridEvenShareIiEENSV_9GridQueueIjEESS_EEEvDpT0_,"ax",@progbits
	.align	128
        .global         _ZN6thrust24THRUST_300001_SM_1000_NS8cuda_cub4core6detail13_kernel_agentINS1_8__reduce11ReduceAgentINS0_12zip_iteratorIN4cuda3std3__45tupleIJNS0_6detail15normal_iteratorINS0_10device_ptrIiEEEENS0_17counting_iteratorIlNS0_11use_defaultESI_SI_EEEEEEEPNSB_IJilEEESM_iNS1_9__extrema9arg_max_fIilNSA_4lessIiEEEEEEJSL_SN_iN3cub18CUB_300001_SM_100013GridEvenShareIiEENSV_9GridQueueIjEESS_EEEvDpT0_
        .type           _ZN6thrust24THRUST_300001_SM_1000_NS8cuda_cub4core6detail13_kernel_agentINS1_8__reduce11ReduceAgentINS0_12zip_iteratorIN4cuda3std3__45tupleIJNS0_6detail15normal_iteratorINS0_10device_ptrIiEEEENS0_17counting_iteratorIlNS0_11use_defaultESI_SI_EEEEEEEPNSB_IJilEEESM_iNS1_9__extrema9arg_max_fIilNSA_4lessIiEEEEEEJSL_SN_iN3cub18CUB_300001_SM_100013GridEvenShareIiEENSV_9GridQueueIjEESS_EEEvDpT0_,@function
        .size           _ZN6thrust24THRUST_300001_SM_1000_NS8cuda_cub4core6detail13_kernel_agentINS1_8__reduce11ReduceAgentINS0_12zip_iteratorIN4cuda3std3__45tupleIJNS0_6detail15normal_iteratorINS0_10device_ptrIiEEEENS0_17counting_iteratorIlNS0_11use_defaultESI_SI_EEEEEEEPNSB_IJilEEESM_iNS1_9__extrema9arg_max_fIilNSA_4lessIiEEEEEEJSL_SN_iN3cub18CUB_300001_SM_100013GridEvenShareIiEENSV_9GridQueueIjEESS_EEEvDpT0_,(.L_x_708 - _ZN6thrust24THRUST_300001_SM_1000_NS8cuda_cub4core6detail13_kernel_agentINS1_8__reduce11ReduceAgentINS0_12zip_iteratorIN4cuda3std3__45tupleIJNS0_6detail15normal_iteratorINS0_10device_ptrIiEEEENS0_17counting_iteratorIlNS0_11use_defaultESI_SI_EEEEEEEPNSB_IJilEEESM_iNS1_9__extrema9arg_max_fIilNSA_4lessIiEEEEEEJSL_SN_iN3cub18CUB_300001_SM_100013GridEvenShareIiEENSV_9GridQueueIjEESS_EEEvDpT0_)
        .other          _ZN6thrust24THRUST_300001_SM_1000_NS8cuda_cub4core6detail13_kernel_agentINS1_8__reduce11ReduceAgentINS0_12zip_iteratorIN4cuda3std3__45tupleIJNS0_6detail15normal_iteratorINS0_10device_ptrIiEEEENS0_17counting_iteratorIlNS0_11use_defaultESI_SI_EEEEEEEPNSB_IJilEEESM_iNS1_9__extrema9arg_max_fIilNSA_4lessIiEEEEEEJSL_SN_iN3cub18CUB_300001_SM_100013GridEvenShareIiEENSV_9GridQueueIjEESS_EEEvDpT0_,@"STO_CUDA_ENTRY STV_DEFAULT"
_ZN6thrust24THRUST_300001_SM_1000_NS8cuda_cub4core6detail13_kernel_agentINS1_8__reduce11ReduceAgentINS0_12zip_iteratorIN4cuda3std3__45tupleIJNS0_6detail15normal_iteratorINS0_10device_ptrIiEEEENS0_17counting_iteratorIlNS0_11use_defaultESI_SI_EEEEEEEPNSB_IJilEEESM_iNS1_9__extrema9arg_max_fIilNSA_4lessIiEEEEEEJSL_SN_iN3cub18CUB_300001_SM_100013GridEvenShareIiEENSV_9GridQueueIjEESS_EEEvDpT0_:
.text._ZN6thrust24THRUST_300001_SM_1000_NS8cuda_cub4core6detail13_kernel_agentINS1_8__reduce11ReduceAgentINS0_12zip_iteratorIN4cuda3std3__45tupleIJNS0_6detail15normal_iteratorINS0_10device_ptrIiEEEENS0_17counting_iteratorIlNS0_11use_defaultESI_SI_EEEEEEEPNSB_IJilEEESM_iNS1_9__extrema9arg_max_fIilNSA_4lessIiEEEEEEJSL_SN_iN3cub18CUB_300001_SM_100013GridEvenShareIiEENSV_9GridQueueIjEESS_EEEvDpT0_:
[----:B------:R-:W-:Y:S01]  /*0000*/  LDC R1, c[0x0][0x37c] ;  /* 0x0000df00ff017b82 */ /* 0x000fe20000000800 */
[----:B------:R-:W0:Y:S01]  /*0010*/  S2R R0, SR_CTAID.X ;  /* 0x0000000000007919 */ /* 0x000e220000002500 */
[----:B------:R-:W1:Y:S01]  /*0020*/  LDCU UR4, c[0x0][0x398] ;  /* 0x00007300ff0477ac */ /* 0x000e620008000800 */
[----:B------:R-:W-:Y:S01]  /*0030*/  BSSY.RECONVERGENT B0, `(.L_x_462) ;  /* 0x0000586000007945 */ /* 0x000fe20003800200 */
[----:B------:R-:W2:Y:S01]  /*0040*/  LDCU UR6, c[0x0][0x370] ;  /* 0x00006e00ff0677ac */ /* 0x000ea20008000800 */
[----:B------:R-:W3:Y:S01]  /*0050*/  LDCU.64 UR10, c[0x0][0x358] ;  /* 0x00006b00ff0a77ac */ /* 0x000ee20008000a00 */
[----:B-1----:R-:W-:Y:S01]  /*0060*/  IMAD.U32 R4, RZ, RZ, UR4 ;  /* 0x00000004ff047e24 */ /* 0x002fe2000f8e00ff */
[----:B--2---:R-:W-:Y:S01]  /*0070*/  UIMAD UR6, UR6, 0x500, URZ ;  /* 0x00000500060678a4 */ /* 0x004fe2000f8e02ff */
[----:B0-----:R-:W-:-:S04]  /*0080*/  IMAD R5, R0, 0x500, RZ ;  /* 0x0000050000057824 */ /* 0x001fc800078e02ff */
[----:B------:R-:W-:-:S05]  /*0090*/  VIADD R3, R5, 0x500 ;  /* 0x0000050005037836 */ /* 0x000fca0000000000 */
[----:B------:R-:W-:-:S13]  /*00a0*/  ISETP.GT.AND P0, PT, R3, R4, PT ;  /* 0x000000040300720c */ /* 0x000fda0003f04270 */
[----:B---3--:R-:W-:Y:S05]  /*00b0*/  @!P0 BRA `(.L_x_463) ;  /* 0x0000003000b48947 */ /* 0x008fea0003800000 */
[----:B------:R-:W0:Y:S01]  /*00c0*/  S2R R2, SR_TID.X ;  /* 0x0000000000027919 */ /* 0x000e220000002100 */
[----:B------:R-:W-:Y:S01]  /*00d0*/  IMAD.IADD R3, R4, 0x1, -R5 ;  /* 0x0000000104037824 */ /* 0x000fe200078e0a05 */
[----:B------:R-:W1:Y:S01]  /*00e0*/  LDCU.64 UR6, c[0x0][0x388] ;  /* 0x00007100ff0677ac */ /* 0x000e620008000a00 */
[----:B------:R-:W-:Y:S01]  /*00f0*/  BSSY.RECONVERGENT B1, `(.L_x_464) ;  /* 0x000000f000017945 */ /* 0x000fe20003800200 */
[----:B------:R-:W-:Y:S01]  /*0100*/  CS2R R6, SRZ ;  /* 0x0000000000067805 */ /* 0x000fe2000001ff00 */
[----:B------:R-:W-:Y:S01]  /*0110*/  IMAD.MOV.U32 R8, RZ, RZ, RZ ;  /* 0x000000ffff087224 */ /* 0x000fe200078e00ff */
[----:B------:R-:W2:Y:S01]  /*0120*/  LDCU.64 UR8, c[0x0][0x388] ;  /* 0x00007100ff0877ac */ /* 0x000ea20008000a00 */
[----:B0-----:R-:W-:Y:S01]  /*0130*/  ISETP.GE.AND P0, PT, R2, R3, PT ;  /* 0x000000030200720c */ /* 0x001fe20003f06270 */
[----:B------:R-:W-:-:S12]  /*0140*/  IMAD.MOV.U32 R10, RZ, RZ, R2 ;  /* 0x000000ffff0a7224 */ /* 0x000fd800078e0002 */
[----:B-12---:R-:W-:Y:S05]  /*0150*/  @P0 BRA `(.L_x_465) ;  /* 0x0000000000200947 */ /* 0x006fea0003800000 */
[----:B------:R-:W0:Y:S01]  /*0160*/  LDC.64 R12, c[0x0][0x380] ;  /* 0x0000e000ff0c7b82 */ /* 0x000e220000000a00 */
[----:B------:R-:W-:Y:S01]  /*0170*/  IMAD.IADD R9, R5, 0x1, R2 ;  /* 0x0000000105097824 */ /* 0x000fe200078e0202 */
[----:B------:R-:W1:Y:S03]  /*0180*/  LDCU.64 UR4, c[0x0][0x388] ;  /* 0x00007100ff0477ac */ /* 0x000e660008000a00 */
[----:B0-----:R-:W-:-:S05]  /*0190*/  IMAD.WIDE R12, R9, 0x4, R12 ;  /* 0x00000004090c7825 */ /* 0x001fca00078e020c */
[----:B------:R0:W5:Y:S01]  /*01a0*/  LDG.E R7, desc[UR10][R12.64] ;  /* 0x0000000a0c077981 */ /* 0x000162000c1e1900 */
[----:B-1----:R-:W-:Y:S01]  /*01b0*/  IADD3 R6, P0, PT, R9, UR4, RZ ;  /* 0x0000000409067c10 */ /* 0x002fe2000ff1e0ff */
[----:B------:R-:W-:-:S03]  /*01c0*/  VIADD R10, R2, 0x100 ;  /* 0x00000100020a7836 */ /* 0x000fc60000000000 */
[----:B------:R-:W-:-:S09]  /*01d0*/  LEA.HI.X.SX32 R8, R9, UR5, 0x1, P0 ;  /* 0x0000000509087c11 */ /* 0x000fd200080f0eff */
.L_x_465:
[----:B------:R-:W-:Y:S05]  /*01e0*/  BSYNC.RECONVERGENT B1 ;  /* 0x0000000000017941 */ /* 0x000fea0003800200 */
.L_x_464:
[----:B------:R-:W-:Y:S01]  /*01f0*/  ISETP.GE.AND P0, PT, R10, R3, PT ;  /* 0x000000030a00720c */ /* 0x000fe20003f06270 */
[----:B------:R-:W-:-:S12]  /*0200*/  BSSY.RECONVERGENT B1, `(.L_x_466) ;  /* 0x0000091000017945 */ /* 0x000fd80003800200 */
[----:B------:R-:W-:Y:S05]  /*0210*/  @P0 BRA `(.L_x_467) ;  /* 0x00000008003c0947 */ /* 0x000fea0003800000 */
[----:B------:R-:W-:Y:S01]  /*0220*/  LOP3.LUT R9, RZ, R10, RZ, 0x33, !PT ;  /* 0x0000000aff097212 */ /* 0x000fe200078e33ff */
[----:B------:R-:W-:Y:S03]  /*0230*/  BSSY.RECONVERGENT B2, `(.L_x_468) ;  /* 0x0000028000027945 */ /* 0x000fe60003800200 */
[----:B------:R-:W-:-:S04]  /*0240*/  IADD3 R11, PT, PT, -R5, R4, R9 ;  /* 0x00000004050b7210 */ /* 0x000fc80007ffe109 */
[----:B------:R-:W-:-:S04]  /*0250*/  LOP3.LUT R4, R11, 0x300, RZ, 0xc0, !PT ;  /* 0x000003000b047812 */ /* 0x000fc800078ec0ff */
[----:B------:R-:W-:-:S13]  /*0260*/  ISETP.NE.AND P0, PT, R4, 0x300, PT ;  /* 0x000003000400780c */ /* 0x000fda0003f05270 */
[----:B------:R-:W-:Y:S05]  /*0270*/  @!P0 BRA `(.L_x_469) ;  /* 0x00000000008c8947 */ /* 0x000fea0003800000 */
[----:B0-----:R-:W0:Y:S01]  /*0280*/  LDC.64 R12, c[0x0][0x380] ;  /* 0x0000e000ff0c7b82 */ /* 0x001e220000000a00 */
[----:B------:R-:W-:Y:S01]  /*0290*/  LEA.HI R4, R11, 0x1, RZ, 0x18 ;  /* 0x000000010b047811 */ /* 0x000fe200078fc0ff */
[----:B------:R-:W-:-:S03]  /*02a0*/  IMAD.IADD R9, R5, 0x1, R10 ;  /* 0x0000000105097824 */ /* 0x000fc600078e020a */
[----:B------:R-:W-:-:S05]  /*02b0*/  LOP3.LUT R4, R4, 0x3, RZ, 0xc0, !PT ;  /* 0x0000000304047812 */ /* 0x000fca00078ec0ff */
[----:B------:R-:W-:-:S07]  /*02c0*/  IMAD.MOV R4, RZ, RZ, -R4 ;  /* 0x000000ffff047224 */ /* 0x000fce00078e0a04 */
.L_x_472:
[----:B0-----:R-:W-:-:S06]  /*02d0*/  IMAD.WIDE R14, R9, 0x4, R12 ;  /* 0x00000004090e7825 */ /* 0x001fcc00078e020c */
[----:B------:R-:W2:Y:S01]  /*02e0*/  LDG.E R15, desc[UR10][R14.64] ;  /* 0x0000000a0e0f7981 */ /* 0x000ea2000c1e1900 */
[C---:B------:R-:W-:Y:S01]  /*02f0*/  IADD3 R20, P1, PT, R9.reuse, UR6, RZ ;  /* 0x0000000609147c10 */ /* 0x040fe2000ff3e0ff */
[----:B------:R-:W-:Y:S01]  /*0300*/  VIADD R4, R4, 0x1 ;  /* 0x0000000104047836 */ /* 0x000fe20000000000 */
[----:B------:R-:W-:Y:S01]  /*0310*/  BSSY.RECONVERGENT B3, `(.L_x_470) ;  /* 0x0000016000037945 */ /* 0x000fe20003800200 */
[----:B------:R-:W-:Y:S01]  /*0320*/  IMAD.MOV.U32 R17, RZ, RZ, R6 ;  /* 0x000000ffff117224 */ /* 0x000fe200078e0006 */
[----:B------:R-:W-:Y:S01]  /*0330*/  LEA.HI.X.SX32 R19, R9, UR7, 0x1, P1 ;  /* 0x0000000709137c11 */ /* 0x000fe200088f0eff */
[----:B------:R-:W-:Y:S01]  /*0340*/  IMAD.MOV.U32 R18, RZ, RZ, R8 ;  /* 0x000000ffff127224 */ /* 0x000fe200078e0008 */
[----:B------:R-:W-:Y:S01]  /*0350*/  ISETP.NE.AND P2, PT, R4, RZ, PT ;  /* 0x000000ff0400720c */ /* 0x000fe20003f45270 */
[----:B-----5:R-:W-:Y:S02]  /*0360*/  IMAD.MOV.U32 R16, RZ, RZ, R7 ;  /* 0x000000ffff107224 */ /* 0x020fe400078e0007 */
[----:B------:R-:W-:-:S02]  /*0370*/  IMAD.MOV.U32 R6, RZ, RZ, R20 ;  /* 0x000000ffff067224 */ /* 0x000fc400078e0014 */
        /* <DEDUP_REMOVED lines=15> */
.L_x_471:
[----:B------:R-:W-:Y:S05]  /*0470*/  BSYNC.RECONVERGENT B3 ;  /* 0x0000000000037941 */ /* 0x000fea0003800200 */
.L_x_470:
[----:B------:R-:W-:Y:S02]  /*0480*/  VIADD R10, R10, 0x100 ;  /* 0x000001000a0a7836 */ /* 0x000fe40000000000 */
[----:B------:R-:W-:Y:S01]  /*0490*/  VIADD R9, R9, 0x100 ;  /* 0x0000010009097836 */ /* 0x000fe20000000000 */
[----:B------:R-:W-:Y:S06]  /*04a0*/  @P2 BRA `(.L_x_472) ;  /* 0xfffffffc00882947 */ /* 0x000fec000383ffff */
.L_x_469:
[----:B------:R-:W-:Y:S05]  /*04b0*/  BSYNC.RECONVERGENT B2 ;  /* 0x0000000000027941 */ /* 0x000fea0003800200 */
.L_x_468:
[----:B------:R-:W-:-:S13]  /*04c0*/  ISETP.GE.U32.AND P0, PT, R11, 0x300, PT ;  /* 0x000003000b00780c */ /* 0x000fda0003f06070 */
[----:B------:R-:W-:Y:S05]  /*04d0*/  @!P0 BRA `(.L_x_467) ;  /* 0x00000004008c8947 */ /* 0x000fea0003800000 */
[----:B0-----:R-:W0:Y:S01]  /*04e0*/  LDC.64 R12, c[0x0][0x380] ;  /* 0x0000e000ff0c7b82 */ /* 0x001e220000000a00 */
[----:B------:R-:W-:-:S04]  /*04f0*/  IMAD.IADD R9, R5, 0x1, R10 ;  /* 0x0000000105097824 */ /* 0x000fc800078e020a */
[C---:B------:R-:W-:Y:S02]  /*0500*/  VIADD R19, R9.reuse, 0x100 ;  /* 0x0000010009137836 */ /* 0x040fe40000000000 */
[C---:B------:R-:W-:Y:S02]  /*0510*/  VIADD R18, R9.reuse, 0x200 ;  /* 0x0000020009127836 */ /* 0x040fe40000000000 */
[----:B------:R-:W-:Y:S01]  /*0520*/  VIADD R20, R9, 0x300 ;  /* 0x0000030009147836 */ /* 0x000fe20000000000 */
[----:B0-----:R-:W-:-:S05]  /*0530*/  IADD3 R4, P0, PT, R12, 0x800, RZ ;  /* 0x000008000c047810 */ /* 0x001fca0007f1e0ff */
[----:B------:R-:W-:-:S08]  /*0540*/  IMAD.X R5, RZ, RZ, R13, P0 ;  /* 0x000000ffff057224 */ /* 0x000fd000000e060d */
.L_x_481:
[----:B------:R-:W-:-:S05]  /*0550*/  IMAD.WIDE R14, R9, 0x4, R4 ;  /* 0x00000004090e7825 */ /* 0x000fca00078e0204 */
[----:B------:R-:W2:Y:S04]  /*0560*/  LDG.E R22, desc[UR10][R14.64+-0x800] ;  /* 0xfff8000a0e167981 */ /* 0x000ea8000c1e1900 */
[----:B-----5:R0:W5:Y:S04]  /*0570*/  LDG.E R24, desc[UR10][R14.64+-0x400] ;  /* 0xfffc000a0e187981 */ /* 0x020168000c1e1900 */
[----:B------:R0:W5:Y:S04]  /*0580*/  LDG.E R11, desc[UR10][R14.64] ;  /* 0x0000000a0e0b7981 */ /* 0x000168000c1e1900 */
[----:B------:R0:W5:Y:S01]  /*0590*/  LDG.E R12, desc[UR10][R14.64+0x400] ;  /* 0x0004000a0e0c7981 */ /* 0x000162000c1e1900 */
[C---:B------:R-:W-:Y:S01]  /*05a0*/  IADD3 R21, P1, PT, R9.reuse, UR8, RZ ;  /* 0x0000000809157c10 */ /* 0x040fe2000ff3e0ff */
[----:B------:R-:W-:Y:S03]  /*05b0*/  BSSY.RECONVERGENT B2, `(.L_x_473) ;  /* 0x0000012000027945 */ /* 0x000fe60003800200 */
[----:B------:R-:W-:Y:S01]  /*05c0*/  LEA.HI.X.SX32 R23, R9, UR9, 0x1, P1 ;  /* 0x0000000909177c11 */ /* 0x000fe200088f0eff */
[----:B------:R-:W-:-:S04]  /*05d0*/  IMAD.MOV.U32 R16, RZ, RZ, R21 ;  /* 0x000000ffff107224 */ /* 0x000fc800078e0015 */
        /* <DEDUP_REMOVED lines=15> */
.L_x_474:
[----:B------:R-:W-:Y:S05]  /*06d0*/  BSYNC.RECONVERGENT B2 ;  /* 0x0000000000027941 */ /* 0x000fea0003800200 */
.L_x_473:
[----:B-----5:R-:W-:Y:S01]  /*06e0*/  ISETP.GE.AND P0, PT, R13, R24, PT ;  /* 0x000000180d00720c */ /* 0x020fe20003f06270 */
[----:B------:R-:W-:Y:S01]  /*06f0*/  BSSY.RECONVERGENT B2, `(.L_x_475) ;  /* 0x0000012000027945 */ /* 0x000fe20003800200 */
[----:B------:R-:W-:Y:S01]  /*0700*/  IADD3 R15, P1, PT, R19, UR8, RZ ;  /* 0x00000008130f7c10 */ /* 0x000fe2000ff3e0ff */
[----:B------:R-:W-:-:S03]  /*0710*/  IMAD.MOV.U32 R6, RZ, RZ, R24 ;  /* 0x000000ffff067224 */ /* 0x000fc600078e0018 */
[----:B------:R-:W-:Y:S01]  /*0720*/  LEA.HI.X.SX32 R14, R19, UR9, 0x1, P1 ;  /* 0x00000009130e7c11 */ /* 0x000fe200088f0eff */
        /* <DEDUP_REMOVED lines=14> */
.L_x_476:
[----:B------:R-:W-:Y:S05]  /*0810*/  BSYNC.RECONVERGENT B2 ;  /* 0x0000000000027941 */ /* 0x000fea0003800200 */
.L_x_475:
[----:B------:R-:W-:Y:S01]  /*0820*/  ISETP.GE.AND P0, PT, R6, R11, PT ;  /* 0x0000000b0600720c */ /* 0x000fe20003f06270 */
[----:B------:R-:W-:Y:S01]  /*0830*/  BSSY.RECONVERGENT B2, `(.L_x_477) ;  /* 0x0000013000027945 */ /* 0x000fe20003800200 */
[----:B------:R-:W-:Y:S01]  /*0840*/  IADD3 R16, P1, PT, R18, UR8, RZ ;  /* 0x0000000812107c10 */ /* 0x000fe2000ff3e0ff */
[----:B------:R-:W-:Y:S01]  /*0850*/  IMAD.MOV.U32 R13, RZ, RZ, R11 ;  /* 0x000000ffff0d7224 */ /* 0x000fe200078e000b */
[----:B------:R-:W-:Y:S02]  /*0860*/  IADD3 R21, P2, PT, R20, UR8, RZ ;  /* 0x0000000814157c10 */ /* 0x000fe4000ff5e0ff */
        /* <DEDUP_REMOVED lines=15> */
.L_x_478:
[----:B------:R-:W-:Y:S05]  /*0960*/  BSYNC.RECONVERGENT B2 ;  /* 0x0000000000027941 */ /* 0x000fea0003800200 */
.L_x_477:
[----:B------:R-:W-:Y:S01]  /*0970*/  ISETP.GE.AND P0, PT, R13, R12, PT ;  /* 0x0000000c0d00720c */ /* 0x000fe20003f06270 */
[----:B------:R-:W-:Y:S01]  /*0980*/  BSSY.RECONVERGENT B2, `(.L_x_479) ;  /* 0x0000011000027945 */ /* 0x000fe20003800200 */
[----:B------:R-:W-:Y:S01]  /*0990*/  LEA.HI.X.SX32 R16, R20, UR9, 0x1, P2 ;  /* 0x0000000914107c11 */ /* 0x000fe200090f0eff */
        /* <DEDUP_REMOVED lines=15> */
.L_x_480:
[----:B------:R-:W-:Y:S05]  /*0a90*/  BSYNC.RECONVERGENT B2 ;  /* 0x0000000000027941 */ /* 0x000fea0003800200 */
.L_x_479:
[----:B------:R-:W-:Y:S02]  /*0aa0*/  VIADD R10, R10, 0x400 ;  /* 0x000004000a0a7836 */ /* 0x000fe40000000000 */
[----:B------:R-:W-:Y:S02]  /*0ab0*/  VIADD R19, R19, 0x400 ;  /* 0x0000040013137836 */ /* 0x000fe40000000000 */
[----:B------:R-:W-:Y:S01]  /*0ac0*/  VIADD R18, R18, 0x400 ;  /* 0x0000040012127836 */ /* 0x000fe20000000000 */
[----:B------:R-:W-:Y:S01]  /*0ad0*/  ISETP.GE.AND P0, PT, R10, R3, PT ;  /* 0x000000030a00720c */ /* 0x000fe20003f06270 */
[----:B------:R-:W-:Y:S02]  /*0ae0*/  VIADD R20, R20, 0x400 ;  /* 0x0000040014147836 */ /* 0x000fe40000000000 */
[----:B------:R-:W-:-:S10]  /*0af0*/  VIADD R9, R9, 0x400 ;  /* 0x0000040009097836 */ /* 0x000fd40000000000 */
[----:B------:R-:W-:Y:S05]  /*0b00*/  @!P0 BRA `(.L_x_481) ;  /* 0xfffffff800908947 */ /* 0x000fea000383ffff */
.L_x_467:
[----:B------:R-:W-:Y:S05]  /*0b10*/  BSYNC.RECONVERGENT B1 ;  /* 0x0000000000017941 */ /* 0x000fea0003800200 */
.L_x_466:
[----:B------:R-:W-:-:S13]  /*0b20*/  ISETP.GE.AND P0, PT, R3, 0x100, PT ;  /* 0x000001000300780c */ /* 0x000fda0003f06270 */
[----:B------:R-:W-:Y:S05]  /*0b30*/  @!P0 BRA `(.L_x_482) ;  /* 0x00000010008c8947 */ /* 0x000fea0003800000 */
[----:B0-----:R-:W0:Y:S01]  /*0b40*/  S2R R12, SR_LANEID ;  /* 0x00000000000c7919 */ /* 0x001e220000000000 */
[----:B------:R-:W-:Y:S01]  /*0b50*/  BSSY.RECONVERGENT B1, `(.L_x_483) ;  /* 0x000001b000017945 */ /* 0x000fe20003800200 */
[----:B------:R-:W-:Y:S01]  /*0b60*/  IMAD.MOV.U32 R9, RZ, RZ, R6 ;  /* 0x000000ffff097224 */ /* 0x000fe200078e0006 */
[----:B-----5:R1:W2:Y:S01]  /*0b70*/  SHFL.DOWN PT, R4, R7, 0x1, 0x1f ;  /* 0x08201f0007047f89 */ /* 0x0202a200000e0000 */
        /* <DEDUP_REMOVED lines=24> */
.L_x_484:
[----:B------:R-:W-:Y:S05]  /*0d00*/  BSYNC.RECONVERGENT B1 ;  /* 0x0000000000017941 */ /* 0x000fea0003800200 */
.L_x_483:
        /* <DEDUP_REMOVED lines=12> */
[----:B---3--:R-:W-:Y:S02]  /*0dd0*/  IMAD.MOV.U32 R5, RZ, RZ, R12 ;  /* 0x000000ffff057224 */ /* 0x008fe400078e000c */
        /* <DEDUP_REMOVED lines=14> */
.L_x_486:
[----:B------:R-:W-:Y:S05]  /*0ec0*/  BSYNC.RECONVERGENT B1 ;  /* 0x0000000000017941 */ /* 0x000fea0003800200 */
.L_x_485:
[----:B0-----:R0:W4:Y:S01]  /*0ed0*/  SHFL.DOWN PT, R9, R4, 0x4, 0x1f ;  /* 0x08801f0004097f89 */ /* 0x00112200000e0000 */
[----:B------:R-:W-:Y:S01]  /*0ee0*/  BSSY.RECONVERGENT B1, `(.L_x_487) ;  /* 0x0000017000017945 */ /* 0x000fe20003800200 */
[----:B-1----:R-:W-:Y:S02]  /*0ef0*/  IMAD.MOV.U32 R6, RZ, RZ, R5 ;  /* 0x000000ffff067224 */ /* 0x002fe400078e0005 */
[----:B------:R0:W1:Y:S01]  /*0f00*/  SHFL.DOWN PT, R10, R5, 0x4, 0x1f ;  /* 0x08801f00050a7f89 */ /* 0x00006200000e0000 */
[----:B--2---:R-:W-:Y:S02]  /*0f10*/  IMAD.MOV.U32 R7, RZ, RZ, R8 ;  /* 0x000000ffff077224 */ /* 0x004fe400078e0008 */
[----:B------:R-:W-:Y:S01]  /*0f20*/  IMAD.MOV.U32 R3, RZ, RZ, R4 ;  /* 0x000000ffff037224 */ /* 0x000fe200078e0004 */
[----:B------:R0:W2:Y:S01]  /*0f30*/  SHFL.DOWN PT, R11, R8, 0x4, 0x1f ;  /* 0x08801f00080b7f89 */ /* 0x0000a200000e0000 */
[----:B------:R-:W-:Y:S05]  /*0f40*/  @P3 BRA `(.L_x_488) ;  /* 0x0000000000403947 */ /* 0x000fea0003800000 */
[----:B----4-:R-:W-:Y:S01]  /*0f50*/  ISETP.GE.AND P0, PT, R4, R9, PT ;  /* 0x000000090400720c */ /* 0x010fe20003f06270 */
[----:B-1----:R-:W-:Y:S02]  /*0f60*/  IMAD.MOV.U32 R6, RZ, RZ, R10 ;  /* 0x000000ffff067224 */ /* 0x002fe400078e000a */
        /* <DEDUP_REMOVED lines=14> */
.L_x_488:
[----:B------:R-:W-:Y:S05]  /*1050*/  BSYNC.RECONVERGENT B1 ;  /* 0x0000000000017941 */ /* 0x000fea0003800200 */
.L_x_487:
[----:B0-----:R0:W0:Y:S01]  /*1060*/  SHFL.DOWN PT, R8, R3, 0x8, 0x1f ;  /* 0x09001f0003087f89 */ /* 0x00102200000e0000 */
[----:B------:R-:W-:Y:S01]  /*1070*/  BSSY.RECONVERGENT B1, `(.L_x_489) ;  /* 0x0000017000017945 */ /* 0x000fe20003800200 */
[----:B------:R-:W-:Y:S02]  /*1080*/  IMAD.MOV.U32 R5, RZ, RZ, R6 ;  /* 0x000000ffff057224 */ /* 0x000fe400078e0006 */
[----:B--2---:R2:W0:Y:S01]  /*1090*/  SHFL.DOWN PT, R11, R6, 0x8, 0x1f ;  /* 0x09001f00060b7f89 */ /* 0x00442200000e0000 */
        /* <DEDUP_REMOVED lines=20> */
.L_x_490:
[----:B------:R-:W-:Y:S05]  /*11e0*/  BSYNC.RECONVERGENT B1 ;  /* 0x0000000000017941 */ /* 0x000fea0003800200 */
.L_x_489:
[----:B0-----:R0:W4:Y:S01]  /*11f0*/  SHFL.DOWN PT, R3, R4, 0x10, 0x1f ;  /* 0x0a001f0004037f89 */ /* 0x00112200000e0000 */
[----:B------:R-:W-:Y:S01]  /*1200*/  BSSY.RECONVERGENT B1, `(.L_x_491) ;  /* 0x0000017000017945 */ /* 0x000fe20003800200 */
[----:B--2---:R-:W-:Y:S02]  /*1210*/  IMAD.MOV.U32 R7, RZ, RZ, R5 ;  /* 0x000000ffff077224 */ /* 0x004fe400078e0005 */
[----:B-1----:R0:W1:Y:S01]  /*1220*/  SHFL.DOWN PT, R10, R5, 0x10, 0x1f ;  /* 0x0a001f00050a7f89 */ /* 0x00206200000e0000 */
[----:B------:R-:W-:Y:S02]  /*1230*/  IMAD.MOV.U32 R8, RZ, RZ, R9 ;  /* 0x000000ffff087224 */ /* 0x000fe400078e0009 */
[----:B------:R-:W-:Y:S01]  /*1240*/  IMAD.MOV.U32 R6, RZ, RZ, R4 ;  /* 0x000000ffff067224 */ /* 0x000fe200078e0004 */
[----:B---3--:R0:W2:Y:S01]  /*1250*/  SHFL.DOWN PT, R12, R9, 0x10, 0x1f ;  /* 0x0a001f00090c7f89 */ /* 0x0080a200000e0000 */
        /* <DEDUP_REMOVED lines=17> */
.L_x_492:
[----:B------:R-:W-:Y:S05]  /*1370*/  BSYNC.RECONVERGENT B1 ;  /* 0x0000000000017941 */ /* 0x000fea0003800200 */
.L_x_491:
[----:B------:R-:W-:Y:S04]  /*1380*/  BSSY.RECONVERGENT B1, `(.L_x_493) ;  /* 0x000000c000017945 */ /* 0x000fe80003800200 */
[----:B------:R-:W-:Y:S05]  /*1390*/  @P2 BRA `(.L_x_494) ;  /* 0x0000000000282947 */ /* 0x000fea0003800000 */
[----:B0-----:R-:W0:Y:S01]  /*13a0*/  S2R R5, SR_CgaCtaId ;  /* 0x0000000000057919 */ /* 0x001e220000008800 */
[----:B------:R-:W-:Y:S02]  /*13b0*/  MOV R4, 0x400 ;  /* 0x0000040000047802 */ /* 0x000fe40000000f00 */
[----:B----4-:R-:W-:-:S04]  /*13c0*/  SHF.R.U32.HI R3, RZ, 0x1, R2 ;  /* 0x00000001ff037819 */ /* 0x010fc80000011602 */
[----:B------:R-:W-:Y:S02]  /*13d0*/  LOP3.LUT R3, R3, 0x1f0, RZ, 0xc0, !PT ;  /* 0x000001f003037812 */ /* 0x000fe400078ec0ff */
[----:B0-----:R-:W-:Y:S01]  /*13e0*/  LEA R4, R5, R4, 0x18 ;  /* 0x0000000405047211 */ /* 0x001fe200078ec0ff */
[----:B------:R-:W-:-:S04]  /*13f0*/  IMAD.MOV.U32 R5, RZ, RZ, R8 ;  /* 0x000000ffff057224 */ /* 0x000fc800078e0008 */
[----:B------:R-:W-:Y:S02]  /*1400*/  IMAD.IADD R3, R3, 0x1, R4 ;  /* 0x0000000103037824 */ /* 0x000fe400078e0204 */
[----:B------:R-:W-:-:S03]  /*1410*/  IMAD.MOV.U32 R4, RZ, RZ, R7 ;  /* 0x000000ffff047224 */ /* 0x000fc600078e0007 */
[----:B------:R3:W-:Y:S04]  /*1420*/  STS [R3+0x8], R6 ;  /* 0x0000080603007388 */ /* 0x0007e80000000800 */
[----:B------:R3:W-:Y:S02]  /*1430*/  STS.64 [R3+0x10], R4 ;  /* 0x0000100403007388 */ /* 0x0007e40000000a00 */
.L_x_494:
[----:B------:R-:W-:Y:S05]  /*1440*/  BSYNC.RECONVERGENT B1 ;  /* 0x0000000000017941 */ /* 0x000fea0003800200 */
.L_x_493:
[----:B------:R-:W-:Y:S01]  /*1450*/  BAR.SYNC.DEFER_BLOCKING 0x0 ;  /* 0x0000000000007b1d */ /* 0x000fe20000010000 */
[----:B------:R-:W-:-:S13]  /*1460*/  ISETP.NE.AND P2, PT, R2, RZ, PT ;  /* 0x000000ff0200720c */ /* 0x000fda0003f45270 */
[----:B------:R-:W-:Y:S05]  /*1470*/  @P2 BRA `(.L_x_495) ;  /* 0x0000004400042947 */ /* 0x000fea0003800000 */
[----:B---34-:R-:W3:Y:S01]  /*1480*/  S2R R3, SR_CgaCtaId ;  /* 0x0000000000037919 */ /* 0x018ee20000008800 */
[----:B------:R-:W-:Y:S01]  /*1490*/  MOV R2, 0x400 ;  /* 0x0000040000027802 */ /* 0x000fe20000000f00 */
[----:B------:R-:W-:Y:S03]  /*14a0*/  BSSY.RECONVERGENT B1, `(.L_x_496) ;  /* 0x0000016000017945 */ /* 0x000fe60003800200 */
[----:B---3--:R-:W-:-:S05]  /*14b0*/  LEA R26, R3, R2, 0x18 ;  /* 0x00000002031a7211 */ /* 0x008fca00078ec0ff */
[----:B0-----:R-:W0:Y:S04]  /*14c0*/  LDS R5, [R26+0x18] ;  /* 0x000018001a057984 */ /* 0x001e280000000800 */
        /* <DEDUP_REMOVED lines=19> */
.L_x_497:
[----:B------:R-:W-:Y:S05]  /*1600*/  BSYNC.RECONVERGENT B1 ;  /* 0x0000000000017941 */ /* 0x000fea0003800200 */
.L_x_496:
[----:B------:R-:W0:Y:S01]  /*1610*/  LDS.64 R6, [R26+0x30] ;  /* 0x000030001a067984 */ /* 0x000e220000000a00 */
[----:B------:R-:W-:Y:S01]  /*1620*/  ISETP.GE.AND P0, PT, R21, R22, PT ;  /* 0x000000161500720c */ /* 0x000fe20003f06270 */
[----:B------:R-:W-:Y:S01]  /*1630*/  BSSY.RECONVERGENT B1, `(.L_x_498) ;  /* 0x0000019000017945 */ /* 0x000fe20003800200 */
[----:B------:R-:W-:Y:S01]  /*1640*/  IMAD.MOV.U32 R23, RZ, RZ, R22 ;  /* 0x000000ffff177224 */ /* 0x000fe200078e0016 */
[----:B------:R1:W3:Y:S04]  /*1650*/  LDS R20, [R26+0x48] ;  /* 0x000048001a147984 */ /* 0x0002e80000000800 */
[----:B------:R1:W4:Y:S04]  /*1660*/  LDS R19, [R26+0x58] ;  /* 0x000058001a137984 */ /* 0x0003280000000800 */
[----:B------:R1:W1:Y:S04]  /*1670*/  LDS R18, [R26+0x68] ;  /* 0x000068001a127984 */ /* 0x0002680000000800 */
[----:B------:R0:W1:Y:S04]  /*1680*/  LDS R17, [R26+0x78] ;  /* 0x000078001a117984 */ /* 0x0000680000000800 */
[----:B------:R0:W1:Y:S04]  /*1690*/  LDS.64 R8, [R26+0x40] ;  /* 0x000040001a087984 */ /* 0x0000680000000a00 */
[----:B------:R0:W1:Y:S04]  /*16a0*/  LDS.64 R10, [R26+0x50] ;  /* 0x000050001a0a7984 */ /* 0x0000680000000a00 */
[----:B--2---:R2:W1:Y:S04]  /*16b0*/  LDS.64 R12, [R26+0x60] ;  /* 0x000060001a0c7984 */ /* 0x0044680000000a00 */
        /* <DEDUP_REMOVED lines=16> */
.L_x_499:
[----:B------:R-:W-:Y:S05]  /*17c0*/  BSYNC.RECONVERGENT B1 ;  /* 0x0000000000017941 */ /* 0x000fea0003800200 */
.L_x_498:
        /* <DEDUP_REMOVED lines=17> */
.L_x_501:
[----:B------:R-:W-:Y:S05]  /*18e0*/  BSYNC.RECONVERGENT B1 ;  /* 0x0000000000017941 */ /* 0x000fea0003800200 */
.L_x_500:
[----:B---3--:R-:W-:Y:S01]  /*18f0*/  ISETP.GE.AND P0, PT, R3, R20, PT ;  /* 0x000000140300720c */ /* 0x008fe20003f06270 */
        /* <DEDUP_REMOVED lines=16> */
.L_x_503:
[----:B------:R-:W-:Y:S05]  /*1a00*/  BSYNC.RECONVERGENT B1 ;  /* 0x0000000000017941 */ /* 0x000fea0003800200 */
.L_x_502:
        /* <DEDUP_REMOVED lines=17> */
.L_x_505:
[----:B------:R-:W-:Y:S05]  /*1b20*/  BSYNC.RECONVERGENT B1 ;  /* 0x0000000000017941 */ /* 0x000fea0003800200 */
.L_x_504:
        /* <DEDUP_REMOVED lines=17> */
.L_x_507:
[----:B------:R-:W-:Y:S05]  /*1c40*/  BSYNC.RECONVERGENT B1 ;  /* 0x0000000000017941 */ /* 0x000fea0003800200 */
.L_x_506:
        /* <DEDUP_REMOVED lines=18> */
.L_x_482:
[----:B------:R-:W1:Y:S01]  /*1d70*/  S2R R14, SR_LANEID ;  /* 0x00000000000e7919 */ /* 0x000e620000000000 */
[----:B------:R-:W-:Y:S01]  /*1d80*/  LOP3.LUT R4, R2, 0x3e0, RZ, 0xc0, !PT ;  /* 0x000003e002047812 */ /* 0x000fe200078ec0ff */
[----:B------:R-:W-:Y:S01]  /*1d90*/  BSSY.RECONVERGENT B1, `(.L_x_508) ;  /* 0x0000027000017945 */ /* 0x000fe20003800200 */
[----:B------:R-:W-:-:S03]  /*1da0*/  IMAD.MOV.U32 R16, RZ, RZ, R8 ;  /* 0x000000ffff107224 */ /* 0x000fc600078e0008 */
[----:B------:R-:W-:Y:S01]  /*1db0*/  VIADD R10, R4, 0x20 ;  /* 0x00000020040a7836 */ /* 0x000fe20000000000 */
[----:B------:R-:W-:-:S04]  /*1dc0*/  LOP3.LUT R4, RZ, R4, RZ, 0x33, !PT ;  /* 0x00000004ff047212 */ /* 0x000fc800078e33ff */
[----:B------:R-:W-:Y:S01]  /*1dd0*/  ISETP.GT.AND P0, PT, R10, R3, PT ;  /* 0x000000030a00720c */ /* 0x000fe20003f04270 */
[----:B------:R-:W-:-:S05]  /*1de0*/  IMAD.IADD R4, R3, 0x1, R4 ;  /* 0x0000000103047824 */ /* 0x000fca00078e0204 */
[----:B------:R-:W-:-:S05]  /*1df0*/  SEL R5, R4, 0x1f, P0 ;  /* 0x0000001f04057807 */ /* 0x000fca0000000000 */
[----:B------:R2:W3:Y:S04]  /*1e00*/  SHFL.DOWN PT, R9, R6, 0x1, R5 ;  /* 0x0820000006097989 */ /* 0x0004e800000e0005 */
[----:B------:R2:W4:Y:S01]  /*1e10*/  SHFL.DOWN PT, R11, R8, 0x1, R5 ;  /* 0x08200000080b7989 */ /* 0x00052200000e0005 */
[CC--:B-1----:R-:W-:Y:S01]  /*1e20*/  ISETP.GE.AND P0, PT, R14.reuse, R5.reuse, PT ;  /* 0x000000050e00720c */ /* 0x0c2fe20003f06270 */
[C---:B------:R-:W-:Y:S01]  /*1e30*/  VIADD R10, R14.reuse, 0x4 ;  /* 0x000000040e0a7836 */ /* 0x040fe20000000000 */
[C---:B------:R-:W-:Y:S01]  /*1e40*/  ISETP.NE.AND P2, PT, R14.reuse, RZ, PT ;  /* 0x000000ff0e00720c */ /* 0x040fe20003f45270 */
[C---:B------:R-:W-:Y:S02]  /*1e50*/  VIADD R4, R14.reuse, 0x2 ;  /* 0x000000020e047836 */ /* 0x040fe40000000000 */
[----:B0-----:R-:W-:Y:S01]  /*1e60*/  VIADD R12, R14, 0x8 ;  /* 0x000000080e0c7836 */ /* 0x001fe20000000000 */
[-C--:B------:R-:W-:Y:S01]  /*1e70*/  ISETP.GT.AND P5, PT, R10, R5.reuse, PT ;  /* 0x000000050a00720c */ /* 0x080fe20003fa4270 */
[----:B------:R-:W-:Y:S01]  /*1e80*/  VIADD R14, R14, 0x10 ;  /* 0x000000100e0e7836 */ /* 0x000fe20000000000 */
[----:B-----5:R2:W0:Y:S01]  /*1e90*/  SHFL.DOWN PT, R10, R7, 0x1, R5 ;  /* 0x08200000070a7989 */ /* 0x02042200000e0005 */
[-C--:B------:R-:W-:Y:S01]  /*1ea0*/  ISETP.GT.AND P1, PT, R4, R5.reuse, PT ;  /* 0x000000050400720c */ /* 0x080fe20003f24270 */
[----:B------:R-:W-:Y:S01]  /*1eb0*/  IMAD.MOV.U32 R4, RZ, RZ, R7 ;  /* 0x000000ffff047224 */ /* 0x000fe200078e0007 */
[----:B------:R-:W-:-:S02]  /*1ec0*/  ISETP.GT.AND P4, PT, R12, R5, PT ;  /* 0x000000050c00720c */ /* 0x000fc40003f84270 */
[----:B------:R-:W-:Y:S01]  /*1ed0*/  ISETP.GT.AND P3, PT, R14, R5, PT ;  /* 0x000000050e00720c */ /* 0x000fe20003f64270 */
[----:B------:R-:W-:Y:S01]  /*1ee0*/  IMAD.MOV.U32 R14, RZ, RZ, R6 ;  /* 0x000000ffff0e7224 */ /* 0x000fe200078e0006 */
[----:B---3--:R-:W-:Y:S11]  /*1ef0*/  @P0 BRA `(.L_x_509) ;  /* 0x0000000000400947 */ /* 0x008ff60003800000 */
[----:B0-----:R-:W-:Y:S01]  /*1f00*/  ISETP.GE.AND P0, PT, R7, R10, PT ;  /* 0x0000000a0700720c */ /* 0x001fe20003f06270 */
[----:B------:R-:W-:Y:S02]  /*1f10*/  IMAD.MOV.U32 R4, RZ, RZ, R10 ;  /* 0x000000ffff047224 */ /* 0x000fe400078e000a */
[----:B------:R-:W-:Y:S02]  /*1f20*/  IMAD.MOV.U32 R14, RZ, RZ, R9 ;  /* 0x000000ffff0e7224 */ /* 0x000fe400078e0009 */
[----:B----4-:R-:W-:-:S08]  /*1f30*/  IMAD.MOV.U32 R16, RZ, RZ, R11 ;  /* 0x000000ffff107224 */ /* 0x010fd000078e000b */
        /* <DEDUP_REMOVED lines=12> */
.L_x_509:
[----:B------:R-:W-:Y:S05]  /*2000*/  BSYNC.RECONVERGENT B1 ;  /* 0x0000000000017941 */ /* 0x000fea0003800200 */
.L_x_508:
[----:B--2---:R1:W2:Y:S01]  /*2010*/  SHFL.DOWN PT, R7, R4, 0x2, R5 ;  /* 0x0840000004077989 */ /* 0x0042a200000e0005 */
[----:B------:R-:W-:Y:S01]  /*2020*/  BSSY.RECONVERGENT B1, `(.L_x_510) ;  /* 0x0000017000017945 */ /* 0x000fe20003800200 */
[----:B------:R-:W-:Y:S02]  /*2030*/  IMAD.MOV.U32 R6, RZ, RZ, R4 ;  /* 0x000000ffff067224 */ /* 0x000fe400078e0004 */
[----:B------:R1:W3:Y:S01]  /*2040*/  SHFL.DOWN PT, R9, R14, 0x2, R5 ;  /* 0x084000000e097989 */ /* 0x0002e200000e0005 */
[----:B0-----:R-:W-:Y:S02]  /*2050*/  IMAD.MOV.U32 R10, RZ, RZ, R14 ;  /* 0x000000ffff0a7224 */ /* 0x001fe400078e000e */
[----:B------:R-:W-:Y:S01]  /*2060*/  IMAD.MOV.U32 R12, RZ, RZ, R16 ;  /* 0x000000ffff0c7224 */ /* 0x000fe200078e0010 */
[----:B----4-:R1:W0:Y:S01]  /*2070*/  SHFL.DOWN PT, R11, R16, 0x2, R5 ;  /* 0x08400000100b7989 */ /* 0x01022200000e0005 */
[----:B------:R-:W-:Y:S05]  /*2080*/  @P1 BRA `(.L_x_511) ;  /* 0x0000000000401947 */ /* 0x000fea0003800000 */
[----:B--2---:R-:W-:Y:S01]  /*2090*/  ISETP.GE.AND P0, PT, R4, R7, PT ;  /* 0x000000070400720c */ /* 0x004fe20003f06270 */
[----:B------:R-:W-:Y:S02]  /*20a0*/  IMAD.MOV.U32 R6, RZ, RZ, R7 ;  /* 0x000000ffff067224 */ /* 0x000fe400078e0007 */
[----:B---3--:R-:W-:Y:S02]  /*20b0*/  IMAD.MOV.U32 R10, RZ, RZ, R9 ;  /* 0x000000ffff0a7224 */ /* 0x008fe400078e0009 */
        /* <DEDUP_REMOVED lines=13> */
.L_x_511:
[----:B------:R-:W-:Y:S05]  /*2190*/  BSYNC.RECONVERGENT B1 ;  /* 0x0000000000017941 */ /* 0x000fea0003800200 */
.L_x_510:
[----:B--2---:R2:W4:Y:S01]  /*21a0*/  SHFL.DOWN PT, R7, R6, 0x4, R5 ;  /* 0x0880000006077989 */ /* 0x00452200000e0005 */
[----:B------:R-:W-:Y:S01]  /*21b0*/  BSSY.RECONVERGENT B1, `(.L_x_512) ;  /* 0x0000017000017945 */ /* 0x000fe20003800200 */
[----:B-1----:R-:W-:Y:S02]  /*21c0*/  IMAD.MOV.U32 R4, RZ, RZ, R6 ;  /* 0x000000ffff047224 */ /* 0x002fe400078e0006 */
[----:B---3--:R2:W1:Y:S01]  /*21d0*/  SHFL.DOWN PT, R9, R10, 0x4, R5 ;  /* 0x088000000a097989 */ /* 0x00846200000e0005 */
        /* <DEDUP_REMOVED lines=20> */
.L_x_513:
[----:B------:R-:W-:Y:S05]  /*2320*/  BSYNC.RECONVERGENT B1 ;  /* 0x0000000000017941 */ /* 0x000fea0003800200 */
.L_x_512:
        /* <DEDUP_REMOVED lines=24> */
.L_x_515:
[----:B------:R-:W-:Y:S05]  /*24b0*/  BSYNC.RECONVERGENT B1 ;  /* 0x0000000000017941 */ /* 0x000fea0003800200 */
.L_x_514:
[----:B-1----:R1:W2:Y:S01]  /*24c0*/  SHFL.DOWN PT, R9, R10, 0x10, R5 ;  /* 0x0a0000000a097989 */ /* 0x0022a200000e0005 */
[----:B------:R-:W-:Y:S01]  /*24d0*/  BSSY.RECONVERGENT B1, `(.L_x_516) ;  /* 0x0000017000017945 */ /* 0x000fe20003800200 */
[----:B------:R-:W-:Y:S02]  /*24e0*/  IMAD.MOV.U32 R6, RZ, RZ, R10 ;  /* 0x000000ffff067224 */ /* 0x000fe400078e000a */
[----:B0-----:R1:W0:Y:S01]  /*24f0*/  SHFL.DOWN PT, R11, R12, 0x10, R5 ;  /* 0x0a0000000c0b7989 */ /* 0x00122200000e0005 */
[----:B----4-:R-:W-:Y:S02]  /*2500*/  IMAD.MOV.U32 R7, RZ, RZ, R12 ;  /* 0x000000ffff077224 */ /* 0x010fe400078e000c */
[----:B---3--:R-:W-:Y:S01]  /*2510*/  IMAD.MOV.U32 R8, RZ, RZ, R14 ;  /* 0x000000ffff087224 */ /* 0x008fe200078e000e */
[----:B------:R1:W3:Y:S01]  /*2520*/  SHFL.DOWN PT, R13, R14, 0x10, R5 ;  /* 0x0a0000000e0d7989 */ /* 0x0002e200000e0005 */
[----:B------:R-:W-:Y:S05]  /*2530*/  @P3 BRA `(.L_x_517) ;  /* 0x0000000000403947 */ /* 0x000fea0003800000 */
        /* <DEDUP_REMOVED lines=16> */
.L_x_517:
[----:B------:R-:W-:Y:S05]  /*2640*/  BSYNC.RECONVERGENT B1 ;  /* 0x0000000000017941 */ /* 0x000fea0003800200 */
.L_x_516:
[----:B------:R-:W-:Y:S04]  /*2650*/  BSSY.RECONVERGENT B1, `(.L_x_518) ;  /* 0x000000c000017945 */ /* 0x000fe80003800200 */
[----:B------:R-:W-:Y:S05]  /*2660*/  @P2 BRA `(.L_x_519) ;  /* 0x0000000000282947 */ /* 0x000fea0003800000 */
[----:B-1----:R-:W1:Y:S01]  /*2670*/  S2R R10, SR_CgaCtaId ;  /* 0x00000000000a7919 */ /* 0x002e620000008800 */
[----:B------:R-:W-:Y:S02]  /*2680*/  MOV R5, 0x400 ;  /* 0x0000040000057802 */ /* 0x000fe40000000f00 */
[----:B------:R-:W-:-:S04]  /*2690*/  SHF.R.U32.HI R4, RZ, 0x1, R2 ;  /* 0x00000001ff047819 */ /* 0x000fc80000011602 */
[----:B------:R-:W-:Y:S02]  /*26a0*/  LOP3.LUT R4, R4, 0x1f0, RZ, 0xc0, !PT ;  /* 0x000001f004047812 */ /* 0x000fe400078ec0ff */
[----:B-1----:R-:W-:-:S05]  /*26b0*/  LEA R5, R10, R5, 0x18 ;  /* 0x000000050a057211 */ /* 0x002fca00078ec0ff */
[----:B--2---:R-:W-:Y:S02]  /*26c0*/  IMAD.IADD R9, R4, 0x1, R5 ;  /* 0x0000000104097824 */ /* 0x004fe400078e0205 */
[----:B------:R-:W-:Y:S02]  /*26d0*/  IMAD.MOV.U32 R4, RZ, RZ, R7 ;  /* 0x000000ffff047224 */ /* 0x000fe400078e0007 */
[----:B------:R-:W-:Y:S01]  /*26e0*/  IMAD.MOV.U32 R5, RZ, RZ, R8 ;  /* 0x000000ffff057224 */ /* 0x000fe200078e0008 */
[----:B------:R4:W-:Y:S04]  /*26f0*/  STS [R9+0x8], R6 ;  /* 0x0000080609007388 */ /* 0x0009e80000000800 */
[----:B------:R4:W-:Y:S02]  /*2700*/  STS.64 [R9+0x10], R4 ;  /* 0x0000100409007388 */ /* 0x0009e40000000a00 */
.L_x_519:
[----:B------:R-:W-:Y:S05]  /*2710*/  BSYNC.RECONVERGENT B1 ;  /* 0x0000000000017941 */ /* 0x000fea0003800200 */
.L_x_518:
[----:B------:R-:W-:Y:S01]  /*2720*/  BAR.SYNC.DEFER_BLOCKING 0x0 ;  /* 0x0000000000007b1d */ /* 0x000fe20000010000 */
[----:B------:R-:W-:-:S13]  /*2730*/  ISETP.NE.AND P2, PT, R2, RZ, PT ;  /* 0x000000ff0200720c */ /* 0x000fda0003f45270 */
[----:B------:R-:W-:Y:S05]  /*2740*/  @P2 BRA `(.L_x_495) ;  /* 0x0000003000502947 */ /* 0x000fea0003800000 */
[C---:B------:R-:W-:Y:S01]  /*2750*/  ISETP.GE.AND P0, PT, R3.reuse, 0x21, PT ;  /* 0x000000210300780c */ /* 0x040fe20003f06270 */
[----:B------:R-:W-:Y:S01]  /*2760*/  IMAD.MOV.U32 R2, RZ, RZ, R6 ;  /* 0x000000ffff027224 */ /* 0x000fe200078e0006 */
[C---:B------:R-:W-:Y:S01]  /*2770*/  ISETP.GE.AND P5, PT, R3.reuse, 0x41, PT ;  /* 0x000000410300780c */ /* 0x040fe20003fa6270 */
[----:B0-----:R-:W-:Y:S01]  /*2780*/  IMAD.MOV.U32 R11, RZ, RZ, R7 ;  /* 0x000000ffff0b7224 */ /* 0x001fe200078e0007 */
[C---:B------:R-:W-:Y:S01]  /*2790*/  ISETP.GE.AND P4, PT, R3.reuse, 0x61, PT ;  /* 0x000000610300780c */ /* 0x040fe20003f86270 */
[----:B-1----:R-:W-:Y:S01]  /*27a0*/  IMAD.MOV.U32 R10, RZ, RZ, R8 ;  /* 0x000000ffff0a7224 */ /* 0x002fe200078e0008 */
[----:B------:R-:W-:-:S07]  /*27b0*/  ISETP.GE.AND P3, PT, R3, 0x81, PT ;  /* 0x000000810300780c */ /* 0x000fce0003f66270 */
[----:B------:R-:W-:Y:S06]  /*27c0*/  @!P0 BRA `(.L_x_520) ;  /* 0x00000000005c8947 */ /* 0x000fec0003800000 */
[----:B------:R-:W0:Y:S01]  /*27d0*/  S2UR UR5, SR_CgaCtaId ;  /* 0x00000000000579c3 */ /* 0x000e220000008800 */
[----:B------:R-:W-:Y:S01]  /*27e0*/  UMOV UR4, 0x400 ;  /* 0x0000040000047882 */ /* 0x000fe20000000000 */
[----:B------:R-:W-:Y:S01]  /*27f0*/  BSSY.RECONVERGENT B1, `(.L_x_520) ;  /* 0x0000014000017945 */ /* 0x000fe20003800200 */
[----:B0-----:R-:W-:-:S09]  /*2800*/  ULEA UR4, UR5, UR4, 0x18 ;  /* 0x0000000405047291 */ /* 0x001fd2000f8ec0ff */
[----:B----4-:R-:W0:Y:S04]  /*2810*/  LDS R5, [UR4+0x18] ;  /* 0x00001804ff057984 */ /* 0x010e280008000800 */
[----:B---3--:R-:W1:Y:S01]  /*2820*/  LDS.64 R12, [UR4+0x20] ;  /* 0x00002004ff0c7984 */ /* 0x008e620008000a00 */
        /* <DEDUP_REMOVED lines=16> */
.L_x_521:
[----:B------:R-:W-:Y:S05]  /*2930*/  BSYNC.RECONVERGENT B1 ;  /* 0x0000000000017941 */ /* 0x000fea0003800200 */
.L_x_520:
[----:B----4-:R-:W-:Y:S02]  /*2940*/  IMAD.MOV.U32 R4, RZ, RZ, R2 ;  /* 0x000000ffff047224 */ /* 0x010fe400078e0002 */
[----:B--2---:R-:W-:Y:S02]  /*2950*/  IMAD.MOV.U32 R9, RZ, RZ, R11 ;  /* 0x000000ffff097224 */ /* 0x004fe400078e000b */
[----:B------:R-:W-:Y:S01]  /*2960*/  IMAD.MOV.U32 R8, RZ, RZ, R10 ;  /* 0x000000ffff087224 */ /* 0x000fe200078e000a */
[----:B------:R-:W-:Y:S06]  /*2970*/  @!P5 BRA `(.L_x_522) ;  /* 0x00000000005cd947 */ /* 0x000fec0003800000 */
[----:B------:R-:W0:Y:S01]  /*2980*/  S2UR UR5, SR_CgaCtaId ;  /* 0x00000000000579c3 */ /* 0x000e220000008800 */
[----:B------:R-:W-:Y:S01]  /*2990*/  UMOV UR4, 0x400 ;  /* 0x0000040000047882 */ /* 0x000fe20000000000 */
[----:B------:R-:W-:Y:S01]  /*29a0*/  BSSY.RECONVERGENT B1, `(.L_x_522) ;  /* 0x0000014000017945 */ /* 0x000fe20003800200 */
[----:B0-----:R-:W-:-:S09]  /*29b0*/  ULEA UR4, UR5, UR4, 0x18 ;  /* 0x0000000405047291 */ /* 0x001fd2000f8ec0ff */
[----:B------:R-:W0:Y:S04]  /*29c0*/  LDS R5, [UR4+0x28] ;  /* 0x00002804ff057984 */ /* 0x000e280008000800 */
[----:B------:R-:W1:Y:S01]  /*29d0*/  LDS.64 R6, [UR4+0x30] ;  /* 0x00003004ff067984 */ /* 0x000e620008000a00 */
        /* <DEDUP_REMOVED lines=16> */
.L_x_523:
[----:B------:R-:W-:Y:S05]  /*2ae0*/  BSYNC.RECONVERGENT B1 ;  /* 0x0000000000017941 */ /* 0x000fea0003800200 */
.L_x_522:
        /* <DEDUP_REMOVED lines=29> */
.L_x_525:
[----:B------:R-:W-:Y:S05]  /*2cc0*/  BSYNC.RECONVERGENT B1 ;  /* 0x0000000000017941 */ /* 0x000fea0003800200 */
.L_x_524:
        /* <DEDUP_REMOVED lines=26> */
.L_x_527:
[----:B------:R-:W-:Y:S05]  /*2e70*/  BSYNC.RECONVERGENT B1 ;  /* 0x0000000000017941 */ /* 0x000fea0003800200 */
.L_x_526:
        /* <DEDUP_REMOVED lines=26> */
.L_x_529:
[----:B------:R-:W-:Y:S05]  /*3020*/  BSYNC.RECONVERGENT B1 ;  /* 0x0000000000017941 */ /* 0x000fea0003800200 */
.L_x_528:
        /* <DEDUP_REMOVED lines=26> */
.L_x_531:
[----:B------:R-:W-:Y:S05]  /*31d0*/  BSYNC.RECONVERGENT B1 ;  /* 0x0000000000017941 */ /* 0x000fea0003800200 */
.L_x_530:
        /* <DEDUP_REMOVED lines=27> */
.L_x_463:
[----:B------:R-:W0:Y:S01]  /*3390*/  S2R R2, SR_TID.X ;  /* 0x0000000000027919 */ /* 0x000e220000002100 */
[----:B------:R-:W1:Y:S01]  /*33a0*/  LDCU.128 UR12, c[0x0][0x380] ;  /* 0x00007000ff0c77ac */ /* 0x000e620008000c00 */
[----:B------:R-:W-:Y:S02]  /*33b0*/  SHF.R.S32.HI R14, RZ, 0x1f, R5 ;  /* 0x0000001fff0e7819 */ /* 0x000fe40000011405 */
[----:B0-----:R-:W-:-:S04]  /*33c0*/  IADD3 R3, P0, PT, R5, R2, RZ ;  /* 0x0000000205037210 */ /* 0x001fc80007f1e0ff */
[----:B-1----:R-:W-:Y:S01]  /*33d0*/  LEA R6, P1, R3, UR12, 0x2 ;  /* 0x0000000c03067c11 */ /* 0x002fe2000f8210ff */
[----:B------:R-:W-:-:S05]  /*33e0*/  IMAD.X R8, RZ, RZ, R14, P0 ;  /* 0x000000ffff087224 */ /* 0x000fca00000e060e */
[----:B------:R-:W-:-:S05]  /*33f0*/  LEA.HI.X R7, R3, UR13, R8, 0x2, P1 ;  /* 0x0000000d03077c11 */ /* 0x000fca00088f1408 */
[----:B------:R-:W2:Y:S04]  /*3400*/  LDG.E R8, desc[UR10][R6.64] ;  /* 0x0000000a06087981 */ /* 0x000ea8000c1e1900 */
[----:B------:R-:W2:Y:S04]  /*3410*/  LDG.E R9, desc[UR10][R6.64+0x400] ;  /* 0x0004000a06097981 */ /* 0x000ea8000c1e1900 */
[----:B------:R-:W3:Y:S04]  /*3420*/  LDG.E R10, desc[UR10][R6.64+0x800] ;  /* 0x0008000a060a7981 */ /* 0x000ee8000c1e1900 */
[----:B------:R-:W4:Y:S04]  /*3430*/  LDG.E R11, desc[UR10][R6.64+0xc00] ;  /* 0x000c000a060b7981 */ /* 0x000f28000c1e1900 */
[----:B------:R0:W5:Y:S02]  /*3440*/  LDG.E R3, desc[UR10][R6.64+0x1000] ;  /* 0x0010000a06037981 */ /* 0x000164000c1e1900 */
[----:B0-----:R-:W-:-:S02]  /*3450*/  LOP3.LUT R6, R2, 0x400, RZ, 0xfc, !PT ;  /* 0x0000040002067812 */ /* 0x001fc400078efcff */
[CC--:B--2---:R-:W-:Y:S02]  /*3460*/  VIMNMX R13, PT, PT, R8.reuse, R9.reuse, !PT ;  /* 0x00000009080d7248 */ /* 0x0c4fe40007fe0100 */
[----:B------:R-:W-:Y:S01]  /*3470*/  ISETP.GE.AND P0, PT, R8, R9, PT ;  /* 0x000000090800720c */ /* 0x000fe20003f06270 */
[----:B------:R-:W-:Y:S01]  /*3480*/  VIADD R9, R2, 0x200 ;  /* 0x0000020002097836 */ /* 0x000fe20000000000 */
[----:B---3--:R-:W-:Y:S02]  /*3490*/  VIMNMX R12, PT, PT, R10, R13, !PT ;  /* 0x0000000d0a0c7248 */ /* 0x008fe40007fe0100 */
[----:B------:R-:W-:Y:S02]  /*34a0*/  ISETP.GE.AND P2, PT, R13, R10, PT ;  /* 0x0000000a0d00720c */ /* 0x000fe40003f46270 */
[----:B----4-:R-:W-:Y:S02]  /*34b0*/  ISETP.GE.AND P3, PT, R12, R11, PT ;  /* 0x0000000b0c00720c */ /* 0x010fe40003f66270 */
[----:B------:R-:W-:Y:S01]  /*34c0*/  VIMNMX R12, PT, PT, R11, R12, !PT ;  /* 0x0000000c0b0c7248 */ /* 0x000fe20007fe0100 */
[----:B------:R-:W-:-:S03]  /*34d0*/  VIADD R11, R2, 0x100 ;  /* 0x00000100020b7836 */ /* 0x000fc60000000000 */
[----:B-----5:R-:W-:-:S05]  /*34e0*/  ISETP.GE.AND P1, PT, R12, R3, PT ;  /* 0x000000030c00720c */ /* 0x020fca0003f26270 */
[----:B------:R-:W-:Y:S02]  /*34f0*/  @P2 SEL R9, R11, R2, !P0 ;  /* 0x000000020b092207 */ /* 0x000fe40004000000 */
[----:B------:R-:W-:Y:S01]  /*3500*/  IADD3 R8, P2, PT, R5, UR14, RZ ;  /* 0x0000000e05087c10 */ /* 0x000fe2000ff5e0ff */
[----:B------:R-:W-:-:S03]  /*3510*/  @!P3 VIADD R9, R2, 0x300 ;  /* 0x000003000209b836 */ /* 0x000fc60000000000 */
[----:B------:R-:W-:Y:S02]  /*3520*/  IADD3.X R7, PT, PT, R14, UR15, RZ, P2, !PT ;  /* 0x0000000f0e077c10 */ /* 0x000fe400097fe4ff */
[----:B------:R-:W-:Y:S02]  /*3530*/  ISETP.LE.AND P2, PT, R4, UR6, PT ;  /* 0x0000000604007c0c */ /* 0x000fe4000bf43270 */
[C---:B------:R-:W-:Y:S02]  /*3540*/  @P1 ISETP.GE.U32.AND P0, PT, R9.reuse, R6, PT ;  /* 0x000000060900120c */ /* 0x040fe40003f06070 */
[-C--:B------:R-:W-:Y:S02]  /*3550*/  IADD3 R5, P3, PT, R6, R8.reuse, RZ ;  /* 0x0000000806057210 */ /* 0x080fe40007f7e0ff */
[----:B------:R-:W-:Y:S02]  /*3560*/  @P1 IADD3 R8, P4, PT, R9, R8, RZ ;  /* 0x0000000809081210 */ /* 0x000fe40007f9e0ff */
[----:B------:R-:W-:Y:S01]  /*3570*/  @P1 ISETP.GE.U32.AND.EX P0, PT, RZ, RZ, PT, P0 ;  /* 0x000000ffff00120c */ /* 0x000fe20003f06100 */
[----:B------:R-:W-:-:S02]  /*3580*/  IMAD.X R6, RZ, RZ, R7, P3 ;  /* 0x000000ffff067224 */ /* 0x000fc400018e0607 */
        /* <DEDUP_REMOVED lines=17> */
[----:B------:R-:W-:-:S05]  /*36a0*/  IMAD.MOV.U32 R11, RZ, RZ, 0x500 ;  /* 0x00000500ff0b7424 */ /* 0x000fca00078e00ff */
[----:B------:R-:W2:Y:S01]  /*36b0*/  ATOMG.E.ADD.STRONG.GPU PT, R7, desc[UR10][R8.64], R11 ;  /* 0x8000000b080779a8 */ /* 0x000ea200081ef10a */
[----:B------:R-:W0:Y:S01]  /*36c0*/  S2UR UR5, SR_CgaCtaId ;  /* 0x00000000000579c3 */ /* 0x000e220000008800 */
[----:B------:R-:W-:Y:S02]  /*36d0*/  UMOV UR4, 0x400 ;  /* 0x0000040000047882 */ /* 0x000fe40000000000 */
[----:B0-----:R-:W-:Y:S01]  /*36e0*/  ULEA UR4, UR5, UR4, 0x18 ;  /* 0x0000000405047291 */ /* 0x001fe2000f8ec0ff */
[----:B--2---:R-:W-:-:S08]  /*36f0*/  VIADD R7, R7, UR6 ;  /* 0x0000000607077c36 */ /* 0x004fd00008000000 */
[----:B------:R0:W-:Y:S03]  /*3700*/  STS [UR4+0x98], R7 ;  /* 0x00009807ff007988 */ /* 0x0001e60008000804 */
.L_x_534:
[----:B------:R-:W-:Y:S05]  /*3710*/  BSYNC.RECONVERGENT B1 ;  /* 0x0000000000017941 */ /* 0x000fea0003800200 */
.L_x_533:
[----:B------:R-:W1:Y:S08]  /*3720*/  S2UR UR5, SR_CgaCtaId ;  /* 0x00000000000579c3 */ /* 0x000e700000008800 */
[----:B------:R-:W-:Y:S06]  /*3730*/  BAR.SYNC.DEFER_BLOCKING 0x0 ;  /* 0x0000000000007b1d */ /* 0x000fec0000010000 */
[----:B------:R-:W-:-:S02]  /*3740*/  UMOV UR4, 0x400 ;  /* 0x0000040000047882 */ /* 0x000fc40000000000 */
[----:B-1----:R-:W-:-:S06]  /*3750*/  ULEA UR4, UR5, UR4, 0x18 ;  /* 0x0000000405047291 */ /* 0x002fcc000f8ec0ff */
[----:B0-----:R-:W-:-:S05]  /*3760*/  IMAD.U32 R7, RZ, RZ, UR4 ;  /* 0x00000004ff077e24 */ /* 0x001fca000f8e00ff */
[----:B------:R-:W0:Y:S02]  /*3770*/  LDS R11, [R7+0x98] ;  /* 0x00009800070b7984 */ /* 0x000e240000000800 */
[----:B0-----:R-:W-:-:S05]  /*3780*/  VIADD R13, R11, 0x500 ;  /* 0x000005000b0d7836 */ /* 0x001fca0000000000 */
[----:B------:R-:W-:-:S13]  /*3790*/  ISETP.GT.AND P0, PT, R13, R4, PT ;  /* 0x000000040d00720c */ /* 0x000fda0003f04270 */
[----:B------:R-:W-:Y:S05]  /*37a0*/  @P0 BRA `(.L_x_535) ;  /* 0x00000004004c0947 */ /* 0x000fea0003800000 */
[----:B------:R-:W-:Y:S01]  /*37b0*/  BSSY.RECONVERGENT B1, `(.L_x_535) ;  /* 0x0000052000017945 */ /* 0x000fe20003800200 */
[----:B------:R-:W-:Y:S01]  /*37c0*/  IMAD.MOV.U32 R12, RZ, RZ, R3 ;  /* 0x000000ffff0c7224 */ /* 0x000fe200078e0003 */
[----:B------:R-:W0:Y:S01]  /*37d0*/  LDCU UR7, c[0x0][0x398] ;  /* 0x00007300ff0777ac */ /* 0x000e220008000800 */
[----:B------:R-:W-:Y:S02]  /*37e0*/  IMAD.MOV.U32 R16, RZ, RZ, R5 ;  /* 0x000000ffff107224 */ /* 0x000fe400078e0005 */
[----:B------:R-:W-:Y:S01]  /*37f0*/  IMAD.MOV.U32 R23, RZ, RZ, R6 ;  /* 0x000000ffff177224 */ /* 0x000fe200078e0006 */
[----:B------:R-:W1:Y:S06]  /*3800*/  LDCU.128 UR12, c[0x0][0x380] ;  /* 0x00007000ff0c77ac */ /* 0x000e6c0008000c00 */
.L_x_538:
[----:B------:R-:W-:-:S04]  /*3810*/  IADD3 R21, P0, PT, R2, R11, RZ ;  /* 0x0000000b02157210 */ /* 0x000fc80007f1e0ff */
[----:B------:R-:W-:Y:S02]  /*3820*/  LEA.HI.X.SX32 R20, R11, RZ, 0x1, P0 ;  /* 0x000000ff0b147211 */ /* 0x000fe400000f0eff */
[----:B-1----:R-:W-:-:S04]  /*3830*/  LEA R4, P0, R21, UR12, 0x2 ;  /* 0x0000000c15047c11 */ /* 0x002fc8000f8010ff */
[----:B------:R-:W-:-:S05]  /*3840*/  LEA.HI.X R5, R21, UR13, R20, 0x2, P0 ;  /* 0x0000000d15057c11 */ /* 0x000fca00080f1414 */
[----:B------:R-:W2:Y:S04]  /*3850*/  LDG.E R11, desc[UR10][R4.64] ;  /* 0x0000000a040b7981 */ /* 0x000ea8000c1e1900 */
[----:B------:R-:W3:Y:S04]  /*3860*/  LDG.E R14, desc[UR10][R4.64+0x400] ;  /* 0x0004000a040e7981 */ /* 0x000ee8000c1e1900 */
[----:B------:R-:W4:Y:S04]  /*3870*/  LDG.E R13, desc[UR10][R4.64+0x800] ;  /* 0x0008000a040d7981 */ /* 0x000f28000c1e1900 */
[----:B------:R-:W4:Y:S01]  /*3880*/  LDG.E R10, desc[UR10][R4.64+0xc00] ;  /* 0x000c000a040a7981 */ /* 0x000f22000c1e1900 */
[----:B------:R-:W-:-:S03]  /*3890*/  IADD3 R21, P0, PT, R21, UR14, RZ ;  /* 0x0000000e15157c10 */ /* 0x000fc6000ff1e0ff */
[----:B------:R1:W5:Y:S01]  /*38a0*/  LDG.E R3, desc[UR10][R4.64+0x1000] ;  /* 0x0010000a04037981 */ /* 0x000362000c1e1900 */
[----:B------:R-:W-:Y:S01]  /*38b0*/  IADD3.X R20, PT, PT, R20, UR15, RZ, P0, !PT ;  /* 0x0000000f14147c10 */ /* 0x000fe200087fe4ff */
[----:B------:R-:W-:Y:S01]  /*38c0*/  BSSY.RECONVERGENT B2, `(.L_x_536) ;  /* 0x000002a000027945 */ /* 0x000fe20003800200 */
[----:B------:R-:W-:Y:S01]  /*38d0*/  BAR.SYNC.DEFER_BLOCKING 0x0 ;  /* 0x0000000000007b1d */ /* 0x000fe20000010000 */
[C---:B------:R-:W-:Y:S02]  /*38e0*/  IADD3 R18, P3, PT, R21.reuse, 0x100, RZ ;  /* 0x0000010015127810 */ /* 0x040fe40007f7e0ff */
[C---:B------:R-:W-:Y:S02]  /*38f0*/  IADD3 R17, P4, PT, R21.reuse, 0x200, RZ ;  /* 0x0000020015117810 */ /* 0x040fe40007f9e0ff */
[----:B-1----:R-:W-:Y:S01]  /*3900*/  IADD3 R5, P6, PT, R21, 0x400, RZ ;  /* 0x0000040015057810 */ /* 0x002fe20007fde0ff */
[----:B------:R-:W-:Y:S01]  /*3910*/  IMAD.X R19, RZ, RZ, R20, P3 ;  /* 0x000000ffff137224 */ /* 0x000fe200018e0614 */
[----:B------:R-:W-:-:S03]  /*3920*/  ISETP.NE.AND P3, PT, R2, RZ, PT ;  /* 0x000000ff0200720c */ /* 0x000fc60003f65270 */
        /* <DEDUP_REMOVED lines=9> */
[--C-:B------:R-:W-:Y:S02]  /*39c0*/  IMAD.X R16, RZ, RZ, R20.reuse, P4 ;  /* 0x000000ffff107224 */ /* 0x100fe400020e0614 */
[----:B------:R-:W-:Y:S01]  /*39d0*/  IMAD.X R15, RZ, RZ, R20, P5 ;  /* 0x000000ffff0f7224 */ /* 0x000fe200028e0614 */
[----:B------:R-:W-:-:S07]  /*39e0*/  @P2 SEL R20, R23, R20, P0 ;  /* 0x0000001417142207 */ /* 0x000fce0000000000 */
        /* <DEDUP_REMOVED lines=10> */
[----:B------:R-:W-:Y:S02]  /*3a90*/  @P2 SEL R13, R14, R13, P0 ;  /* 0x0000000d0e0d2207 */ /* 0x000fe40000000000 */
[----:B------:R-:W-:Y:S02]  /*3aa0*/  @P2 SEL R17, R18, R17, P0 ;  /* 0x0000001112112207 */ /* 0x000fe40000000000 */
[----:B------:R-:W-:Y:S02]  /*3ab0*/  ISETP.GE.AND P1, PT, R13, R10, PT ;  /* 0x0000000a0d00720c */ /* 0x000fe40003f26270 */
[----:B------:R-:W-:Y:S01]  /*3ac0*/  @P2 SEL R16, R19, R16, P0 ;  /* 0x0000001013102207 */ /* 0x000fe20000000000 */
[----:B------:R-:W-:Y:S10]  /*3ad0*/  @P3 BRA `(.L_x_537) ;  /* 0x0000000000203947 */ /* 0x000ff40003800000 */
[----:B------:R-:W-:-:S05]  /*3ae0*/  IMAD.MOV.U32 R11, RZ, RZ, 0x500 ;  /* 0x00000500ff0b7424 */ /* 0x000fca00078e00ff */
[----:B------:R-:W2:Y:S01]  /*3af0*/  ATOMG.E.ADD.STRONG.GPU PT, R4, desc[UR10][R8.64], R11 ;  /* 0x8000000b080479a8 */ /* 0x000ea200081ef10a */
[----:B------:R-:W1:Y:S01]  /*3b00*/  S2UR UR5, SR_CgaCtaId ;  /* 0x00000000000579c3 */ /* 0x000e620000008800 */
[----:B------:R-:W-:Y:S02]  /*3b10*/  UMOV UR4, 0x400 ;  /* 0x0000040000047882 */ /* 0x000fe40000000000 */
[----:B-1----:R-:W-:-:S06]  /*3b20*/  ULEA UR4, UR5, UR4, 0x18 ;  /* 0x0000000405047291 */ /* 0x002fcc000f8ec0ff */
[----:B------:R-:W-:Y:S02]  /*3b30*/  IMAD.U32 R7, RZ, RZ, UR4 ;  /* 0x00000004ff077e24 */ /* 0x000fe4000f8e00ff */
[----:B--2---:R-:W-:-:S05]  /*3b40*/  VIADD R4, R4, UR6 ;  /* 0x0000000604047c36 */ /* 0x004fca0008000000 */
[----:B------:R1:W-:Y:S02]  /*3b50*/  STS [R7+0x98], R4 ;  /* 0x0000980407007388 */ /* 0x0003e40000000800 */
.L_x_537:
[----:B0-----:R-:W-:Y:S05]  /*3b60*/  BSYNC.RECONVERGENT B2 ;  /* 0x0000000000027941 */ /* 0x001fea0003800200 */
.L_x_536:
[----:B------:R-:W-:Y:S01]  /*3b70*/  BAR.SYNC.DEFER_BLOCKING 0x0 ;  /* 0x0000000000007b1d */ /* 0x000fe20000010000 */
[----:B------:R-:W-:Y:S01]  /*3b80*/  @P1 ISETP.GE.U32.AND P0, PT, R17, R12, PT ;  /* 0x0000000c1100120c */ /* 0x000fe20003f06070 */
[----:B-1----:R-:W-:-:S03]  /*3b90*/  IMAD.U32 R4, RZ, RZ, UR7 ;  /* 0x00000007ff047e24 */ /* 0x002fc6000f8e00ff */
[----:B------:R-:W-:-:S04]  /*3ba0*/  @P1 ISETP.GE.AND.EX P0, PT, R16, R15, PT, P0 ;  /* 0x0000000f1000120c */ /* 0x000fc80003f06300 */
[----:B------:R-:W-:-:S04]  /*3bb0*/  @P1 ISETP.LT.OR P0, PT, R10, R13, !P0 ;  /* 0x0000000d0a00120c */ /* 0x000fc80004701670 */
[----:B------:R-:W-:Y:S02]  /*3bc0*/  @P1 SEL R10, R13, R10, P0 ;  /* 0x0000000a0d0a1207 */ /* 0x000fe40000000000 */
[----:B------:R-:W-:Y:S02]  /*3bd0*/  @P1 SEL R12, R17, R12, P0 ;  /* 0x0000000c110c1207 */ /* 0x000fe40000000000 */
[----:B-----5:R-:W-:Y:S02]  /*3be0*/  ISETP.GE.AND P2, PT, R10, R3, PT ;  /* 0x000000030a00720c */ /* 0x020fe40003f46270 */
[----:B------:R-:W-:Y:S01]  /*3bf0*/  @P1 SEL R15, R16, R15, P0 ;  /* 0x0000000f100f1207 */ /* 0x000fe20000000000 */
[----:B------:R-:W0:Y:S10]  /*3c00*/  LDS R11, [R7+0x98] ;  /* 0x00009800070b7984 */ /* 0x000e340000000800 */
        /* <DEDUP_REMOVED lines=8> */
[----:B------:R-:W-:Y:S02]  /*3c90*/  IMAD.MOV.U32 R23, RZ, RZ, R6 ;  /* 0x000000ffff177224 */ /* 0x000fe400078e0006 */
[----:B0-----:R-:W-:-:S05]  /*3ca0*/  VIADD R13, R11, 0x500 ;  /* 0x000005000b0d7836 */ /* 0x001fca0000000000 */
[----:B------:R-:W-:-:S13]  /*3cb0*/  ISETP.GT.AND P0, PT, R13, R4, PT ;  /* 0x000000040d00720c */ /* 0x000fda0003f04270 */
[----:B------:R-:W-:Y:S05]  /*3cc0*/  @!P0 BRA `(.L_x_538) ;  /* 0xfffffff800d08947 */ /* 0x000fea000383ffff */
[----:B------:R-:W-:Y:S05]  /*3cd0*/  BSYNC.RECONVERGENT B1 ;  /* 0x0000000000017941 */ /* 0x000fea0003800200 */
.L_x_535:
[----:B------:R-:W-:Y:S01]  /*3ce0*/  ISETP.GE.AND P0, PT, R11, R4, PT ;  /* 0x000000040b00720c */ /* 0x000fe20003f06270 */
[----:B------:R-:W0:Y:S01]  /*3cf0*/  LDCU.64 UR6, c[0x0][0x388] ;  /* 0x00007100ff0677ac */ /* 0x000e220008000a00 */
[----:B------:R-:W-:Y:S01]  /*3d00*/  BSSY.RECONVERGENT B1, `(.L_x_532) ;  /* 0x0000097000017945 */ /* 0x000fe20003800200 */
[----:B------:R-:W1:Y:S10]  /*3d10*/  LDCU.64 UR4, c[0x0][0x388] ;  /* 0x00007100ff0477ac */ /* 0x000e740008000a00 */
[----:B------:R-:W-:Y:S05]  /*3d20*/  @P0 BRA `(.L_x_539) ;  /* 0x0000000800500947 */ /* 0x000fea0003800000 */
[----:B------:R-:W-:-:S05]  /*3d30*/  IMAD.IADD R7, R4, 0x1, -R11 ;  /* 0x0000000104077824 */ /* 0x000fca00078e0a0b */
[----:B------:R-:W-:-:S13]  /*3d40*/  ISETP.GE.AND P0, PT, R2, R7, PT ;  /* 0x000000070200720c */ /* 0x000fda0003f06270 */
[----:B------:R-:W-:Y:S05]  /*3d50*/  @P0 BRA `(.L_x_539) ;  /* 0x0000000800440947 */ /* 0x000fea0003800000 */
[----:B------:R-:W-:Y:S01]  /*3d60*/  LOP3.LUT R8, RZ, R2, RZ, 0x33, !PT ;  /* 0x00000002ff087212 */ /* 0x000fe200078e33ff */
[----:B------:R-:W-:Y:S03]  /*3d70*/  BSSY.RECONVERGENT B2, `(.L_x_540) ;  /* 0x000002a000027945 */ /* 0x000fe60003800200 */
[----:B------:R-:W-:-:S04]  /*3d80*/  IADD3 R14, PT, PT, -R11, R4, R8 ;  /* 0x000000040b0e7210 */ /* 0x000fc80007ffe108 */
[----:B------:R-:W-:-:S04]  /*3d90*/  LOP3.LUT R4, R14, 0x300, RZ, 0xc0, !PT ;  /* 0x000003000e047812 */ /* 0x000fc800078ec0ff */
[----:B------:R-:W-:Y:S01]  /*3da0*/  ISETP.NE.AND P0, PT, R4, 0x300, PT ;  /* 0x000003000400780c */ /* 0x000fe20003f05270 */
[----:B------:R-:W-:-:S12]  /*3db0*/  IMAD.MOV.U32 R4, RZ, RZ, R2 ;  /* 0x000000ffff047224 */ /* 0x000fd800078e0002 */
[----:B------:R-:W-:Y:S05]  /*3dc0*/  @!P0 BRA `(.L_x_541) ;  /* 0x0000000000908947 */ /* 0x000fea0003800000 */
[----:B------:R-:W2:Y:S01]  /*3dd0*/  LDC.64 R8, c[0x0][0x380] ;  /* 0x0000e000ff087b82 */ /* 0x000ea20000000a00 */
[----:B------:R-:W-:Y:S01]  /*3de0*/  LEA.HI R4, R14, 0x1, RZ, 0x18 ;  /* 0x000000010e047811 */ /* 0x000fe200078fc0ff */
[----:B------:R-:W-:-:S03]  /*3df0*/  IMAD.IADD R15, R2, 0x1, R11 ;  /* 0x00000001020f7824 */ /* 0x000fc600078e020b */
[----:B------:R-:W-:Y:S01]  /*3e00*/  LOP3.LUT R10, R4, 0x3, RZ, 0xc0, !PT ;  /* 0x00000003040a7812 */ /* 0x000fe200078ec0ff */
[----:B------:R-:W-:-:S04]  /*3e10*/  IMAD.MOV.U32 R4, RZ, RZ, R2 ;  /* 0x000000ffff047224 */ /* 0x000fc800078e0002 */
[----:B------:R-:W-:-:S07]  /*3e20*/  IMAD.MOV R10, RZ, RZ, -R10 ;  /* 0x000000ffff0a7224 */ /* 0x000fce00078e0a0a */
.L_x_544:
[----:B--2---:R-:W-:-:S06]  /*3e30*/  IMAD.WIDE R12, R15, 0x4, R8 ;  /* 0x000000040f0c7825 */ /* 0x004fcc00078e0208 */
[----:B------:R-:W2:Y:S01]  /*3e40*/  LDG.E R13, desc[UR10][R12.64] ;  /* 0x0000000a0c0d7981 */ /* 0x000ea2000c1e1900 */
[C---:B-1----:R-:W-:Y:S01]  /*3e50*/  IADD3 R19, P1, PT, R15.reuse, UR4, RZ ;  /* 0x000000040f137c10 */ /* 0x042fe2000ff3e0ff */
[----:B------:R-:W-:Y:S01]  /*3e60*/  VIADD R10, R10, 0x1 ;  /* 0x000000010a0a7836 */ /* 0x000fe20000000000 */
[----:B------:R-:W-:Y:S01]  /*3e70*/  BSSY.RECONVERGENT B3, `(.L_x_542) ;  /* 0x0000016000037945 */ /* 0x000fe20003800200 */
[----:B------:R-:W-:Y:S01]  /*3e80*/  IMAD.MOV.U32 R16, RZ, RZ, R5 ;  /* 0x000000ffff107224 */ /* 0x000fe200078e0005 */
[----:B------:R-:W-:Y:S01]  /*3e90*/  LEA.HI.X.SX32 R20, R15, UR5, 0x1, P1 ;  /* 0x000000050f147c11 */ /* 0x000fe200088f0eff */
[----:B------:R-:W-:Y:S01]  /*3ea0*/  IMAD.MOV.U32 R17, RZ, RZ, R6 ;  /* 0x000000ffff117224 */ /* 0x000fe200078e0006 */
[----:B------:R-:W-:Y:S01]  /*3eb0*/  ISETP.NE.AND P2, PT, R10, RZ, PT ;  /* 0x000000ff0a00720c */ /* 0x000fe20003f45270 */
[----:B------:R-:W-:Y:S02]  /*3ec0*/  IMAD.MOV.U32 R18, RZ, RZ, R3 ;  /* 0x000000ffff127224 */ /* 0x000fe400078e0003 */
        /* <DEDUP_REMOVED lines=16> */
.L_x_543:
[----:B0-----:R-:W-:Y:S05]  /*3fd0*/  BSYNC.RECONVERGENT B3 ;  /* 0x0000000000037941 */ /* 0x001fea0003800200 */
.L_x_542:
[----:B------:R-:W-:Y:S02]  /*3fe0*/  VIADD R4, R4, 0x100 ;  /* 0x0000010004047836 */ /* 0x000fe40000000000 */
[----:B------:R-:W-:Y:S01]  /*3ff0*/  VIADD R15, R15, 0x100 ;  /* 0x000001000f0f7836 */ /* 0x000fe20000000000 */
[----:B------:R-:W-:Y:S06]  /*4000*/  @P2 BRA `(.L_x_544) ;  /* 0xfffffffc00882947 */ /* 0x000fec000383ffff */
.L_x_541:
[----:B01----:R-:W-:Y:S05]  /*4010*/  BSYNC.RECONVERGENT B2 ;  /* 0x0000000000027941 */ /* 0x003fea0003800200 */
.L_x_540:
[----:B------:R-:W-:-:S13]  /*4020*/  ISETP.GE.U32.AND P0, PT, R14, 0x300, PT ;  /* 0x000003000e00780c */ /* 0x000fda0003f06070 */
[----:B------:R-:W-:Y:S05]  /*4030*/  @!P0 BRA `(.L_x_539) ;  /* 0x00000004008c8947 */ /* 0x000fea0003800000 */
[----:B------:R-:W0:Y:S01]  /*4040*/  LDC.64 R8, c[0x0][0x380] ;  /* 0x0000e000ff087b82 */ /* 0x000e220000000a00 */
[----:B------:R-:W-:-:S04]  /*4050*/  IMAD.IADD R11, R4, 0x1, R11 ;  /* 0x00000001040b7824 */ /* 0x000fc800078e020b */
[C---:B------:R-:W-:Y:S02]  /*4060*/  VIADD R20, R11.reuse, 0x100 ;  /* 0x000001000b147836 */ /* 0x040fe40000000000 */
[C---:B------:R-:W-:Y:S02]  /*4070*/  VIADD R19, R11.reuse, 0x200 ;  /* 0x000002000b137836 */ /* 0x040fe40000000000 */
[----:B------:R-:W-:Y:S01]  /*4080*/  VIADD R18, R11, 0x300 ;  /* 0x000003000b127836 */ /* 0x000fe20000000000 */
[----:B0-----:R-:W-:-:S05]  /*4090*/  IADD3 R8, P0, PT, R8, 0x800, RZ ;  /* 0x0000080008087810 */ /* 0x001fca0007f1e0ff */
[----:B------:R-:W-:-:S08]  /*40a0*/  IMAD.X R9, RZ, RZ, R9, P0 ;  /* 0x000000ffff097224 */ /* 0x000fd000000e0609 */
.L_x_553:
[----:B------:R-:W-:-:S05]  /*40b0*/  IMAD.WIDE R14, R11, 0x4, R8 ;  /* 0x000000040b0e7825 */ /* 0x000fca00078e0208 */
[----:B------:R-:W2:Y:S04]  /*40c0*/  LDG.E R24, desc[UR10][R14.64+-0x800] ;  /* 0xfff8000a0e187981 */ /* 0x000ea8000c1e1900 */
[----:B------:R0:W5:Y:S04]  /*40d0*/  LDG.E R26, desc[UR10][R14.64+-0x400] ;  /* 0xfffc000a0e1a7981 */ /* 0x000168000c1e1900 */
        /* <DEDUP_REMOVED lines=21> */
.L_x_546:
[----:B------:R-:W-:Y:S05]  /*4230*/  BSYNC.RECONVERGENT B2 ;  /* 0x0000000000027941 */ /* 0x000fea0003800200 */
.L_x_545:
        /* <DEDUP_REMOVED lines=19> */
.L_x_548:
[----:B------:R-:W-:Y:S05]  /*4370*/  BSYNC.RECONVERGENT B2 ;  /* 0x0000000000027941 */ /* 0x000fea0003800200 */
.L_x_547:
[----:B------:R-:W-:Y:S01]  /*4380*/  ISETP.GE.AND P0, PT, R3, R10, PT ;  /* 0x0000000a0300720c */ /* 0x000fe20003f06270 */
[----:B------:R-:W-:Y:S01]  /*4390*/  BSSY.RECONVERGENT B2, `(.L_x_549) ;  /* 0x0000013000027945 */ /* 0x000fe20003800200 */
[C---:B------:R-:W-:Y:S01]  /*43a0*/  IADD3 R16, P1, PT, R19.reuse, UR6, RZ ;  /* 0x0000000613107c10 */ /* 0x040fe2000ff3e0ff */
        /* <DEDUP_REMOVED lines=17> */
.L_x_550:
[----:B------:R-:W-:Y:S05]  /*44c0*/  BSYNC.RECONVERGENT B2 ;  /* 0x0000000000027941 */ /* 0x000fea0003800200 */
.L_x_549:
        /* <DEDUP_REMOVED lines=18> */
.L_x_552:
[----:B------:R-:W-:Y:S05]  /*45f0*/  BSYNC.RECONVERGENT B2 ;  /* 0x0000000000027941 */ /* 0x000fea0003800200 */
.L_x_551:
[----:B------:R-:W-:Y:S02]  /*4600*/  VIADD R4, R4, 0x400 ;  /* 0x0000040004047836 */ /* 0x000fe40000000000 */
[----:B------:R-:W-:Y:S02]  /*4610*/  VIADD R20, R20, 0x400 ;  /* 0x0000040014147836 */ /* 0x000fe40000000000 */
[----:B------:R-:W-:Y:S01]  /*4620*/  VIADD R19, R19, 0x400 ;  /* 0x0000040013137836 */ /* 0x000fe20000000000 */
[----:B------:R-:W-:Y:S01]  /*4630*/  ISETP.GE.AND P0, PT, R4, R7, PT ;  /* 0x000000070400720c */ /* 0x000fe20003f06270 */
[----:B------:R-:W-:Y:S02]  /*4640*/  VIADD R18, R18, 0x400 ;  /* 0x0000040012127836 */ /* 0x000fe40000000000 */
[----:B------:R-:W-:-:S10]  /*4650*/  VIADD R11, R11, 0x400 ;  /* 0x000004000b0b7836 */ /* 0x000fd40000000000 */
[----:B------:R-:W-:Y:S05]  /*4660*/  @!P0 BRA `(.L_x_553) ;  /* 0xfffffff800908947 */ /* 0x000fea000383ffff */
.L_x_539:
[----:B01----:R-:W-:Y:S05]  /*4670*/  BSYNC.RECONVERGENT B1 ;  /* 0x0000000000017941 */ /* 0x003fea0003800200 */
.L_x_532:
        /* <DEDUP_REMOVED lines=31> */
.L_x_555:
[----:B------:R-:W-:Y:S05]  /*4870*/  BSYNC.RECONVERGENT B1 ;  /* 0x0000000000017941 */ /* 0x000fea0003800200 */
.L_x_554:
        /* <DEDUP_REMOVED lines=24> */
.L_x_557:
[----:B------:R-:W-:Y:S05]  /*4a00*/  BSYNC.RECONVERGENT B1 ;  /* 0x0000000000017941 */ /* 0x000fea0003800200 */
.L_x_556:
[----:B---3--:R3:W4:Y:S01]  /*4a10*/  SHFL.DOWN PT, R10, R3, 0x4, 0x1f ;  /* 0x08801f00030a7f89 */ /* 0x00872200000e0000 */
[----:B------:R-:W-:Y:S01]  /*4a20*/  BSSY.RECONVERGENT B1, `(.L_x_558) ;  /* 0x0000017000017945 */ /* 0x000fe20003800200 */
[----:B0-----:R-:W-:Y:S02]  /*4a30*/  IMAD.MOV.U32 R4, RZ, RZ, R3 ;  /* 0x000000ffff047224 */ /* 0x001fe400078e0003 */
[----:B------:R3:W0:Y:S01]  /*4a40*/  SHFL.DOWN PT, R12, R5, 0x4, 0x1f ;  /* 0x08801f00050c7f89 */ /* 0x00062200000e0000 */
[----:B--2---:R-:W-:Y:S02]  /*4a50*/  IMAD.MOV.U32 R6, RZ, RZ, R5 ;  /* 0x000000ffff067224 */ /* 0x004fe400078e0005 */
[----:B------:R-:W-:Y:S01]  /*4a60*/  IMAD.MOV.U32 R7, RZ, RZ, R8 ;  /* 0x000000ffff077224 */ /* 0x000fe200078e0008 */
[----:B------:R3:W2:Y:S01]  /*4a70*/  SHFL.DOWN PT, R9, R8, 0x4, 0x1f ;  /* 0x08801f0008097f89 */ /* 0x0006a200000e0000 */
        /* <DEDUP_REMOVED lines=17> */
.L_x_559:
[----:B------:R-:W-:Y:S05]  /*4b90*/  BSYNC.RECONVERGENT B1 ;  /* 0x0000000000017941 */ /* 0x000fea0003800200 */
.L_x_558:
[----:B-1----:R1:W0:Y:S01]  /*4ba0*/  SHFL.DOWN PT, R11, R4, 0x8, 0x1f ;  /* 0x09001f00040b7f89 */ /* 0x00222200000e0000 */
[----:B------:R-:W-:Y:S01]  /*4bb0*/  BSSY.RECONVERGENT B1, `(.L_x_560) ;  /* 0x0000017000017945 */ /* 0x000fe20003800200 */
[----:B---3--:R-:W-:Y:S02]  /*4bc0*/  IMAD.MOV.U32 R3, RZ, RZ, R4 ;  /* 0x000000ffff037224 */ /* 0x008fe400078e0004 */
[----:B------:R1:W3:Y:S01]  /*4bd0*/  SHFL.DOWN PT, R13, R6, 0x8, 0x1f ;  /* 0x09001f00060d7f89 */ /* 0x0002e200000e0000 */
[----:B------:R-:W-:Y:S02]  /*4be0*/  IMAD.MOV.U32 R5, RZ, RZ, R6 ;  /* 0x000000ffff057224 */ /* 0x000fe400078e0006 */
[----:B--2---:R-:W-:Y:S01]  /*4bf0*/  IMAD.MOV.U32 R9, RZ, RZ, R7 ;  /* 0x000000ffff097224 */ /* 0x004fe200078e0007 */
[----:B------:R1:W2:Y:S01]  /*4c00*/  SHFL.DOWN PT, R8, R7, 0x8, 0x1f ;  /* 0x09001f0007087f89 */ /* 0x0002a200000e0000 */
[----:B------:R-:W-:Y:S05]  /*4c10*/  @P4 BRA `(.L_x_561) ;  /* 0x0000000000404947 */ /* 0x000fea0003800000 */
[----:B0-----:R-:W-:Y:S01]  /*4c20*/  ISETP.GE.AND P0, PT, R4, R11, PT ;  /* 0x0000000b0400720c */ /* 0x001fe20003f06270 */
[----:B------:R-:W-:Y:S02]  /*4c30*/  IMAD.MOV.U32 R3, RZ, RZ, R11 ;  /* 0x000000ffff037224 */ /* 0x000fe400078e000b */
[----:B---3--:R-:W-:Y:S02]  /*4c40*/  IMAD.MOV.U32 R5, RZ, RZ, R13 ;  /* 0x000000ffff057224 */ /* 0x008fe400078e000d */
        /* <DEDUP_REMOVED lines=13> */
.L_x_561:
[----:B------:R-:W-:Y:S05]  /*4d20*/  BSYNC.RECONVERGENT B1 ;  /* 0x0000000000017941 */ /* 0x000fea0003800200 */
.L_x_560:
[----:B-1----:R1:W1:Y:S01]  /*4d30*/  SHFL.DOWN PT, R4, R3, 0x10, 0x1f ;  /* 0x0a001f0003047f89 */ /* 0x00226200000e0000 */
[----:B------:R-:W-:Y:S01]  /*4d40*/  BSSY.RECONVERGENT B1, `(.L_x_562) ;  /* 0x0000017000017945 */ /* 0x000fe20003800200 */
[----:B------:R-:W-:Y:S02]  /*4d50*/  IMAD.MOV.U32 R6, RZ, RZ, R3 ;  /* 0x000000ffff067224 */ /* 0x000fe400078e0003 */
[----:B----4-:R4:W1:Y:S01]  /*4d60*/  SHFL.DOWN PT, R10, R5, 0x10, 0x1f ;  /* 0x0a001f00050a7f89 */ /* 0x01086200000e0000 */
[----:B------:R-:W-:Y:S02]  /*4d70*/  IMAD.MOV.U32 R7, RZ, RZ, R5 ;  /* 0x000000ffff077224 */ /* 0x000fe400078e0005 */
[----:B--2---:R-:W-:Y:S01]  /*4d80*/  IMAD.MOV.U32 R8, RZ, RZ, R9 ;  /* 0x000000ffff087224 */ /* 0x004fe200078e0009 */
[----:B0-----:R4:W0:Y:S01]  /*4d90*/  SHFL.DOWN PT, R12, R9, 0x10, 0x1f ;  /* 0x0a001f00090c7f89 */ /* 0x00182200000e0000 */
        /* <DEDUP_REMOVED lines=17> */
.L_x_563:
[----:B------:R-:W-:Y:S05]  /*4eb0*/  BSYNC.RECONVERGENT B1 ;  /* 0x0000000000017941 */ /* 0x000fea0003800200 */
.L_x_562:
[----:B------:R-:W-:Y:S04]  /*4ec0*/  BSSY.RECONVERGENT B1, `(.L_x_564) ;  /* 0x000000c000017945 */ /* 0x000fe80003800200 */
[----:B------:R-:W-:Y:S05]  /*4ed0*/  @P2 BRA `(.L_x_565) ;  /* 0x0000000000282947 */ /* 0x000fea0003800000 */
[----:B----4-:R-:W2:Y:S01]  /*4ee0*/  S2R R5, SR_CgaCtaId ;  /* 0x0000000000057919 */ /* 0x010ea20000008800 */
[----:B-1----:R-:W-:Y:S02]  /*4ef0*/  MOV R4, 0x400 ;  /* 0x0000040000047802 */ /* 0x002fe40000000f00 */
[----:B------:R-:W-:-:S04]  /*4f00*/  SHF.R.U32.HI R3, RZ, 0x1, R2 ;  /* 0x00000001ff037819 */ /* 0x000fc80000011602 */
[----:B------:R-:W-:Y:S02]  /*4f10*/  LOP3.LUT R3, R3, 0x1f0, RZ, 0xc0, !PT ;  /* 0x000001f003037812 */ /* 0x000fe400078ec0ff */
[----:B--2---:R-:W-:Y:S01]  /*4f20*/  LEA R4, R5, R4, 0x18 ;  /* 0x0000000405047211 */ /* 0x004fe200078ec0ff */
[----:B------:R-:W-:-:S04]  /*4f30*/  IMAD.MOV.U32 R5, RZ, RZ, R8 ;  /* 0x000000ffff057224 */ /* 0x000fc800078e0008 */
[----:B------:R-:W-:Y:S02]  /*4f40*/  IMAD.IADD R3, R3, 0x1, R4 ;  /* 0x0000000103037824 */ /* 0x000fe400078e0204 */
[----:B------:R-:W-:-:S03]  /*4f50*/  IMAD.MOV.U32 R4, RZ, RZ, R7 ;  /* 0x000000ffff047224 */ /* 0x000fc600078e0007 */
[----:B------:R2:W-:Y:S04]  /*4f60*/  STS [R3+0x8], R6 ;  /* 0x0000080603007388 */ /* 0x0005e80000000800 */
[----:B------:R2:W-:Y:S02]  /*4f70*/  STS.64 [R3+0x10], R4 ;  /* 0x0000100403007388 */ /* 0x0005e40000000a00 */
.L_x_565:
[----:B------:R-:W-:Y:S05]  /*4f80*/  BSYNC.RECONVERGENT B1 ;  /* 0x0000000000017941 */ /* 0x000fea0003800200 */
.L_x_564:
        /* <DEDUP_REMOVED lines=27> */
.L_x_567:
[----:B------:R-:W-:Y:S05]  /*5140*/  BSYNC.RECONVERGENT B1 ;  /* 0x0000000000017941 */ /* 0x000fea0003800200 */
.L_x_566:
        /* <DEDUP_REMOVED lines=27> */
.L_x_569:
[----:B------:R-:W-:Y:S05]  /*5300*/  BSYNC.RECONVERGENT B1 ;  /* 0x0000000000017941 */ /* 0x000fea0003800200 */
.L_x_568:
        /* <DEDUP_REMOVED lines=17> */
.L_x_571:
[----:B------:R-:W-:Y:S05]  /*5420*/  BSYNC.RECONVERGENT B1 ;  /* 0x0000000000017941 */ /* 0x000fea0003800200 */
.L_x_570:
        /* <DEDUP_REMOVED lines=17> */
.L_x_573:
[----:B------:R-:W-:Y:S05]  /*5540*/  BSYNC.RECONVERGENT B1 ;  /* 0x0000000000017941 */ /* 0x000fea0003800200 */
.L_x_572:
        /* <DEDUP_REMOVED lines=17> */
.L_x_575:
[----:B------:R-:W-:Y:S05]  /*5660*/  BSYNC.RECONVERGENT B1 ;  /* 0x0000000000017941 */ /* 0x000fea0003800200 */
.L_x_574:
        /* <DEDUP_REMOVED lines=17> */
.L_x_577:
[----:B------:R-:W-:Y:S05]  /*5780*/  BSYNC.RECONVERGENT B1 ;  /* 0x0000000000017941 */ /* 0x000fea0003800200 */
.L_x_576:
        /* <DEDUP_REMOVED lines=16> */
.L_x_495:
[----:B------:R-:W-:Y:S05]  /*5890*/  BSYNC.RECONVERGENT B0 ;  /* 0x0000000000007941 */ /* 0x000fea0003800200 */
.L_x_462:
[----:B------:R-:W-:Y:S05]  /*58a0*/  @P2 EXIT ;  /* 0x000000000000294d */ /* 0x000fea0003800000 */
[----:B-1234-:R-:W1:Y:S01]  /*58b0*/  LDC.64 R2, c[0x0][0x390] ;  /* 0x0000e400ff027b82 */ /* 0x01ee620000000a00 */
[----:B0-----:R-:W-:Y:S02]  /*58c0*/  IMAD.MOV.U32 R9, RZ, RZ, R8 ;  /* 0x000000ffff097224 */ /* 0x001fe400078e0008 */
[----:B------:R-:W-:Y:S02]  /*58d0*/  IMAD.MOV.U32 R8, RZ, RZ, R7 ;  /* 0x000000ffff087224 */ /* 0x000fe400078e0007 */
[----:B-1----:R-:W-:-:S05]  /*58e0*/  IMAD.WIDE.U32 R2, R0, 0x10, R2 ;  /* 0x0000001000027825 */ /* 0x002fca00078e0002 */
[----:B------:R-:W-:Y:S04]  /*58f0*/  STG.E.64 desc[UR10][R2.64+0x8], R8 ;  /* 0x0000080802007986 */ /* 0x000fe8000c101b0a */
[----:B------:R-:W-:Y:S01]  /*5900*/  STG.E desc[UR10][R2.64], R6 ;  /* 0x0000000602007986 */ /* 0x000fe2000c10190a */
[----:B------:R-:W-:Y:S05]  /*5910*/  EXIT ;  /* 0x000000000000794d */ /* 0x000fea0003800000 */
.L_x_578:
        /* <DEDUP_REMOVED lines=14> */
.L_x_708:


//--------------------- .text._ZN6thrust24THRUST_300001_SM_1000_NS8cuda_cub4core6detail13_kernel_agentINS1_8__reduce11ReduceAgentINS0_12zip_iteratorIN4cuda3std3__45tupleIJNS0_6detail15normal_iteratorINS0_10device_ptrIiEEEENS0_17counting_iteratorIlNS0_11use_defaultESI_SI_EEEEEEEPNSB_IJilEEESM_iNS1_9__extrema9arg_max_fIilNSA_4lessIiEEEEEEJSL_SN_iSS_EEEvDpT0_ --------------------------
	.section	.text._ZN6thrust24THRUST_300001_SM_1000_NS8cuda_cub4core6detail13_kernel_agentINS1_8__reduce11ReduceAgentINS0_12zip_iteratorIN4cuda3std3__45tupleIJNS0_6detail15normal_iteratorINS0_10device_ptrIiEEEENS0_17counting_iteratorIlNS0_11use_defaultESI_SI_EEEEEEEPNSB_IJilEEESM_iNS1_9__extrema9arg_max_fIilNSA_4lessIiEEEEEEJSL_SN_iSS_EEEvDpT0_,"ax",@progbits
	.align	128
        .global         _ZN6thrust24THRUST_300001_SM_1000_NS8cuda_cub4core6detail13_kernel_agentINS1_8__reduce11ReduceAgentINS0_12zip_iteratorIN4cuda3std3__45tupleIJNS0_6detail15normal_iteratorINS0_10device_ptrIiEEEENS0_17counting_iteratorIlNS0_11use_defaultESI_SI_EEEEEEEPNSB_IJilEEESM_iNS1_9__extrema9arg_max_fIilNSA_4lessIiEEEEEEJSL_SN_iSS_EEEvDpT0_
        .type           _ZN6thrust24THRUST_300001_SM_1000_NS8cuda_cub4core6detail13_kernel_agentINS1_8__reduce11ReduceAgentINS0_12zip_iteratorIN4cuda3std3__45tupleIJNS0_6detail15normal_iteratorINS0_10device_ptrIiEEEENS0_17counting_iteratorIlNS0_11use_defaultESI_SI_EEEEEEEPNSB_IJilEEESM_iNS1_9__extrema9arg_max_fIilNSA_4lessIiEEEEEEJSL_SN_iSS_EEEvDpT0_,@function
        .size           _ZN6thrust24THRUST_300001_SM_1000_NS8cuda_cub4core6detail13_kernel_agentINS1_8__reduce11ReduceAgentINS0_12zip_iteratorIN4cuda3std3__45tupleIJNS0_6detail15normal_iteratorINS0_10device_ptrIiEEEENS0_17counting_iteratorIlNS0_11use_defaultESI_SI_EEEEEEEPNSB_IJilEEESM_iNS1_9__extrema9arg_max_fIilNSA_4lessIiEEEEEEJSL_SN_iSS_EEEvDpT0_,(.L_x_709 - _ZN6thrust24THRUST_300001_SM_1000_NS8cuda_cub4core6detail13_kernel_agentINS1_8__reduce11ReduceAgentINS0_12zip_iteratorIN4cuda3std3__45tupleIJNS0_6detail15normal_iteratorINS0_10device_ptrIiEEEENS0_17counting_iteratorIlNS0_11use_defaultESI_SI_EEEEEEEPNSB_IJilEEESM_iNS1_9__extrema9arg_max_fIilNSA_4lessIiEEEEEEJSL_SN_iSS_EEEvDpT0_)
        .other          _ZN6thrust24THRUST_300001_SM_1000_NS8cuda_cub4core6detail13_kernel_agentINS1_8__reduce11ReduceAgentINS0_12zip_iteratorIN4cuda3std3__45tupleIJNS0_6detail15normal_iteratorINS0_10device_ptrIiEEEENS0_17counting_iteratorIlNS0_11use_defaultESI_SI_EEEEEEEPNSB_IJilEEESM_iNS1_9__extrema9arg_max_fIilNSA_4lessIiEEEEEEJSL_SN_iSS_EEEvDpT0_,@"STO_CUDA_ENTRY STV_DEFAULT"
_ZN6thrust24THRUST_300001_SM_1000_NS8cuda_cub4core6detail13_kernel_agentINS1_8__reduce11ReduceAgentINS0_12zip_iteratorIN4cuda3std3__45tupleIJNS0_6detail15normal_iteratorINS0_10device_ptrIiEEEENS0_17counting_iteratorIlNS0_11use_defaultESI_SI_EEEEEEEPNSB_IJilEEESM_iNS1_9__extrema9arg_max_fIilNSA_4lessIiEEEEEEJSL_SN_iSS_EEEvDpT0_:
.text._ZN6thrust24THRUST_300001_SM_1000_NS8cuda_cub4core6detail13_kernel_agentINS1_8__reduce11ReduceAgentINS0_12zip_iteratorIN4cuda3std3__45tupleIJNS0_6detail15normal_iteratorINS0_10device_ptrIiEEEENS0_17counting_iteratorIlNS0_11use_defaultESI_SI_EEEEEEEPNSB_IJilEEESM_iNS1_9__extrema9arg_max_fIilNSA_4lessIiEEEEEEJSL_SN_iSS_EEEvDpT0_:
        /* <DEDUP_REMOVED lines=23> */
.L_x_582:
[----:B0-----:R-:W-:Y:S05]  /*0170*/  BSYNC.RECONVERGENT B1 ;  /* 0x0000000000017941 */ /* 0x001fea0003800200 */
.L_x_581:
        /* <DEDUP_REMOVED lines=17> */
.L_x_589:
        /* <DEDUP_REMOVED lines=24> */
.L_x_588:
[----:B------:R-:W-:Y:S05]  /*0410*/  BSYNC.RECONVERGENT B3 ;  /* 0x0000000000037941 */ /* 0x000fea0003800200 */
.L_x_587:
[----:B------:R-:W-:Y:S01]  /*0420*/  IADD3 R5, P0, PT, R5, 0x100, RZ ;  /* 0x0000010005057810 */ /* 0x000fe20007f1e0ff */
[----:B------:R-:W-:Y:S02]  /*0430*/  VIADD R9, R9, 0x100 ;  /* 0x0000010009097836 */ /* 0x000fe40000000000 */
[----:B------:R-:W-:Y:S02]  /*0440*/  IMAD.X R3, RZ, RZ, R3, P3 ;  /* 0x000000ffff037224 */ /* 0x000fe400018e0603 */
[----:B------:R-:W-:Y:S01]  /*0450*/  IMAD.X R10, RZ, RZ, R10, P0 ;  /* 0x000000ffff0a7224 */ /* 0x000fe200000e060a */
[----:B------:R-:W-:Y:S07]  /*0460*/  @P2 BRA `(.L_x_589) ;  /* 0xfffffffc00882947 */ /* 0x000fee000383ffff */
.L_x_586:
[----:B------:R-:W-:Y:S05]  /*0470*/  BSYNC.RECONVERGENT B2 ;  /* 0x0000000000027941 */ /* 0x000fea0003800200 */
.L_x_585:
[----:B------:R-:W-:-:S13]  /*0480*/  ISETP.GE.U32.AND P0, PT, R11, 0x300, PT ;  /* 0x000003000b00780c */ /* 0x000fda0003f06070 */
[----:B------:R-:W-:Y:S05]  /*0490*/  @!P0 BRA `(.L_x_584) ;  /* 0x00000004007c8947 */ /* 0x000fea0003800000 */
[----:B------:R-:W0:Y:S01]  /*04a0*/  LDC.64 R4, c[0x0][0x380] ;  /* 0x0000e000ff047b82 */ /* 0x000e220000000a00 */
[----:B------:R-:W-:-:S07]  /*04b0*/  VIADD R10, R9, 0x200 ;  /* 0x00000200090a7836 */ /* 0x000fce0000000000 */
[----:B------:R-:W1:Y:S02]  /*04c0*/  LDC.64 R2, c[0x0][0x388] ;  /* 0x0000e200ff027b82 */ /* 0x000e640000000a00 */
.L_x_598:
        /* <DEDUP_REMOVED lines=26> */
.L_x_591:
[----:B------:R-:W-:Y:S05]  /*0670*/  BSYNC.RECONVERGENT B2 ;  /* 0x0000000000027941 */ /* 0x000fea0003800200 */
.L_x_590:
        /* <DEDUP_REMOVED lines=20> */
.L_x_593:
[----:B------:R-:W-:Y:S05]  /*07c0*/  BSYNC.RECONVERGENT B2 ;  /* 0x0000000000027941 */ /* 0x000fea0003800200 */
.L_x_592:
        /* <DEDUP_REMOVED lines=20> */
.L_x_595:
[----:B------:R-:W-:Y:S05]  /*0910*/  BSYNC.RECONVERGENT B2 ;  /* 0x0000000000027941 */ /* 0x000fea0003800200 */
.L_x_594:
        /* <DEDUP_REMOVED lines=18> */
.L_x_597:
[----:B------:R-:W-:Y:S05]  /*0a40*/  BSYNC.RECONVERGENT B2 ;  /* 0x0000000000027941 */ /* 0x000fea0003800200 */
.L_x_596:
[C---:B------:R-:W-:Y:S02]  /*0a50*/  VIADD R9, R10.reuse, 0x200 ;  /* 0x000002000a097836 */ /* 0x040fe40000000000 */
[----:B------:R-:W-:-:S03]  /*0a60*/  VIADD R10, R10, 0x400 ;  /* 0x000004000a0a7836 */ /* 0x000fc60000000000 */
[----:B------:R-:W-:-:S13]  /*0a70*/  ISETP.GE.AND P0, PT, R9, UR5, PT ;  /* 0x0000000509007c0c */ /* 0x000fda000bf06270 */
[----:B------:R-:W-:Y:S05]  /*0a80*/  @!P0 BRA `(.L_x_598) ;  /* 0xfffffff800908947 */ /* 0x000fea000383ffff */
.L_x_584:
[----:B------:R-:W-:Y:S05]  /*0a90*/  BSYNC.RECONVERGENT B1 ;  /* 0x0000000000017941 */ /* 0x000fea0003800200 */
.L_x_583:
        /* <DEDUP_REMOVED lines=31> */
.L_x_601:
[----:B------:R-:W-:Y:S05]  /*0c90*/  BSYNC.RECONVERGENT B1 ;  /* 0x0000000000017941 */ /* 0x000fea0003800200 */
.L_x_600:
        /* <DEDUP_REMOVED lines=27> */
.L_x_603:
[----:B------:R-:W-:Y:S05]  /*0e50*/  BSYNC.RECONVERGENT B1 ;  /* 0x0000000000017941 */ /* 0x000fea0003800200 */
.L_x_602:
        /* <DEDUP_REMOVED lines=24> */
.L_x_605:
[----:B------:R-:W-:Y:S05]  /*0fe0*/  BSYNC.RECONVERGENT B1 ;  /* 0x0000000000017941 */ /* 0x000fea0003800200 */
.L_x_604:
        /* <DEDUP_REMOVED lines=24> */
.L_x_607:
[----:B------:R-:W-:Y:S05]  /*1170*/  BSYNC.RECONVERGENT B1 ;  /* 0x0000000000017941 */ /* 0x000fea0003800200 */
.L_x_606:
        /* <DEDUP_REMOVED lines=24> */
.L_x_609:
[----:B------:R-:W-:Y:S05]  /*1300*/  BSYNC.RECONVERGENT B1 ;  /* 0x0000000000017941 */ /* 0x000fea0003800200 */
.L_x_608:
        /* <DEDUP_REMOVED lines=12> */
.L_x_611:
[----:B------:R-:W-:Y:S05]  /*13d0*/  BSYNC.RECONVERGENT B1 ;  /* 0x0000000000017941 */ /* 0x000fea0003800200 */
.L_x_610:
        /* <DEDUP_REMOVED lines=27> */
.L_x_614:
[----:B------:R-:W-:Y:S05]  /*1590*/  BSYNC.RECONVERGENT B1 ;  /* 0x0000000000017941 */ /* 0x000fea0003800200 */
.L_x_613:
        /* <DEDUP_REMOVED lines=27> */
.L_x_616:
[----:B------:R-:W-:Y:S05]  /*1750*/  BSYNC.RECONVERGENT B1 ;  /* 0x0000000000017941 */ /* 0x000fea0003800200 */
.L_x_615:
        /* <DEDUP_REMOVED lines=17> */
.L_x_618:
[----:B------:R-:W-:Y:S05]  /*1870*/  BSYNC.RECONVERGENT B1 ;  /* 0x0000000000017941 */ /* 0x000fea0003800200 */
.L_x_617:
        /* <DEDUP_REMOVED lines=17> */
.L_x_620:
[----:B------:R-:W-:Y:S05]  /*1990*/  BSYNC.RECONVERGENT B1 ;  /* 0x0000000000017941 */ /* 0x000fea0003800200 */
.L_x_619:
        /* <DEDUP_REMOVED lines=17> */
.L_x_622:
[----:B------:R-:W-:Y:S05]  /*1ab0*/  BSYNC.RECONVERGENT B1 ;  /* 0x0000000000017941 */ /* 0x000fea0003800200 */
.L_x_621:
        /* <DEDUP_REMOVED lines=17> */
.L_x_624:
[----:B------:R-:W-:Y:S05]  /*1bd0*/  BSYNC.RECONVERGENT B1 ;  /* 0x0000000000017941 */ /* 0x000fea0003800200 */
.L_x_623:
        /* <DEDUP_REMOVED lines=18> */
.L_x_599:
        /* <DEDUP_REMOVED lines=41> */
.L_x_626:
[----:B------:R-:W-:Y:S05]  /*1f90*/  BSYNC.RECONVERGENT B1 ;  /* 0x0000000000017941 */ /* 0x000fea0003800200 */
.L_x_625:
        /* <DEDUP_REMOVED lines=24> */
.L_x_628:
[----:B------:R-:W-:Y:S05]  /*2120*/  BSYNC.RECONVERGENT B1 ;  /* 0x0000000000017941 */ /* 0x000fea0003800200 */
.L_x_627:
        /* <DEDUP_REMOVED lines=24> */
.L_x_630:
[----:B------:R-:W-:Y:S05]  /*22b0*/  BSYNC.RECONVERGENT B1 ;  /* 0x0000000000017941 */ /* 0x000fea0003800200 */
.L_x_629:
        /* <DEDUP_REMOVED lines=24> */
.L_x_632:
[----:B------:R-:W-:Y:S05]  /*2440*/  BSYNC.RECONVERGENT B1 ;  /* 0x0000000000017941 */ /* 0x000fea0003800200 */
.L_x_631:
        /* <DEDUP_REMOVED lines=24> */
.L_x_634:
[----:B------:R-:W-:Y:S05]  /*25d0*/  BSYNC.RECONVERGENT B1 ;  /* 0x0000000000017941 */ /* 0x000fea0003800200 */
.L_x_633:
        /* <DEDUP_REMOVED lines=12> */
.L_x_636:
[----:B------:R-:W-:Y:S05]  /*26a0*/  BSYNC.RECONVERGENT B1 ;  /* 0x0000000000017941 */ /* 0x000fea0003800200 */
.L_x_635:
        /* <DEDUP_REMOVED lines=30> */
.L_x_638:
[----:B------:R-:W-:Y:S05]  /*2890*/  BSYNC.RECONVERGENT B1 ;  /* 0x0000000000017941 */ /* 0x000fea0003800200 */
.L_x_637:
        /* <DEDUP_REMOVED lines=27> */
.L_x_640:
[----:B------:R-:W-:Y:S05]  /*2a50*/  BSYNC.RECONVERGENT B1 ;  /* 0x0000000000017941 */ /* 0x000fea0003800200 */
.L_x_639:
        /* <DEDUP_REMOVED lines=27> */
.L_x_642:
[----:B------:R-:W-:Y:S05]  /*2c10*/  BSYNC.RECONVERGENT B1 ;  /* 0x0000000000017941 */ /* 0x000fea0003800200 */
.L_x_641:
        /* <DEDUP_REMOVED lines=27> */
.L_x_644:
[----:B------:R-:W-:Y:S05]  /*2dd0*/  BSYNC.RECONVERGENT B1 ;  /* 0x0000000000017941 */ /* 0x000fea0003800200 */
.L_x_643:
        /* <DEDUP_REMOVED lines=27> */
.L_x_646:
[----:B------:R-:W-:Y:S05]  /*2f90*/  BSYNC.RECONVERGENT B1 ;  /* 0x0000000000017941 */ /* 0x000fea0003800200 */
.L_x_645:
        /* <DEDUP_REMOVED lines=27> */
.L_x_648:
[----:B------:R-:W-:Y:S05]  /*3150*/  BSYNC.RECONVERGENT B1 ;  /* 0x0000000000017941 */ /* 0x000fea0003800200 */
.L_x_647:
        /* <DEDUP_REMOVED lines=28> */
.L_x_580:
        /* <DEDUP_REMOVED lines=9> */
[----:B------:R-:W-:Y:S01]  /*33b0*/  UISETP.GE.U32.AND UP0, UPT, UR4, 0xa00, UPT ;  /* 0x00000a000400788c */ /* 0x000fe2000bf06070 */
[----:B---3--:R-:W-:-:S02]  /*33c0*/  VIMNMX R10, PT, PT, R4, R5, !PT ;  /* 0x00000005040a7248 */ /* 0x008fc40007fe0100 */
[----:B------:R-:W-:Y:S01]  /*33d0*/  ISETP.GE.AND P0, PT, R4, R5, PT ;  /* 0x000000050400720c */ /* 0x000fe20003f06270 */
[----:B------:R-:W-:Y:S01]  /*33e0*/  VIADD R5, R0, 0x200 ;  /* 0x0000020000057836 */ /* 0x000fe20000000000 */
[----:B----4-:R-:W-:Y:S02]  /*33f0*/  VIMNMX R9, PT, PT, R7, R10, !PT ;  /* 0x0000000a07097248 */ /* 0x010fe40007fe0100 */
[----:B------:R-:W-:Y:S02]  /*3400*/  ISETP.GE.AND P2, PT, R10, R7, PT ;  /* 0x000000070a00720c */ /* 0x000fe40003f46270 */
[----:B-----5:R-:W-:Y:S02]  /*3410*/  ISETP.GE.AND P3, PT, R9, R8, PT ;  /* 0x000000080900720c */ /* 0x020fe40003f66270 */
[----:B------:R-:W-:Y:S01]  /*3420*/  VIMNMX R7, PT, PT, R8, R9, !PT ;  /* 0x0000000908077248 */ /* 0x000fe20007fe0100 */
[C---:B------:R-:W-:Y:S01]  /*3430*/  VIADD R9, R0.reuse, 0x100 ;  /* 0x0000010000097836 */ /* 0x040fe20000000000 */
[----:B------:R-:W-:-:S02]  /*3440*/  LOP3.LUT R8, R0, 0x400, RZ, 0xfc, !PT ;  /* 0x0000040000087812 */ /* 0x000fc400078efcff */
[----:B--2---:R-:W-:-:S05]  /*3450*/  ISETP.GE.AND P1, PT, R7, R6, PT ;  /* 0x000000060700720c */ /* 0x004fca0003f26270 */
[----:B------:R-:W-:Y:S02]  /*3460*/  @P2 SEL R5, R9, R0, !P0 ;  /* 0x0000000009052207 */ /* 0x000fe40004000000 */
[----:B------:R-:W-:-:S06]  /*3470*/  @!P3 VIADD R5, R0, 0x300 ;  /* 0x000003000005b836 */ /* 0x000fcc0000000000 */
        /* <DEDUP_REMOVED lines=13> */
[----:B------:R-:W0:Y:S01]  /*3550*/  LDCU UR4, c[0x0][0x398] ;  /* 0x00007300ff0477ac */ /* 0x000e220008000800 */
[----:B------:R-:W-:Y:S02]  /*3560*/  IMAD.MOV.U32 R21, RZ, RZ, R8 ;  /* 0x000000ffff157224 */ /* 0x000fe400078e0008 */
[----:B------:R-:W-:Y:S01]  /*3570*/  IMAD.MOV.U32 R20, RZ, RZ, R9 ;  /* 0x000000ffff147224 */ /* 0x000fe200078e0009 */
[----:B------:R-:W1:Y:S01]  /*3580*/  LDCU.64 UR6, c[0x0][0x388] ;  /* 0x00007100ff0677ac */ /* 0x000e620008000a00 */
[----:B------:R-:W-:-:S07]  /*3590*/  IMAD.MOV.U32 R7, RZ, RZ, 0x500 ;  /* 0x00000500ff077424 */ /* 0x000fce00078e00ff */
.L_x_650:
[----:B------:R-:W-:-:S05]  /*35a0*/  IMAD.WIDE.U32 R4, R7, 0x4, R2 ;  /* 0x0000000407047825 */ /* 0x000fca00078e0002 */
[----:B------:R-:W2:Y:S04]  /*35b0*/  LDG.E R11, desc[UR8][R4.64] ;  /* 0x00000008040b7981 */ /* 0x000ea8000c1e1900 */
[----:B------:R-:W3:Y:S04]  /*35c0*/  LDG.E R12, desc[UR8][R4.64+0x400] ;  /* 0x00040008040c7981 */ /* 0x000ee8000c1e1900 */
[----:B------:R-:W4:Y:S04]  /*35d0*/  LDG.E R13, desc[UR8][R4.64+0x800] ;  /* 0x00080008040d7981 */ /* 0x000f28000c1e1900 */
[----:B------:R-:W5:Y:S04]  /*35e0*/  LDG.E R14, desc[UR8][R4.64+0xc00] ;  /* 0x000c0008040e7981 */ /* 0x000f68000c1e1900 */
[----:B------:R0:W5:Y:S01]  /*35f0*/  LDG.E R6, desc[UR8][R4.64+0x1000] ;  /* 0x0010000804067981 */ /* 0x000162000c1e1900 */
[----:B-1----:R-:W-:-:S04]  /*3600*/  IADD3 R18, P0, P1, R0, UR6, R7 ;  /* 0x0000000600127c10 */ /* 0x002fc8000f91e007 */
[----:B------:R-:W-:Y:S02]  /*3610*/  IADD3.X R19, PT, PT, RZ, UR7, RZ, P0, P1 ;  /* 0x00000007ff137c10 */ /* 0x000fe400087e24ff */
[C---:B------:R-:W-:Y:S02]  /*3620*/  IADD3 R17, P3, PT, R18.reuse, 0x100, RZ ;  /* 0x0000010012117810 */ /* 0x040fe40007f7e0ff */
[C---:B------:R-:W-:Y:S02]  /*3630*/  IADD3 R15, P5, PT, R18.reuse, 0x300, RZ ;  /* 0x00000300120f7810 */ /* 0x040fe40007fbe0ff */
[----:B------:R-:W-:Y:S01]  /*3640*/  IADD3 R8, P6, PT, R18, 0x400, RZ ;  /* 0x0000040012087810 */ /* 0x000fe20007fde0ff */
[--C-:B------:R-:W-:Y:S02]  /*3650*/  IMAD.X R16, RZ, RZ, R19.reuse, P3 ;  /* 0x000000ffff107224 */ /* 0x100fe400018e0613 */
[--C-:B0-----:R-:W-:Y:S02]  /*3660*/  IMAD.X R4, RZ, RZ, R19.reuse, P5 ;  /* 0x000000ffff047224 */ /* 0x101fe400028e0613 */
        /* <DEDUP_REMOVED lines=23> */
[----:B-----5:R-:W-:Y:S02]  /*37e0*/  ISETP.GE.AND P1, PT, R13, R14, PT ;  /* 0x0000000e0d00720c */ /* 0x020fe40003f26270 */
[----:B------:R-:W-:-:S11]  /*37f0*/  @P2 SEL R5, R16, R5, P0 ;  /* 0x0000000510052207 */ /* 0x000fd60000000000 */
[----:B------:R-:W-:-:S04]  /*3800*/  @P1 ISETP.GE.U32.AND P0, PT, R10, R15, PT ;  /* 0x0000000f0a00120c */ /* 0x000fc80003f06070 */
[----:B------:R-:W-:-:S04]  /*3810*/  @P1 ISETP.GE.AND.EX P0, PT, R5, R4, PT, P0 ;  /* 0x000000040500120c */ /* 0x000fc80003f06300 */
[----:B------:R-:W-:-:S04]  /*3820*/  @P1 ISETP.LT.OR P0, PT, R14, R13, !P0 ;  /* 0x0000000d0e00120c */ /* 0x000fc80004701670 */
[----:B------:R-:W-:Y:S02]  /*3830*/  @P1 SEL R14, R13, R14, P0 ;  /* 0x0000000e0d0e1207 */ /* 0x000fe40000000000 */
[----:B------:R-:W-:Y:S01]  /*3840*/  @P1 SEL R15, R10, R15, P0 ;  /* 0x0000000f0a0f1207 */ /* 0x000fe20000000000 */
[----:B------:R-:W-:Y:S01]  /*3850*/  VIADD R10, R7, 0xa00 ;  /* 0x00000a00070a7836 */ /* 0x000fe20000000000 */
[----:B------:R-:W-:Y:S02]  /*3860*/  ISETP.GE.AND P2, PT, R14, R6, PT ;  /* 0x000000060e00720c */ /* 0x000fe40003f46270 */
[----:B------:R-:W-:Y:S01]  /*3870*/  @P1 SEL R4, R5, R4, P0 ;  /* 0x0000000405041207 */ /* 0x000fe20000000000 */
[----:B------:R-:W-:Y:S01]  /*3880*/  VIADD R5, R7, 0x500 ;  /* 0x0000050007057836 */ /* 0x000fe20000000000 */
[----:B------:R-:W-:-:S03]  /*3890*/  ISETP.GT.AND P1, PT, R10, UR4, PT ;  /* 0x000000040a007c0c */ /* 0x000fc6000bf24270 */
[----:B------:R-:W-:-:S06]  /*38a0*/  IMAD.MOV.U32 R7, RZ, RZ, R5 ;  /* 0x000000ffff077224 */ /* 0x000fcc00078e0005 */
        /* <DEDUP_REMOVED lines=10> */
.L_x_649:
        /* <DEDUP_REMOVED lines=14> */
[----:B------:R-:W-:Y:S01]  /*3a30*/  IMAD.IADD R11, R0, 0x1, R5 ;  /* 0x00000001000b7824 */ /* 0x000fe200078e0205 */
[----:B------:R-:W-:-:S04]  /*3a40*/  LEA.HI R4, R13, 0x1, RZ, 0x18 ;  /* 0x000000010d047811 */ /* 0x000fc800078fc0ff */
[----:B------:R-:W-:Y:S01]  /*3a50*/  LOP3.LUT R10, R4, 0x3, RZ, 0xc0, !PT ;  /* 0x00000003040a7812 */ /* 0x000fe200078ec0ff */
[----:B------:R-:W-:-:S04]  /*3a60*/  IMAD.MOV.U32 R4, RZ, RZ, R0 ;  /* 0x000000ffff047224 */ /* 0x000fc800078e0000 */
[----:B------:R-:W-:Y:S02]  /*3a70*/  IMAD.MOV R10, RZ, RZ, -R10 ;  /* 0x000000ffff0a7224 */ /* 0x000fe400078e0a0a */
[C---:B0-----:R-:W-:Y:S01]  /*3a80*/  IMAD.WIDE.U32 R2, R11.reuse, 0x4, R2 ;  /* 0x000000040b027825 */ /* 0x041fe200078e0002 */
[----:B------:R-:W-:-:S05]  /*3a90*/  IADD3 R11, P0, PT, R11, UR6, RZ ;  /* 0x000000060b0b7c10 */ /* 0x000fca000ff1e0ff */
[----:B------:R-:W-:-:S08]  /*3aa0*/  IMAD.X R12, RZ, RZ, UR7, P0 ;  /* 0x00000007ff0c7e24 */ /* 0x000fd000080e06ff */
.L_x_657:
[----:B------:R0:W2:Y:S01]  /*3ab0*/  LDG.E R17, desc[UR8][R2.64] ;  /* 0x0000000802117981 */ /* 0x0000a2000c1e1900 */
[----:B------:R-:W-:Y:S01]  /*3ac0*/  VIADD R10, R10, 0x1 ;  /* 0x000000010a0a7836 */ /* 0x000fe20000000000 */
[----:B------:R-:W-:Y:S01]  /*3ad0*/  BSSY.RECONVERGENT B3, `(.L_x_655) ;  /* 0x0000016000037945 */ /* 0x000fe20003800200 */
[----:B------:R-:W-:Y:S02]  /*3ae0*/  IMAD.MOV.U32 R14, RZ, RZ, R8 ;  /* 0x000000ffff0e7224 */ /* 0x000fe400078e0008 */
[----:B------:R-:W-:Y:S01]  /*3af0*/  IMAD.MOV.U32 R15, RZ, RZ, R9 ;  /* 0x000000ffff0f7224 */ /* 0x000fe200078e0009 */
[----:B------:R-:W-:Y:S01]  /*3b00*/  ISETP.NE.AND P2, PT, R10, RZ, PT ;  /* 0x000000ff0a00720c */ /* 0x000fe20003f45270 */
[----:B------:R-:W-:Y:S02]  /*3b10*/  IMAD.MOV.U32 R16, RZ, RZ, R6 ;  /* 0x000000ffff107224 */ /* 0x000fe400078e0006 */
        /* <DEDUP_REMOVED lines=17> */
.L_x_656:
[----:B------:R-:W-:Y:S05]  /*3c30*/  BSYNC.RECONVERGENT B3 ;  /* 0x0000000000037941 */ /* 0x000fea0003800200 */
.L_x_655:
[----:B------:R-:W-:Y:S01]  /*3c40*/  IADD3 R11, P0, PT, R11, 0x100, RZ ;  /* 0x000001000b0b7810 */ /* 0x000fe20007f1e0ff */
[----:B------:R-:W-:Y:S02]  /*3c50*/  VIADD R4, R4, 0x100 ;  /* 0x0000010004047836 */ /* 0x000fe40000000000 */
[----:B------:R-:W-:Y:S02]  /*3c60*/  IMAD.X R3, RZ, RZ, R3, P3 ;  /* 0x000000ffff037224 */ /* 0x000fe400018e0603 */
[----:B------:R-:W-:Y:S01]  /*3c70*/  IMAD.X R12, RZ, RZ, R12, P0 ;  /* 0x000000ffff0c7224 */ /* 0x000fe200000e060c */
[----:B------:R-:W-:Y:S07]  /*3c80*/  @P2 BRA `(.L_x_657) ;  /* 0xfffffffc00882947 */ /* 0x000fee000383ffff */
.L_x_654:
[----:B------:R-:W-:Y:S05]  /*3c90*/  BSYNC.RECONVERGENT B2 ;  /* 0x0000000000027941 */ /* 0x000fea0003800200 */
.L_x_653:
[----:B------:R-:W-:-:S13]  /*3ca0*/  ISETP.GE.U32.AND P0, PT, R13, 0x300, PT ;  /* 0x000003000d00780c */ /* 0x000fda0003f06070 */
[----:B------:R-:W-:Y:S05]  /*3cb0*/  @!P0 BRA `(.L_x_652) ;  /* 0x0000000400bc8947 */ /* 0x000fea0003800000 */
[----:B------:R-:W0:Y:S01]  /*3cc0*/  LDCU.128 UR12, c[0x0][0x380] ;  /* 0x00007000ff0c77ac */ /* 0x000e220008000c00 */
[----:B------:R-:W1:Y:S01]  /*3cd0*/  LDC.64 R14, c[0x0][0x380] ;  /* 0x0000e000ff0e7b82 */ /* 0x000e620000000a00 */
[C---:B------:R-:W-:Y:S01]  /*3ce0*/  IADD3 R12, P1, PT, R4.reuse, R5, RZ ;  /* 0x00000005040c7210 */ /* 0x040fe20007f3e0ff */
[C---:B------:R-:W-:Y:S02]  /*3cf0*/  IMAD.IADD R10, R4.reuse, 0x1, R5 ;  /* 0x00000001040a7824 */ /* 0x040fe400078e0205 */
[----:B------:R-:W-:Y:S02]  /*3d00*/  VIADD R13, R4, 0x200 ;  /* 0x00000200040d7836 */ /* 0x000fe40000000000 */
[----:B------:R-:W-:Y:S02]  /*3d10*/  IMAD.X R5, RZ, RZ, RZ, P1 ;  /* 0x000000ffff057224 */ /* 0x000fe400008e06ff */
[----:B------:R-:W2:Y:S01]  /*3d20*/  LDC.64 R2, c[0x0][0x388] ;  /* 0x0000e200ff027b82 */ /* 0x000ea20000000a00 */
[----:B0-----:R-:W-:-:S02]  /*3d30*/  LEA R17, P2, R12, UR12, 0x2 ;  /* 0x0000000c0c117c11 */ /* 0x001fc4000f8410ff */
[----:B------:R-:W-:Y:S02]  /*3d40*/  IADD3 R11, P0, PT, R10, UR14, RZ ;  /* 0x0000000e0a0b7c10 */ /* 0x000fe4000ff1e0ff */
[----:B------:R-:W-:Y:S02]  /*3d50*/  IADD3 R17, P1, PT, R17, 0xc00, RZ ;  /* 0x00000c0011117810 */ /* 0x000fe40007f3e0ff */
[----:B------:R-:W-:Y:S01]  /*3d60*/  LEA.HI.X R5, R12, UR13, R5, 0x2, P2 ;  /* 0x0000000d0c057c11 */ /* 0x000fe200090f1405 */
[----:B-1----:R-:W-:-:S04]  /*3d70*/  IMAD.WIDE.U32 R14, R10, 0x4, R14 ;  /* 0x000000040a0e7825 */ /* 0x002fc800078e000e */
[----:B------:R-:W-:Y:S02]  /*3d80*/  IMAD.X R12, RZ, RZ, UR15, P0 ;  /* 0x0000000fff0c7e24 */ /* 0x000fe400080e06ff */
[----:B------:R-:W-:-:S07]  /*3d90*/  IMAD.X R5, RZ, RZ, R5, P1 ;  /* 0x000000ffff057224 */ /* 0x000fce00008e0605 */
.L_x_666:
[----:B------:R-:W3:Y:S01]  /*3da0*/  LDG.E R23, desc[UR8][R14.64] ;  /* 0x000000080e177981 */ /* 0x000ee2000c1e1900 */
[----:B------:R-:W-:-:S05]  /*3db0*/  IMAD.MOV.U32 R4, RZ, RZ, R17 ;  /* 0x000000ffff047224 */ /* 0x000fca00078e0011 */
[----:B------:R0:W5:Y:S04]  /*3dc0*/  LDG.E R25, desc[UR8][R4.64+-0x800] ;  /* 0xfff8000804197981 */ /* 0x000168000c1e1900 */
[----:B------:R0:W5:Y:S04]  /*3dd0*/  LDG.E R16, desc[UR8][R4.64+-0x400] ;  /* 0xfffc000804107981 */ /* 0x000168000c1e1900 */
[----:B------:R0:W5:Y:S01]  /*3de0*/  LDG.E R17, desc[UR8][R4.64] ;  /* 0x0000000804117981 */ /* 0x000162000c1e1900 */
[----:B------:R-:W-:Y:S01]  /*3df0*/  BSSY.RECONVERGENT B2, `(.L_x_658) ;  /* 0x0000012000027945 */ /* 0x000fe20003800200 */
[----:B------:R-:W-:-:S02]  /*3e00*/  IMAD.MOV.U32 R20, RZ, RZ, R11 ;  /* 0x000000ffff147224 */ /* 0x000fc400078e000b */
[----:B------:R-:W-:Y:S02]  /*3e10*/  IMAD.MOV.U32 R21, RZ, RZ, R12 ;  /* 0x000000ffff157224 */ /* 0x000fe400078e000c */
[----:B------:R-:W-:Y:S01]  /*3e20*/  VIADD R19, R10, 0x100 ;  /* 0x000001000a137836 */ /* 0x000fe20000000000 */
[----:B---3--:R-:W-:Y:S01]  /*3e30*/  ISETP.GE.AND P0, PT, R6, R23, PT ;  /* 0x000000170600720c */ /* 0x008fe20003f06270 */
        /* <DEDUP_REMOVED lines=13> */
.L_x_659:
[----:B------:R-:W-:Y:S05]  /*3f10*/  BSYNC.RECONVERGENT B2 ;  /* 0x0000000000027941 */ /* 0x000fea0003800200 */
.L_x_658:
[----:B-----5:R-:W-:Y:S01]  /*3f20*/  ISETP.GE.AND P0, PT, R18, R25, PT ;  /* 0x000000191200720c */ /* 0x020fe20003f06270 */
[----:B------:R-:W-:Y:S01]  /*3f30*/  BSSY.RECONVERGENT B2, `(.L_x_660) ;  /* 0x0000013000027945 */ /* 0x000fe20003800200 */
[----:B--2---:R-:W-:Y:S01]  /*3f40*/  IADD3 R23, P1, PT, R19, R2, RZ ;  /* 0x0000000213177210 */ /* 0x004fe20007f3e0ff */
[----:B------:R-:W-:Y:S02]  /*3f50*/  VIADD R19, R10, 0x200 ;  /* 0x000002000a137836 */ /* 0x000fe40000000000 */
[----:B------:R-:W-:Y:S02]  /*3f60*/  IMAD.MOV.U32 R9, RZ, RZ, R25 ;  /* 0x000000ffff097224 */ /* 0x000fe400078e0019 */
[----:B------:R-:W-:Y:S02]  /*3f70*/  IMAD.X R22, RZ, RZ, R3, P1 ;  /* 0x000000ffff167224 */ /* 0x000fe400008e0603 */
[----:B------:R-:W-:Y:S02]  /*3f80*/  IMAD.MOV.U32 R8, RZ, RZ, R23 ;  /* 0x000000ffff087224 */ /* 0x000fe400078e0017 */
[----:B------:R-:W-:-:S02]  /*3f90*/  IMAD.MOV.U32 R6, RZ, RZ, R22 ;  /* 0x000000ffff067224 */ /* 0x000fc400078e0016 */
        /* <DEDUP_REMOVED lines=12> */
.L_x_661:
[----:B------:R-:W-:Y:S05]  /*4060*/  BSYNC.RECONVERGENT B2 ;  /* 0x0000000000027941 */ /* 0x000fea0003800200 */
.L_x_660:
[----:B------:R-:W-:Y:S01]  /*4070*/  ISETP.GE.AND P0, PT, R9, R16, PT ;  /* 0x000000100900720c */ /* 0x000fe20003f06270 */
[----:B------:R-:W-:Y:S01]  /*4080*/  VIADD R21, R10, 0x300 ;  /* 0x000003000a157836 */ /* 0x000fe20000000000 */
[-C--:B------:R-:W-:Y:S01]  /*4090*/  IADD3 R23, P1, PT, R19, R2.reuse, RZ ;  /* 0x0000000213177210 */ /* 0x080fe20007f3e0ff */
[----:B------:R-:W-:Y:S01]  /*40a0*/  BSSY.RECONVERGENT B2, `(.L_x_662) ;  /* 0x0000012000027945 */ /* 0x000fe20003800200 */
[----:B------:R-:W-:Y:S02]  /*40b0*/  IMAD.MOV.U32 R18, RZ, RZ, R16 ;  /* 0x000000ffff127224 */ /* 0x000fe400078e0010 */
[----:B------:R-:W-:Y:S01]  /*40c0*/  IADD3 R22, P2, PT, R21, R2, RZ ;  /* 0x0000000215167210 */ /* 0x000fe20007f5e0ff */
[----:B------:R-:W-:Y:S02]  /*40d0*/  IMAD.X R21, RZ, RZ, R3, P1 ;  /* 0x000000ffff157224 */ /* 0x000fe400008e0603 */
[----:B------:R-:W-:Y:S02]  /*40e0*/  IMAD.MOV.U32 R19, RZ, RZ, R23 ;  /* 0x000000ffff137224 */ /* 0x000fe400078e0017 */
[----:B------:R-:W-:-:S02]  /*40f0*/  IMAD.MOV.U32 R20, RZ, RZ, R21 ;  /* 0x000000ffff147224 */ /* 0x000fc400078e0015 */
        /* <DEDUP_REMOVED lines=12> */
.L_x_663:
[----:B------:R-:W-:Y:S05]  /*41c0*/  BSYNC.RECONVERGENT B2 ;  /* 0x0000000000027941 */ /* 0x000fea0003800200 */
.L_x_662:
[----:B------:R-:W-:Y:S01]  /*41d0*/  ISETP.GE.AND P0, PT, R18, R17, PT ;  /* 0x000000111200720c */ /* 0x000fe20003f06270 */
[----:B------:R-:W-:Y:S01]  /*41e0*/  IMAD.X R21, RZ, RZ, R3, P2 ;  /* 0x000000ffff157224 */ /* 0x000fe200010e0603 */
[----:B------:R-:W-:Y:S01]  /*41f0*/  BSSY.RECONVERGENT B2, `(.L_x_664) ;  /* 0x0000010000027945 */ /* 0x000fe20003800200 */
        /* <DEDUP_REMOVED lines=15> */
.L_x_665:
[----:B------:R-:W-:Y:S05]  /*42f0*/  BSYNC.RECONVERGENT B2 ;  /* 0x0000000000027941 */ /* 0x000fea0003800200 */
.L_x_664:
[C---:B------:R-:W-:Y:S01]  /*4300*/  VIADD R16, R13.reuse, 0x200 ;  /* 0x000002000d107836 */ /* 0x040fe20000000000 */
[----:B------:R-:W-:Y:S01]  /*4310*/  IADD3 R17, P2, PT, R4, 0x1000, RZ ;  /* 0x0000100004117810 */ /* 0x000fe20007f5e0ff */
[----:B------:R-:W-:Y:S01]  /*4320*/  VIADD R13, R13, 0x400 ;  /* 0x000004000d0d7836 */ /* 0x000fe20000000000 */
[----:B------:R-:W-:Y:S01]  /*4330*/  IADD3 R11, P1, PT, R11, 0x400, RZ ;  /* 0x000004000b0b7810 */ /* 0x000fe20007f3e0ff */
[----:B------:R-:W-:Y:S01]  /*4340*/  VIADD R10, R10, 0x400 ;  /* 0x000004000a0a7836 */ /* 0x000fe20000000000 */
[----:B------:R-:W-:Y:S01]  /*4350*/  ISETP.GE.AND P0, PT, R16, R7, PT ;  /* 0x000000071000720c */ /* 0x000fe20003f06270 */
[----:B------:R-:W-:Y:S01]  /*4360*/  IMAD.X R5, RZ, RZ, R5, P2 ;  /* 0x000000ffff057224 */ /* 0x000fe200010e0605 */
[----:B------:R-:W-:Y:S01]  /*4370*/  IADD3 R14, P2, PT, R14, 0x1000, RZ ;  /* 0x000010000e0e7810 */ /* 0x000fe20007f5e0ff */
[----:B------:R-:W-:-:S04]  /*4380*/  IMAD.X R12, RZ, RZ, R12, P1 ;  /* 0x000000ffff0c7224 */ /* 0x000fc800008e060c */
[----:B------:R-:W-:-:S06]  /*4390*/  IMAD.X R15, RZ, RZ, R15, P2 ;  /* 0x000000ffff0f7224 */ /* 0x000fcc00010e060f */
[----:B------:R-:W-:Y:S05]  /*43a0*/  @!P0 BRA `(.L_x_666) ;  /* 0xfffffff8007c8947 */ /* 0x000fea000383ffff */
.L_x_652:
[----:B------:R-:W-:Y:S05]  /*43b0*/  BSYNC.RECONVERGENT B1 ;  /* 0x0000000000017941 */ /* 0x000fea0003800200 */
.L_x_651:
        /* <DEDUP_REMOVED lines=31> */
.L_x_668:
[----:B------:R-:W-:Y:S05]  /*45b0*/  BSYNC.RECONVERGENT B1 ;  /* 0x0000000000017941 */ /* 0x000fea0003800200 */
.L_x_667:
        /* <DEDUP_REMOVED lines=24> */
.L_x_670:
[----:B------:R-:W-:Y:S05]  /*4740*/  BSYNC.RECONVERGENT B1 ;  /* 0x0000000000017941 */ /* 0x000fea0003800200 */
.L_x_669:
[----:B------:R4:W3:Y:S01]  /*4750*/  SHFL.DOWN PT, R8, R3, 0x4, 0x1f ;  /* 0x08801f0003087f89 */ /* 0x0008e200000e0000 */
[----:B------:R-:W-:Y:S01]  /*4760*/  BSSY.RECONVERGENT B1, `(.L_x_671) ;  /* 0x0000017000017945 */ /* 0x000fe20003800200 */
[----:B0-----:R-:W-:Y:S02]  /*4770*/  IMAD.MOV.U32 R2, RZ, RZ, R3 ;  /* 0x000000ffff027224 */ /* 0x001fe400078e0003 */
[----:B-1----:R4:W0:Y:S01]  /*4780*/  SHFL.DOWN PT, R9, R4, 0x4, 0x1f ;  /* 0x08801f0004097f89 */ /* 0x00282200000e0000 */
[----:B--2---:R-:W-:Y:S02]  /*4790*/  IMAD.MOV.U32 R6, RZ, RZ, R4 ;  /* 0x000000ffff067224 */ /* 0x004fe400078e0004 */
[----:B------:R-:W-:Y:S01]  /*47a0*/  IMAD.MOV.U32 R7, RZ, RZ, R5 ;  /* 0x000000ffff077224 */ /* 0x000fe200078e0005 */
[----:B------:R4:W1:Y:S01]  /*47b0*/  SHFL.DOWN PT, R10, R5, 0x4, 0x1f ;  /* 0x08801f00050a7f89 */ /* 0x00086200000e0000 */
[----:B------:R-:W-:Y:S05]  /*47c0*/  @P5 BRA `(.L_x_672) ;  /* 0x0000000000405947 */ /* 0x000fea0003800000 */
[----:B---3--:R-:W-:Y:S01]  /*47d0*/  ISETP.GE.AND P0, PT, R3, R8, PT ;  /* 0x000000080300720c */ /* 0x008fe20003f06270 */
        /* <DEDUP_REMOVED lines=15> */
.L_x_672:
[----:B------:R-:W-:Y:S05]  /*48d0*/  BSYNC.RECONVERGENT B1 ;  /* 0x0000000000017941 */ /* 0x000fea0003800200 */
.L_x_671:
        /* <DEDUP_REMOVED lines=24> */
.L_x_674:
[----:B------:R-:W-:Y:S05]  /*4a60*/  BSYNC.RECONVERGENT B1 ;  /* 0x0000000000017941 */ /* 0x000fea0003800200 */
.L_x_673:
[----:B0-----:R0:W0:Y:S01]  /*4a70*/  SHFL.DOWN PT, R2, R3, 0x10, 0x1f ;  /* 0x0a001f0003027f89 */ /* 0x00102200000e0000 */
[----:B------:R-:W-:Y:S01]  /*4a80*/  BSSY.RECONVERGENT B1, `(.L_x_675) ;  /* 0x0000017000017945 */ /* 0x000fe20003800200 */
[----:B----4-:R-:W-:Y:S02]  /*4a90*/  IMAD.MOV.U32 R8, RZ, RZ, R3 ;  /* 0x000000ffff087224 */ /* 0x010fe400078e0003 */
[----:B--2---:R2:W4:Y:S01]  /*4aa0*/  SHFL.DOWN PT, R9, R4, 0x10, 0x1f ;  /* 0x0a001f0004097f89 */ /* 0x00452200000e0000 */
[----:B------:R-:W-:Y:S02]  /*4ab0*/  IMAD.MOV.U32 R7, RZ, RZ, R4 ;  /* 0x000000ffff077224 */ /* 0x000fe400078e0004 */
[----:B------:R-:W-:Y:S01]  /*4ac0*/  IMAD.MOV.U32 R6, RZ, RZ, R5 ;  /* 0x000000ffff067224 */ /* 0x000fe200078e0005 */
[----:B-1----:R2:W1:Y:S01]  /*4ad0*/  SHFL.DOWN PT, R10, R5, 0x10, 0x1f ;  /* 0x0a001f00050a7f89 */ /* 0x00246200000e0000 */
[----:B------:R-:W-:Y:S05]  /*4ae0*/  @P3 BRA `(.L_x_676) ;  /* 0x0000000000403947 */ /* 0x000fea0003800000 */
[----:B0-----:R-:W-:Y:S01]  /*4af0*/  ISETP.GE.AND P0, PT, R3, R2, PT ;  /* 0x000000020300720c */ /* 0x001fe20003f06270 */
[----:B------:R-:W-:Y:S02]  /*4b00*/  IMAD.MOV.U32 R8, RZ, RZ, R2 ;  /* 0x000000ffff087224 */ /* 0x000fe400078e0002 */
[----:B----4-:R-:W-:Y:S02]  /*4b10*/  IMAD.MOV.U32 R7, RZ, RZ, R9 ;  /* 0x000000ffff077224 */ /* 0x010fe400078e0009 */
        /* <DEDUP_REMOVED lines=13> */
.L_x_676:
[----:B------:R-:W-:Y:S05]  /*4bf0*/  BSYNC.RECONVERGENT B1 ;  /* 0x0000000000017941 */ /* 0x000fea0003800200 */
.L_x_675:
        /* <DEDUP_REMOVED lines=12> */
.L_x_678:
[----:B------:R-:W-:Y:S05]  /*4cc0*/  BSYNC.RECONVERGENT B1 ;  /* 0x0000000000017941 */ /* 0x000fea0003800200 */
.L_x_677:
[----:B------:R-:W-:Y:S01]  /*4cd0*/  BAR.SYNC.DEFER_BLOCKING 0x0 ;  /* 0x0000000000007b1d */ /* 0x000fe20000010000 */
[----:B------:R-:W-:-:S13]  /*4ce0*/  ISETP.NE.AND P1, PT, R0, RZ, PT ;  /* 0x000000ff0000720c */ /* 0x000fda0003f25270 */
[----:B------:R-:W-:Y:S05]  /*4cf0*/  @P1 BRA `(.L_x_612) ;  /* 0x0000000800341947 */ /* 0x000fea0003800000 */
[----:B0-----:R-:W0:Y:S01]  /*4d00*/  S2R R3, SR_CgaCtaId ;  /* 0x0000000000037919 */ /* 0x001e220000008800 */
[----:B------:R-:W-:Y:S01]  /*4d10*/  MOV R0, 0x400 ;  /* 0x0000040000007802 */ /* 0x000fe20000000f00 */
[----:B------:R-:W-:Y:S03]  /*4d20*/  BSSY.RECONVERGENT B1, `(.L_x_679) ;  /* 0x0000016000017945 */ /* 0x000fe60003800200 */
[----:B0-----:R-:W-:-:S05]  /*4d30*/  LEA R24, R3, R0, 0x18 ;  /* 0x0000000003187211 */ /* 0x001fca00078ec0ff */
[----:B------:R-:W0:Y:S04]  /*4d40*/  LDS R3, [R24+0x18] ;  /* 0x0000180018037984 */ /* 0x000e280000000800 */
[----:B--2---:R-:W2:Y:S04]  /*4d50*/  LDS.64 R4, [R24+0x20] ;  /* 0x0000200018047984 */ /* 0x004ea80000000a00 */
[----:B------:R0:W1:Y:S04]  /*4d60*/  LDS R18, [R24+0x28] ;  /* 0x0000280018127984 */ /* 0x0000680000000800 */
[----:B------:R0:W1:Y:S02]  /*4d70*/  LDS R16, [R24+0x38] ;  /* 0x0000380018107984 */ /* 0x0000640000000800 */
[----:B0-----:R-:W-:Y:S01]  /*4d80*/  ISETP.GE.AND P0, PT, R8, R3, PT ;  /* 0x000000030800720c */ /* 0x001fe20003f06270 */
[----:B------:R-:W-:-:S02]  /*4d90*/  IMAD.MOV.U32 R19, RZ, RZ, R3 ;  /* 0x000000ffff137224 */ /* 0x000fc400078e0003 */
[----:B--2---:R-:W-:Y:S02]  /*4da0*/  IMAD.MOV.U32 R21, RZ, RZ, R4 ;  /* 0x000000ffff157224 */ /* 0x004fe400078e0004 */
[----:B------:R-:W-:-:S08]  /*4db0*/  IMAD.MOV.U32 R20, RZ, RZ, R5 ;  /* 0x000000ffff147224 */ /* 0x000fd000078e0005 */
[----:B-1----:R-:W-:Y:S05]  /*4dc0*/  @!P0 BRA `(.L_x_680) ;  /* 0x00000000002c8947 */ /* 0x002fea0003800000 */
        /* <DEDUP_REMOVED lines=11> */
.L_x_680:
[----:B------:R-:W-:Y:S05]  /*4e80*/  BSYNC.RECONVERGENT B1 ;  /* 0x0000000000017941 */ /* 0x000fea0003800200 */
.L_x_679:
        /* <DEDUP_REMOVED lines=8> */
[----:B------:R0:W1:Y:S04]  /*4f10*/  LDS.64 R6, [R24+0x40] ;  /* 0x0000400018067984 */ /* 0x0000680000000a00 */
[----:B----4-:R4:W1:Y:S04]  /*4f20*/  LDS.64 R8, [R24+0x50] ;  /* 0x0000500018087984 */ /* 0x0108680000000a00 */
[----:B---3--:R4:W3:Y:S04]  /*4f30*/  LDS.64 R10, [R24+0x60] ;  /* 0x00006000180a7984 */ /* 0x0088e80000000a00 */
        /* <DEDUP_REMOVED lines=16> */
.L_x_682:
[----:B------:R-:W-:Y:S05]  /*5040*/  BSYNC.RECONVERGENT B1 ;  /* 0x0000000000017941 */ /* 0x000fea0003800200 */
.L_x_681:
        /* <DEDUP_REMOVED lines=17> */
.L_x_684:
[----:B------:R-:W-:Y:S05]  /*5160*/  BSYNC.RECONVERGENT B1 ;  /* 0x0000000000017941 */ /* 0x000fea0003800200 */
.L_x_683:
        /* <DEDUP_REMOVED lines=17> */
.L_x_686:
[----:B------:R-:W-:Y:S05]  /*5280*/  BSYNC.RECONVERGENT B1 ;  /* 0x0000000000017941 */ /* 0x000fea0003800200 */
.L_x_685:
[----:B------:R-:W-:Y:S01]  /*5290*/  ISETP.GE.AND P0, PT, R6, R15, PT ;  /* 0x0000000f0600720c */ /* 0x000fe20003f06270 */
[----:B------:R-:W-:Y:S01]  /*52a0*/  BSSY.RECONVERGENT B1, `(.L_x_687) ;  /* 0x0000010000017945 */ /* 0x000fe20003800200 */
[----:B------:R-:W-:Y:S02]  /*52b0*/  IMAD.MOV.U32 R5, RZ, RZ, R15 ;  /* 0x000000ffff057224 */ /* 0x000fe400078e000f */
[----:B---3--:R-:W-:Y:S02]  /*52c0*/  IMAD.MOV.U32 R7, RZ, RZ, R10 ;  /* 0x000000ffff077224 */ /* 0x008fe400078e000a */
        /* <DEDUP_REMOVED lines=13> */
.L_x_688:
[----:B------:R-:W-:Y:S05]  /*53a0*/  BSYNC.RECONVERGENT B1 ;  /* 0x0000000000017941 */ /* 0x000fea0003800200 */
.L_x_687:
        /* <DEDUP_REMOVED lines=17> */
.L_x_690:
[----:B------:R-:W-:Y:S05]  /*54c0*/  BSYNC.RECONVERGENT B1 ;  /* 0x0000000000017941 */ /* 0x000fea0003800200 */
.L_x_689:
        /* <DEDUP_REMOVED lines=16> */
.L_x_612:
[----:B------:R-:W-:Y:S05]  /*55d0*/  BSYNC.RECONVERGENT B0 ;  /* 0x0000000000007941 */ /* 0x000fea0003800200 */
.L_x_579:
[----:B------:R-:W-:Y:S05]  /*55e0*/  @P1 EXIT ;  /* 0x000000000000194d */ /* 0x000fea0003800000 */
[----:B0-234-:R-:W0:Y:S01]  /*55f0*/  LDC.64 R2, c[0x0][0x390] ;  /* 0x0000e400ff027b82 */ /* 0x01de220000000a00 */
[----:B------:R-:W-:-:S04]  /*5600*/  LOP3.LUT R7, R7, R6, RZ, 0x3c, !PT ;  /* 0x0000000607077212 */ /* 0x000fc800078e3cff */
[----:B------:R-:W-:-:S04]  /*5610*/  LOP3.LUT R6, R7, R6, RZ, 0x3c, !PT ;  /* 0x0000000607067212 */ /* 0x000fc800078e3cff */
[----:B------:R-:W-:-:S05]  /*5620*/  LOP3.LUT R7, R7, R6, RZ, 0x3c, !PT ;  /* 0x0000000607077212 */ /* 0x000fca00078e3cff */
[----:B0-----:R-:W-:Y:S04]  /*5630*/  STG.E.64 desc[UR8][R2.64+0x8], R6 ;  /* 0x0000080602007986 */ /* 0x001fe8000c101b08 */
[----:B------:R-:W-:Y:S01]  /*5640*/  STG.E desc[UR8][R2.64], R8 ;  /* 0x0000000802007986 */ /* 0x000fe2000c101908 */
[----:B------:R-:W-:Y:S05]  /*5650*/  EXIT ;  /* 0x000000000000794d */ /* 0x000fea0003800000 */
.L_x_691:
        /* <DEDUP_REMOVED lines=10> */
.L_x_709:


//--------------------- .text._Z18max_element_kernelIN6thrust24THRUST_300001_SM_1000_NS6detail15normal_iteratorINS1_10device_ptrIiEEEENS1_16device_referenceImEEEvT_S9_T0_ --------------------------
	.section	.text._Z18max_element_kernelIN6thrust24THRUST_300001_SM_1000_NS6detail15normal_iteratorINS1_10device_ptrIiEEEENS1_16device_referenceImEEEvT_S9_T0_,"ax",@progbits
	.align	128
        .global         _Z18max_element_kernelIN6thrust24THRUST_300001_SM_1000_NS6detail15normal_iteratorINS1_10device_ptrIiEEEENS1_16device_referenceImEEEvT_S9_T0_
        .type           _Z18max_element_kernelIN6thrust24THRUST_300001_SM_1000_NS6detail15normal_iteratorINS1_10device_ptrIiEEEENS1_16device_referenceImEEEvT_S9_T0_,@function
        .size           _Z18max_element_kernelIN6thrust24THRUST_300001_SM_1000_NS6detail15normal_iteratorINS1_10device_ptrIiEEEENS1_16device_referenceImEEEvT_S9_T0_,(.L_x_710 - _Z18max_element_kernelIN6thrust24THRUST_300001_SM_1000_NS6detail15normal_iteratorINS1_10device_ptrIiEEEENS1_16device_referenceImEEEvT_S9_T0_)
        .other          _Z18max_element_kernelIN6thrust24THRUST_300001_SM_1000_NS6detail15normal_iteratorINS1_10device_ptrIiEEEENS1_16device_referenceImEEEvT_S9_T0_,@"STO_CUDA_ENTRY STV_DEFAULT"
_Z18max_element_kernelIN6thrust24THRUST_300001_SM_1000_NS6detail15normal_iteratorINS1_10device_ptrIiEEEENS1_16device_referenceImEEEvT_S9_T0_:
.text._Z18max_element_kernelIN6thrust24THRUST_300001_SM_1000_NS6detail15normal_iteratorINS1_10device_ptrIiEEEENS1_16device_referenceImEEEvT_S9_T0_:
[----:B------:R-:W-:Y:S01]  /*0000*/  LDC R1, c[0x0][0x37c] ;  /* 0x0000df00ff017b82 */ /* 0x000fe20000000800 */
[----:B------:R-:W0:Y:S01]  /*0010*/  LDCU.128 UR12, c[0x0][0x380] ;  /* 0x00007000ff0c77ac */ /* 0x000e220008000c00 */
[----:B------:R-:W1:Y:S01]  /*0020*/  LDCU.64 UR10, c[0x0][0x380] ;  /* 0x00007000ff0a77ac */ /* 0x000e620008000a00 */
[----:B------:R-:W2:Y:S01]  /*0030*/  LDCU.64 UR6, c[0x0][0x358] ;  /* 0x00006b00ff0677ac */ /* 0x000ea20008000a00 */
[----:B0-----:R-:W-:-:S04]  /*0040*/  UISETP.NE.U32.AND UP0, UPT, UR12, UR14, UPT ;  /* 0x0000000e0c00728c */ /* 0x001fc8000bf05070 */
[----:B------:R-:W-:Y:S01]  /*0050*/  UISETP.NE.AND.EX UP0, UPT, UR13, UR15, UPT, UP0 ;  /* 0x0000000f0d00728c */ /* 0x000fe2000bf05300 */
[----:B-1----:R-:W-:Y:S02]  /*0060*/  IMAD.U32 R4, RZ, RZ, UR10 ;  /* 0x0000000aff047e24 */ /* 0x002fe4000f8e00ff */
[----:B------:R-:W-:-:S06]  /*0070*/  IMAD.U32 R0, RZ, RZ, UR11 ;  /* 0x0000000bff007e24 */ /* 0x000fcc000f8e00ff */
[----:B--2---:R-:W-:Y:S05]  /*0080*/  BRA.U !UP0, `(.L_x_692) ;  /* 0x0000001508947547 */ /* 0x004fea000b800000 */
[----:B------:R-:W-:Y:S01]  /*0090*/  UIADD3 UR5, UP0, UPT, -UR12, UR14, URZ ;  /* 0x0000000e0c057290 */ /* 0x000fe2000ff1e1ff */
[----:B------:R-:W-:Y:S02]  /*00a0*/  IMAD.U32 R2, RZ, RZ, UR10 ;  /* 0x0000000aff027e24 */ /* 0x000fe4000f8e00ff */
[----:B------:R-:W-:Y:S01]  /*00b0*/  IMAD.U32 R3, RZ, RZ, UR11 ;  /* 0x0000000bff037e24 */ /* 0x000fe2000f8e00ff */
[----:B------:R-:W-:Y:S01]  /*00c0*/  UIADD3 UR5, UP1, UPT, UR5, -0x4, URZ ;  /* 0xfffffffc05057890 */ /* 0x000fe2000ff3e0ff */
[----:B------:R-:W-:Y:S02]  /*00d0*/  IMAD.U32 R5, RZ, RZ, UR10 ;  /* 0x0000000aff057e24 */ /* 0x000fe4000f8e00ff */
[----:B------:R-:W-:Y:S01]  /*00e0*/  IMAD.U32 R9, RZ, RZ, UR11 ;  /* 0x0000000bff097e24 */ /* 0x000fe2000f8e00ff */
[----:B------:R-:W-:Y:S01]  /*00f0*/  ULOP3.LUT UR8, UR5, 0xc, URZ, 0xc0, !UPT ;  /* 0x0000000c05087892 */ /* 0x000fe2000f8ec0ff */
[----:B------:R-:W-:Y:S01]  /*0100*/  IMAD.U32 R13, RZ, RZ, UR10 ;  /* 0x0000000aff0d7e24 */ /* 0x000fe2000f8e00ff */
[----:B------:R-:W-:Y:S01]  /*0110*/  UIADD3.X UR4, UPT, UPT, ~UR13, -0x1, UR15, UP1, UP0 ;  /* 0xffffffff0d047890 */ /* 0x000fe20008fe050f */
[----:B------:R-:W-:Y:S01]  /*0120*/  IMAD.U32 R8, RZ, RZ, UR11 ;  /* 0x0000000bff087e24 */ /* 0x000fe2000f8e00ff */
[----:B------:R-:W-:Y:S01]  /*0130*/  UISETP.NE.U32.AND UP1, UPT, UR8, 0xc, UPT ;  /* 0x0000000c0800788c */ /* 0x000fe2000bf25070 */
[----:B------:R-:W-:Y:S01]  /*0140*/  IMAD.U32 R4, RZ, RZ, UR10 ;  /* 0x0000000aff047e24 */ /* 0x000fe2000f8e00ff */
[----:B------:R-:W-:Y:S01]  /*0150*/  UISETP.GE.U32.AND UP0, UPT, UR5, 0xc, UPT ;  /* 0x0000000c0500788c */ /* 0x000fe2000bf06070 */
[----:B------:R-:W-:Y:S01]  /*0160*/  IMAD.U32 R0, RZ, RZ, UR11 ;  /* 0x0000000bff007e24 */ /* 0x000fe2000f8e00ff */
[----:B------:R-:W-:-:S02]  /*0170*/  UISETP.NE.AND.EX UP1, UPT, URZ, URZ, UPT, UP1 ;  /* 0x000000ffff00728c */ /* 0x000fc4000bf25310 */
[----:B------:R-:W-:-:S07]  /*0180*/  UISETP.GE.U32.AND.EX UP0, UPT, UR4, URZ, UPT, UP0 ;  /* 0x000000ff0400728c */ /* 0x000fce000bf06100 */
[----:B------:R-:W-:Y:S05]  /*0190*/  BRA.U !UP1, `(.L_x_693) ;  /* 0x00000001096c7547 */ /* 0x000fea000b800000 */
[----:B------:R0:W5:Y:S01]  /*01a0*/  LDG.E R6, desc[UR6][R2.64] ;  /* 0x0000000602067981 */ /* 0x000162000c1e1900 */
[----:B------:R-:W-:Y:S01]  /*01b0*/  USHF.R.U64 UR5, UR5, 0x2, UR4 ;  /* 0x0000000205057899 */ /* 0x000fe20008001204 */
[----:B------:R-:W-:Y:S02]  /*01c0*/  IMAD.U32 R5, RZ, RZ, UR10 ;  /* 0x0000000aff057e24 */ /* 0x000fe4000f8e00ff */
[----:B------:R-:W-:Y:S01]  /*01d0*/  IMAD.U32 R9, RZ, RZ, UR11 ;  /* 0x0000000bff097e24 */ /* 0x000fe2000f8e00ff */
[----:B------:R-:W-:Y:S01]  /*01e0*/  UIADD3 UR5, UPT, UPT, UR5, 0x1, URZ ;  /* 0x0000000105057890 */ /* 0x000fe2000fffe0ff */
[----:B------:R-:W-:Y:S01]  /*01f0*/  IMAD.U32 R13, RZ, RZ, UR10 ;  /* 0x0000000aff0d7e24 */ /* 0x000fe2000f8e00ff */
[----:B------:R-:W-:Y:S01]  /*0200*/  UMOV UR4, URZ ;  /* 0x000000ff00047c82 */ /* 0x000fe20008000000 */
[----:B------:R-:W-:Y:S01]  /*0210*/  IMAD.U32 R8, RZ, RZ, UR11 ;  /* 0x0000000bff087e24 */ /* 0x000fe2000f8e00ff */
[----:B------:R-:W-:Y:S01]  /*0220*/  ULOP3.LUT UR5, UR5, 0x3, URZ, 0xc0, !UPT ;  /* 0x0000000305057892 */ /* 0x000fe2000f8ec0ff */
[----:B------:R-:W-:-:S02]  /*0230*/  IMAD.U32 R4, RZ, RZ, UR10 ;  /* 0x0000000aff047e24 */ /* 0x000fc4000f8e00ff */
[----:B0-----:R-:W-:-:S09]  /*0240*/  IMAD.U32 R0, RZ, RZ, UR11 ;  /* 0x0000000bff007e24 */ /* 0x001fd2000f8e00ff */
.L_x_694:
[----:B------:R-:W2:Y:S01]  /*0250*/  LDG.E R7, desc[UR6][R2.64] ;  /* 0x0000000602077981 */ /* 0x000ea2000c1e1900 */
[----:B------:R-:W-:-:S04]  /*0260*/  UIADD3 UR5, UP1, UPT, UR5, -0x1, URZ ;  /* 0xffffffff05057890 */ /* 0x000fc8000ff3e0ff */
[----:B------:R-:W-:Y:S02]  /*0270*/  UIADD3.X UR4, UPT, UPT, UR4, -0x1, URZ, UP1, !UPT ;  /* 0xffffffff04047890 */ /* 0x000fe40008ffe4ff */
[----:B------:R-:W-:-:S04]  /*0280*/  UISETP.NE.U32.AND UP1, UPT, UR5, URZ, UPT ;  /* 0x000000ff0500728c */ /* 0x000fc8000bf25070 */
[----:B------:R-:W-:Y:S01]  /*0290*/  UISETP.NE.AND.EX UP1, UPT, UR4, URZ, UPT, UP1 ;  /* 0x000000ff0400728c */ /* 0x000fe2000bf25310 */
[----:B--2--5:R-:W-:Y:S02]  /*02a0*/  ISETP.GE.AND P0, PT, R6, R7, PT ;  /* 0x000000070600720c */ /* 0x024fe40003f06270 */
[----:B------:R-:W-:Y:S02]  /*02b0*/  VIMNMX R6, PT, PT, R7, R6, !PT ;  /* 0x0000000607067248 */ /* 0x000fe40007fe0100 */
[C---:B------:R-:W-:Y:S02]  /*02c0*/  SEL R13, R2.reuse, R13, !P0 ;  /* 0x0000000d020d7207 */ /* 0x040fe40004000000 */
[C---:B------:R-:W-:Y:S02]  /*02d0*/  SEL R4, R5.reuse, R4, !P0 ;  /* 0x0000000405047207 */ /* 0x040fe40004000000 */
[----:B------:R-:W-:Y:S02]  /*02e0*/  IADD3 R2, P1, PT, R2, 0x4, RZ ;  /* 0x0000000402027810 */ /* 0x000fe40007f3e0ff */
[----:B------:R-:W-:-:S02]  /*02f0*/  IADD3 R5, P2, PT, R5, 0x4, RZ ;  /* 0x0000000405057810 */ /* 0x000fc40007f5e0ff */
[----:B------:R-:W-:Y:S01]  /*0300*/  SEL R8, R3, R8, !P0 ;  /* 0x0000000803087207 */ /* 0x000fe20004000000 */
[----:B------:R-:W-:Y:S01]  /*0310*/  IMAD.X R3, RZ, RZ, R3, P1 ;  /* 0x000000ffff037224 */ /* 0x000fe200008e0603 */
[----:B------:R-:W-:Y:S01]  /*0320*/  SEL R0, R9, R0, !P0 ;  /* 0x0000000009007207 */ /* 0x000fe20004000000 */
[----:B------:R-:W-:Y:S01]  /*0330*/  IMAD.X R9, RZ, RZ, R9, P2 ;  /* 0x000000ffff097224 */ /* 0x000fe200010e0609 */
[----:B------:R-:W-:Y:S07]  /*0340*/  BRA.U UP1, `(.L_x_694) ;  /* 0xfffffffd01c07547 */ /* 0x000fee000b83ffff */
.L_x_693:
[----:B------:R-:W-:Y:S05]  /*0350*/  BRA.U !UP0, `(.L_x_692) ;  /* 0x0000001108e07547 */ /* 0x000fea000b800000 */
[----:B------:R-:W-:Y:S01]  /*0360*/  ISETP.GE.U32.AND P0, PT, R2, UR14, PT ;  /* 0x0000000e02007c0c */ /* 0x000fe2000bf06070 */
[----:B------:R-:W-:Y:S02]  /*0370*/  IMAD.MOV.U32 R10, RZ, RZ, R13 ;  /* 0x000000ffff0a7224 */ /* 0x000fe400078e000d */
[----:B------:R-:W-:Y:S01]  /*0380*/  IMAD.MOV.U32 R11, RZ, RZ, R8 ;  /* 0x000000ffff0b7224 */ /* 0x000fe200078e0008 */
[----:B------:R-:W-:Y:S01]  /*0390*/  ISETP.GE.AND.EX P0, PT, R3, UR15, PT, P0 ;  /* 0x0000000f03007c0c */ /* 0x000fe2000bf06300 */
[----:B------:R-:W-:-:S03]  /*03a0*/  IMAD.MOV.U32 R7, RZ, RZ, R2 ;  /* 0x000000ffff077224 */ /* 0x000fc600078e0002 */
[----:B------:R0:W5:Y:S01]  /*03b0*/  LDG.E R10, desc[UR6][R10.64] ;  /* 0x000000060a0a7981 */ /* 0x000162000c1e1900 */
[----:B------:R-:W-:-:S08]  /*03c0*/  IMAD.MOV.U32 R6, RZ, RZ, R3 ;  /* 0x000000ffff067224 */ /* 0x000fd000078e0003 */
[----:B------:R-:W-:Y:S05]  /*03d0*/  @P0 BRA `(.L_x_695) ;  /* 0x0000001000100947 */ /* 0x000fea0003800000 */
[----:B0-----:R-:W-:-:S04]  /*03e0*/  IADD3 R11, P0, PT, -R7, UR14, RZ ;  /* 0x0000000e070b7c10 */ /* 0x001fc8000ff1e1ff */
[----:B------:R-:W-:Y:S02]  /*03f0*/  ISETP.GT.U32.AND P1, PT, R11, 0x30, PT ;  /* 0x000000300b00780c */ /* 0x000fe40003f24070 */
[----:B------:R-:W-:Y:S02]  /*0400*/  IADD3.X R11, PT, PT, ~R6, UR15, RZ, P0, !PT ;  /* 0x0000000f060b7c10 */ /* 0x000fe400087fe5ff */
[----:B------:R-:W-:Y:S02]  /*0410*/  PLOP3.LUT P0, PT, PT, PT, PT, 0x80, 0x8 ;  /* 0x000000000008781c */ /* 0x000fe40003f0f070 */
[----:B------:R-:W-:-:S13]  /*0420*/  ISETP.GT.AND.EX P1, PT, R11, RZ, PT, P1 ;  /* 0x000000ff0b00720c */ /* 0x000fda0003f24310 */
[----:B------:R-:W-:Y:S05]  /*0430*/  @!P1 BRA `(.L_x_696) ;  /* 0x0000000800949947 */ /* 0x000fea0003800000 */
[----:B------:R-:W-:Y:S01]  /*0440*/  UIADD3 UR4, UP0, UPT, UR14, -0x30, URZ ;  /* 0xffffffd00e047890 */ /* 0x000fe2000ff1e0ff */
[----:B------:R-:W-:-:S03]  /*0450*/  PLOP3.LUT P0, PT, PT, PT, PT, 0x8, 0x80 ;  /* 0x000000000080781c */ /* 0x000fc60003f0e170 */
[----:B------:R-:W-:-:S12]  /*0460*/  UIADD3.X UR5, UPT, UPT, UR15, -0x1, URZ, UP0, !UPT ;  /* 0xffffffff0f057890 */ /* 0x000fd800087fe4ff */
.L_x_697:
[----:B------:R-:W2:Y:S04]  /*0470*/  LDG.E R11, desc[UR6][R2.64] ;  /* 0x00000006020b7981 */ /* 0x000ea8000c1e1900 */
[----:B------:R-:W3:Y:S01]  /*0480*/  LDG.E R15, desc[UR6][R2.64+0x8] ;  /* 0x00000806020f7981 */ /* 0x000ee2000c1e1900 */
[----:B--2--5:R-:W-:-:S04]  /*0490*/  ISETP.GE.AND P5, PT, R10, R11, PT ;  /* 0x0000000b0a00720c */ /* 0x024fc80003fa6270 */
[C---:B------:R-:W-:Y:S02]  /*04a0*/  SEL R10, R2.reuse, R13, !P5 ;  /* 0x0000000d020a7207 */ /* 0x040fe40006800000 */
[----:B------:R-:W-:Y:S01]  /*04b0*/  SEL R11, R3, R8, !P5 ;  /* 0x00000008030b7207 */ /* 0x000fe20006800000 */
[----:B------:R-:W2:Y:S04]  /*04c0*/  LDG.E R13, desc[UR6][R2.64+0x4] ;  /* 0x00000406020d7981 */ /* 0x000ea8000c1e1900 */
[----:B------:R-:W2:Y:S01]  /*04d0*/  LDG.E R8, desc[UR6][R10.64] ;  /* 0x000000060a087981 */ /* 0x000ea2000c1e1900 */
[----:B------:R-:W-:-:S05]  /*04e0*/  IADD3 R17, P2, PT, R2, 0x8, RZ ;  /* 0x0000000802117810 */ /* 0x000fca0007f5e0ff */
[----:B------:R-:W-:Y:S01]  /*04f0*/  IMAD.X R16, RZ, RZ, R3, P2 ;  /* 0x000000ffff107224 */ /* 0x000fe200010e0603 */
[----:B--2---:R-:W-:-:S04]  /*0500*/  VIMNMX R12, PT, PT, R8, R13, !PT ;  /* 0x0000000d080c7248 */ /* 0x004fc80007fe0100 */
[----:B---3--:R-:W-:Y:S02]  /*0510*/  ISETP.GE.AND P3, PT, R12, R15, PT ;  /* 0x0000000f0c00720c */ /* 0x008fe40003f66270 */
[----:B------:R-:W-:Y:S02]  /*0520*/  IADD3 R15, P4, PT, R2, 0x4, RZ ;  /* 0x00000004020f7810 */ /* 0x000fe40007f9e0ff */
[----:B------:R-:W-:-:S03]  /*0530*/  ISETP.GE.AND P1, PT, R8, R13, PT ;  /* 0x0000000d0800720c */ /* 0x000fc60003f26270 */
[----:B------:R-:W-:-:S06]  /*0540*/  IMAD.X R13, RZ, RZ, R3, P4 ;  /* 0x000000ffff0d7224 */ /* 0x000fcc00020e0603 */
[----:B------:R-:W-:Y:S02]  /*0550*/  @P3 SEL R17, R15, R10, !P1 ;  /* 0x0000000a0f113207 */ /* 0x000fe40004800000 */
[----:B------:R-:W-:Y:S01]  /*0560*/  @P3 SEL R16, R13, R11, !P1 ;  /* 0x0000000b0d103207 */ /* 0x000fe20004800000 */
[----:B------:R-:W2:Y:S02]  /*0570*/  LDG.E R15, desc[UR6][R2.64+0x10] ;  /* 0x00001006020f7981 */ /* 0x000ea4000c1e1900 */
[----:B------:R-:W-:Y:S02]  /*0580*/  IMAD.MOV.U32 R10, RZ, RZ, R17 ;  /* 0x000000ffff0a7224 */ /* 0x000fe400078e0011 */
[----:B------:R-:W-:Y:S01]  /*0590*/  IMAD.MOV.U32 R11, RZ, RZ, R16 ;  /* 0x000000ffff0b7224 */ /* 0x000fe200078e0010 */
[----:B------:R-:W3:Y:S04]  /*05a0*/  LDG.E R13, desc[UR6][R2.64+0xc] ;  /* 0x00000c06020d7981 */ /* 0x000ee8000c1e1900 */
[----:B------:R-:W3:Y:S01]  /*05b0*/  LDG.E R10, desc[UR6][R10.64] ;  /* 0x000000060a0a7981 */ /* 0x000ee2000c1e1900 */
[----:B------:R-:W-:-:S05]  /*05c0*/  IADD3 R12, P6, PT, R2, 0xc, RZ ;  /* 0x0000000c020c7810 */ /* 0x000fca0007fde0ff */
[----:B------:R-:W-:Y:S01]  /*05d0*/  IMAD.X R14, RZ, RZ, R3, P6 ;  /* 0x000000ffff0e7224 */ /* 0x000fe200030e0603 */
[----:B---3--:R-:W-:-:S04]  /*05e0*/  VIMNMX R8, PT, PT, R10, R13, !PT ;  /* 0x0000000d0a087248 */ /* 0x008fc80007fe0100 */
[----:B--2---:R-:W-:Y:S02]  /*05f0*/  ISETP.GE.AND P4, PT, R8, R15, PT ;  /* 0x0000000f0800720c */ /* 0x004fe40003f86270 */
[----:B------:R-:W-:Y:S02]  /*0600*/  IADD3 R8, P2, PT, R2, 0x10, RZ ;  /* 0x0000001002087810 */ /* 0x000fe40007f5e0ff */
[----:B------:R-:W-:Y:S02]  /*0610*/  ISETP.GE.AND P6, PT, R10, R13, PT ;  /* 0x0000000d0a00720c */ /* 0x000fe40003fc6270 */
[----:B------:R-:W2:Y:S01]  /*0620*/  LDG.E R13, desc[UR6][R2.64+0x14] ;  /* 0x00001406020d7981 */ /* 0x000ea2000c1e1900 */
[----:B------:R-:W-:-:S06]  /*0630*/  IMAD.X R19, RZ, RZ, R3, P2 ;  /* 0x000000ffff137224 */ /* 0x000fcc00010e0603 */
[----:B------:R-:W-:Y:S02]  /*0640*/  @P4 SEL R8, R12, R17, !P6 ;  /* 0x000000110c084207 */ /* 0x000fe40007000000 */
[----:B------:R-:W-:Y:S01]  /*0650*/  @P4 SEL R19, R14, R16, !P6 ;  /* 0x000000100e134207 */ /* 0x000fe20007000000 */
[----:B------:R-:W3:Y:S02]  /*0660*/  LDG.E R17, desc[UR6][R2.64+0x18] ;  /* 0x0000180602117981 */ /* 0x000ee4000c1e1900 */
[----:B------:R-:W-:Y:S02]  /*0670*/  IMAD.MOV.U32 R14, RZ, RZ, R8 ;  /* 0x000000ffff0e7224 */ /* 0x000fe400078e0008 */
[----:B------:R-:W-:-:S05]  /*0680*/  IMAD.MOV.U32 R15, RZ, RZ, R19 ;  /* 0x000000ffff0f7224 */ /* 0x000fca00078e0013 */
[----:B------:R0:W2:Y:S01]  /*0690*/  LDG.E R10, desc[UR6][R14.64] ;  /* 0x000000060e0a7981 */ /* 0x0000a2000c1e1900 */
[C---:B------:R-:W-:Y:S02]  /*06a0*/  IADD3 R11, P2, PT, R5.reuse, 0x4, RZ ;  /* 0x00000004050b7810 */ /* 0x040fe40007f5e0ff */
[----:B------:R-:W-:-:S03]  /*06b0*/  @P1 SEL R11, R5, R4, !P5 ;  /* 0x00000004050b1207 */ /* 0x000fc60006800000 */
[----:B------:R-:W-:Y:S01]  /*06c0*/  IMAD.X R12, RZ, RZ, R9, P2 ;  /* 0x000000ffff0c7224 */ /* 0x000fe200010e0609 */
[----:B------:R-:W-:Y:S02]  /*06d0*/  @P1 SEL R12, R9, R0, !P5 ;  /* 0x00000000090c1207 */ /* 0x000fe40006800000 */
[----:B------:R-:W-:-:S05]  /*06e0*/  IADD3 R0, P1, PT, R2, 0x18, RZ ;  /* 0x0000001802007810 */ /* 0x000fca0007f3e0ff */
[----:B0-----:R-:W-:Y:S01]  /*06f0*/  IMAD.X R15, RZ, RZ, R3, P1 ;  /* 0x000000ffff0f7224 */ /* 0x001fe200008e0603 */
[----:B--2---:R-:W-:-:S04]  /*0700*/  VIMNMX R16, PT, PT, R10, R13, !PT ;  /* 0x0000000d0a107248 */ /* 0x004fc80007fe0100 */
[----:B---3--:R-:W-:Y:S02]  /*0710*/  ISETP.GE.AND P2, PT, R16, R17, PT ;  /* 0x000000111000720c */ /* 0x008fe40003f46270 */
[----:B------:R-:W-:Y:S01]  /*0720*/  IADD3 R17, P5, PT, R2, 0x14, RZ ;  /* 0x0000001402117810 */ /* 0x000fe20007fbe0ff */
[----:B------:R-:W2:Y:S04]  /*0730*/  LDG.E R16, desc[UR6][R2.64+0x1c] ;  /* 0x00001c0602107981 */ /* 0x000ea8000c1e1900 */
[----:B------:R-:W-:Y:S01]  /*0740*/  IMAD.X R4, RZ, RZ, R3, P5 ;  /* 0x000000ffff047224 */ /* 0x000fe200028e0603 */
[----:B------:R-:W-:-:S05]  /*0750*/  ISETP.GE.AND P5, PT, R10, R13, PT ;  /* 0x0000000d0a00720c */ /* 0x000fca0003fa6270 */
[----:B------:R-:W-:Y:S02]  /*0760*/  @P2 SEL R0, R17, R8, !P5 ;  /* 0x0000000811002207 */ /* 0x000fe40006800000 */
[----:B------:R-:W-:Y:S01]  /*0770*/  @P2 SEL R15, R4, R19, !P5 ;  /* 0x00000013040f2207 */ /* 0x000fe20006800000 */
[----:B------:R-:W3:Y:S02]  /*0780*/  LDG.E R17, desc[UR6][R2.64+0x20] ;  /* 0x0000200602117981 */ /* 0x000ee4000c1e1900 */
[----:B------:R-:W-:-:S05]  /*0790*/  IMAD.MOV.U32 R14, RZ, RZ, R0 ;  /* 0x000000ffff0e7224 */ /* 0x000fca00078e0000 */
[----:B------:R-:W2:Y:S01]  /*07a0*/  LDG.E R13, desc[UR6][R14.64] ;  /* 0x000000060e0d7981 */ /* 0x000ea2000c1e1900 */
[----:B------:R-:W-:-:S05]  /*07b0*/  IADD3 R18, P1, PT, R5, 0x8, RZ ;  /* 0x0000000805127810 */ /* 0x000fca0007f3e0ff */
[----:B------:R-:W-:Y:S01]  /*07c0*/  IMAD.X R19, RZ, RZ, R9, P1 ;  /* 0x000000ffff137224 */ /* 0x000fe200008e0609 */
[----:B------:R-:W-:Y:S02]  /*07d0*/  IADD3 R8, P1, PT, R5, 0xc, RZ ;  /* 0x0000000c05087810 */ /* 0x000fe40007f3e0ff */
[----:B------:R-:W-:-:S03]  /*07e0*/  @P6 SEL R8, R18, R11, !P3 ;  /* 0x0000000b12086207 */ /* 0x000fc60005800000 */
[----:B------:R-:W-:Y:S01]  /*07f0*/  IMAD.X R10, RZ, RZ, R9, P1 ;  /* 0x000000ffff0a7224 */ /* 0x000fe200008e0609 */
[----:B------:R-:W-:Y:S02]  /*0800*/  @P6 SEL R10, R19, R12, !P3 ;  /* 0x0000000c130a6207 */ /* 0x000fe40005800000 */
[----:B------:R-:W-:-:S05]  /*0810*/  IADD3 R11, P6, PT, R2, 0x1c, RZ ;  /* 0x0000001c020b7810 */ /* 0x000fca0007fde0ff */
[----:B------:R-:W-:Y:S01]  /*0820*/  IMAD.X R12, RZ, RZ, R3, P6 ;  /* 0x000000ffff0c7224 */ /* 0x000fe200030e0603 */
[----:B--2---:R-:W-:-:S04]  /*0830*/  VIMNMX R4, PT, PT, R13, R16, !PT ;  /* 0x000000100d047248 */ /* 0x004fc80007fe0100 */
[----:B---3--:R-:W-:Y:S02]  /*0840*/  ISETP.GE.AND P1, PT, R4, R17, PT ;  /* 0x000000110400720c */ /* 0x008fe40003f26270 */
[----:B------:R-:W-:Y:S01]  /*0850*/  ISETP.GE.AND P6, PT, R13, R16, PT ;  /* 0x000000100d00720c */ /* 0x000fe20003fc6270 */
[----:B------:R-:W2:Y:S01]  /*0860*/  LDG.E R17, desc[UR6][R2.64+0x28] ;  /* 0x0000280602117981 */ /* 0x000ea2000c1e1900 */
[----:B------:R-:W-:-:S05]  /*0870*/  IADD3 R4, P3, PT, R2, 0x20, RZ ;  /* 0x0000002002047810 */ /* 0x000fca0007f7e0ff */
[----:B------:R-:W-:-:S04]  /*0880*/  IMAD.X R13, RZ, RZ, R3, P3 ;  /* 0x000000ffff0d7224 */ /* 0x000fc800018e0603 */
[----:B------:R-:W-:Y:S02]  /*0890*/  @P1 SEL R4, R11, R0, !P6 ;  /* 0x000000000b041207 */ /* 0x000fe40007000000 */
[----:B------:R-:W-:Y:S02]  /*08a0*/  @P1 SEL R13, R12, R15, !P6 ;  /* 0x0000000f0c0d1207 */ /* 0x000fe40007000000 */
[----:B------:R-:W3:Y:S01]  /*08b0*/  LDG.E R15, desc[UR6][R2.64+0x24] ;  /* 0x00002406020f7981 */ /* 0x000ee2000c1e1900 */
[----:B------:R-:W-:-:S06]  /*08c0*/  IMAD.MOV.U32 R12, RZ, RZ, R4 ;  /* 0x000000ffff0c7224 */ /* 0x000fcc00078e0004 */
[----:B------:R-:W3:Y:S01]  /*08d0*/  LDG.E R12, desc[UR6][R12.64] ;  /* 0x000000060c0c7981 */ /* 0x000ee2000c1e1900 */
[----:B------:R-:W-:-:S05]  /*08e0*/  IADD3 R19, P3, PT, R5, 0x10, RZ ;  /* 0x0000001005137810 */ /* 0x000fca0007f7e0ff */
[----:B------:R-:W-:Y:S01]  /*08f0*/  IMAD.X R21, RZ, RZ, R9, P3 ;  /* 0x000000ffff157224 */ /* 0x000fe200018e0609 */
[----:B------:R-:W-:Y:S02]  /*0900*/  IADD3 R0, P3, PT, R5, 0x14, RZ ;  /* 0x0000001405007810 */ /* 0x000fe40007f7e0ff */
[----:B------:R-:W-:-:S03]  /*0910*/  @P5 SEL R0, R19, R8, !P4 ;  /* 0x0000000813005207 */ /* 0x000fc60006000000 */
[----:B------:R-:W-:Y:S01]  /*0920*/  IMAD.X R11, RZ, RZ, R9, P3 ;  /* 0x000000ffff0b7224 */ /* 0x000fe200018e0609 */
[----:B------:R-:W-:Y:S02]  /*0930*/  @P5 SEL R11, R21, R10, !P4 ;  /* 0x0000000a150b5207 */ /* 0x000fe40006000000 */
[----:B------:R-:W-:Y:S02]  /*0940*/  IADD3 R10, P5, PT, R2, 0x28, RZ ;  /* 0x00000028020a7810 */ /* 0x000fe40007fbe0ff */
[----:B---3--:R-:W-:-:S04]  /*0950*/  VIMNMX R14, PT, PT, R12, R15, !PT ;  /* 0x0000000f0c0e7248 */ /* 0x008fc80007fe0100 */
[----:B--2---:R-:W-:Y:S02]  /*0960*/  ISETP.GE.AND P3, PT, R14, R17, PT ;  /* 0x000000110e00720c */ /* 0x004fe40003f66270 */
[----:B------:R-:W-:-:S05]  /*0970*/  IADD3 R17, P4, PT, R2, 0x24, RZ ;  /* 0x0000002402117810 */ /* 0x000fca0007f9e0ff */
[--C-:B------:R-:W-:Y:S01]  /*0980*/  IMAD.X R8, RZ, RZ, R3.reuse, P4 ;  /* 0x000000ffff087224 */ /* 0x100fe200020e0603 */
[----:B------:R-:W-:Y:S01]  /*0990*/  ISETP.GE.AND P4, PT, R12, R15, PT ;  /* 0x0000000f0c00720c */ /* 0x000fe20003f86270 */
[----:B------:R-:W-:-:S04]  /*09a0*/  IMAD.X R15, RZ, RZ, R3, P5 ;  /* 0x000000ffff0f7224 */ /* 0x000fc800028e0603 */
[----:B------:R-:W-:Y:S02]  /*09b0*/  @P3 SEL R10, R17, R4, !P4 ;  /* 0x00000004110a3207 */ /* 0x000fe40006000000 */
[----:B------:R-:W-:Y:S01]  /*09c0*/  @P3 SEL R15, R8, R13, !P4 ;  /* 0x0000000d080f3207 */ /* 0x000fe20006000000 */
[----:B------:R-:W2:Y:S02]  /*09d0*/  LDG.E R17, desc[UR6][R2.64+0x30] ;  /* 0x0000300602117981 */ /* 0x000ea4000c1e1900 */
[----:B------:R-:W-:Y:S02]  /*09e0*/  IMAD.MOV.U32 R14, RZ, RZ, R10 ;  /* 0x000000ffff0e7224 */ /* 0x000fe400078e000a */
[----:B------:R-:W3:Y:S04]  /*09f0*/  LDG.E R13, desc[UR6][R2.64+0x2c] ;  /* 0x00002c06020d7981 */ /* 0x000ee8000c1e1900 */
[----:B------:R0:W3:Y:S01]  /*0a00*/  LDG.E R12, desc[UR6][R14.64] ;  /* 0x000000060e0c7981 */ /* 0x0000e2000c1e1900 */
[----:B------:R-:W-:-:S05]  /*0a10*/  IADD3 R19, P5, PT, R5, 0x18, RZ ;  /* 0x0000001805137810 */ /* 0x000fca0007fbe0ff */
[----:B------:R-:W-:Y:S01]  /*0a20*/  IMAD.X R18, RZ, RZ, R9, P5 ;  /* 0x000000ffff127224 */ /* 0x000fe200028e0609 */
[----:B------:R-:W-:Y:S02]  /*0a30*/  IADD3 R4, P5, PT, R5, 0x1c, RZ ;  /* 0x0000001c05047810 */ /* 0x000fe40007fbe0ff */
[----:B------:R-:W-:-:S03]  /*0a40*/  @P6 SEL R4, R19, R0, !P2 ;  /* 0x0000000013046207 */ /* 0x000fc60005000000 */
[----:B------:R-:W-:Y:S01]  /*0a50*/  IMAD.X R8, RZ, RZ, R9, P5 ;  /* 0x000000ffff087224 */ /* 0x000fe200028e0609 */
[----:B------:R-:W-:Y:S02]  /*0a60*/  @P6 SEL R8, R18, R11, !P2 ;  /* 0x0000000b12086207 */ /* 0x000fe40005000000 */
[C---:B------:R-:W-:Y:S01]  /*0a70*/  IADD3 R11, P6, PT, R2.reuse, 0x2c, RZ ;  /* 0x0000002c020b7810 */ /* 0x040fe20007fde0ff */
[----:B------:R-:W4:Y:S01]  /*0a80*/  LDG.E R18, desc[UR6][R2.64+0x38] ;  /* 0x0000380602127981 */ /* 0x000f22000c1e1900 */
[----:B------:R-:W-:-:S03]  /*0a90*/  IADD3 R0, P2, PT, R2, 0x30, RZ ;  /* 0x0000003002007810 */ /* 0x000fc60007f5e0ff */
[----:B0-----:R-:W-:Y:S01]  /*0aa0*/  IMAD.X R14, RZ, RZ, R3, P6 ;  /* 0x000000ffff0e7224 */ /* 0x001fe200030e0603 */
[----:B---3--:R-:W-:-:S04]  /*0ab0*/  VIMNMX R16, PT, PT, R12, R13, !PT ;  /* 0x0000000d0c107248 */ /* 0x008fc80007fe0100 */
[----:B--2---:R-:W-:Y:S02]  /*0ac0*/  ISETP.GE.AND P5, PT, R16, R17, PT ;  /* 0x000000111000720c */ /* 0x004fe40003fa6270 */
[----:B------:R-:W-:Y:S01]  /*0ad0*/  ISETP.GE.AND P6, PT, R12, R13, PT ;  /* 0x0000000d0c00720c */ /* 0x000fe20003fc6270 */
[----:B------:R-:W-:Y:S01]  /*0ae0*/  IMAD.X R13, RZ, RZ, R3, P2 ;  /* 0x000000ffff0d7224 */ /* 0x000fe200010e0603 */
[----:B------:R-:W2:Y:S09]  /*0af0*/  LDG.E R16, desc[UR6][R2.64+0x34] ;  /* 0x0000340602107981 */ /* 0x000eb2000c1e1900 */
[----:B------:R-:W-:-:S02]  /*0b00*/  @P5 SEL R0, R11, R10, !P6 ;  /* 0x0000000a0b005207 */ /* 0x000fc40007000000 */
[----:B------:R-:W-:-:S03]  /*0b10*/  @P5 SEL R13, R14, R15, !P6 ;  /* 0x0000000f0e0d5207 */ /* 0x000fc60007000000 */
[----:B------:R-:W-:Y:S02]  /*0b20*/  IMAD.MOV.U32 R14, RZ, RZ, R0 ;  /* 0x000000ffff0e7224 */ /* 0x000fe400078e0000 */
[----:B------:R-:W-:-:S05]  /*0b30*/  IMAD.MOV.U32 R15, RZ, RZ, R13 ;  /* 0x000000ffff0f7224 */ /* 0x000fca00078e000d */
[----:B------:R0:W2:Y:S01]  /*0b40*/  LDG.E R11, desc[UR6][R14.64] ;  /* 0x000000060e0b7981 */ /* 0x0000a2000c1e1900 */
[----:B------:R-:W-:-:S05]  /*0b50*/  IADD3 R19, P2, PT, R5, 0x20, RZ ;  /* 0x0000002005137810 */ /* 0x000fca0007f5e0ff */
[----:B------:R-:W-:Y:S01]  /*0b60*/  IMAD.X R21, RZ, RZ, R9, P2 ;  /* 0x000000ffff157224 */ /* 0x000fe200010e0609 */
[----:B------:R-:W-:Y:S02]  /*0b70*/  IADD3 R10, P2, PT, R5, 0x24, RZ ;  /* 0x00000024050a7810 */ /* 0x000fe40007f5e0ff */
[----:B------:R-:W-:-:S03]  /*0b80*/  @P4 SEL R10, R19, R4, !P1 ;  /* 0x00000004130a4207 */ /* 0x000fc60004800000 */
[----:B------:R-:W-:Y:S01]  /*0b90*/  IMAD.X R12, RZ, RZ, R9, P2 ;  /* 0x000000ffff0c7224 */ /* 0x000fe200010e0609 */
[----:B------:R-:W-:Y:S02]  /*0ba0*/  @P4 SEL R12, R21, R8, !P1 ;  /* 0x00000008150c4207 */ /* 0x000fe40004800000 */
[C---:B0-----:R-:W-:Y:S02]  /*0bb0*/  IADD3 R15, P1, PT, R2.reuse, 0x34, RZ ;  /* 0x00000034020f7810 */ /* 0x041fe40007f3e0ff */
[----:B------:R-:W-:-:S03]  /*0bc0*/  IADD3 R8, P4, PT, R2, 0x38, RZ ;  /* 0x0000003802087810 */ /* 0x000fc60007f9e0ff */
[----:B------:R-:W-:Y:S01]  /*0bd0*/  IMAD.X R4, RZ, RZ, R3, P1 ;  /* 0x000000ffff047224 */ /* 0x000fe200008e0603 */
[----:B--2---:R-:W-:-:S04]  /*0be0*/  VIMNMX R17, PT, PT, R11, R16, !PT ;  /* 0x000000100b117248 */ /* 0x004fc80007fe0100 */
[----:B----4-:R-:W-:Y:S02]  /*0bf0*/  ISETP.GE.AND P2, PT, R17, R18, PT ;  /* 0x000000121100720c */ /* 0x010fe40003f46270 */
[----:B------:R-:W-:Y:S01]  /*0c00*/  ISETP.GE.AND P1, PT, R11, R16, PT ;  /* 0x000000100b00720c */ /* 0x000fe20003f26270 */
[----:B------:R-:W-:-:S10]  /*0c10*/  IMAD.X R11, RZ, RZ, R3, P4 ;  /* 0x000000ffff0b7224 */ /* 0x000fd400020e0603 */
[----:B------:R-:W-:Y:S02]  /*0c20*/  @P2 SEL R8, R15, R0, !P1 ;  /* 0x000000000f082207 */ /* 0x000fe40004800000 */
[----:B------:R-:W-:Y:S02]  /*0c30*/  @P2 SEL R11, R4, R13, !P1 ;  /* 0x0000000d040b2207 */ /* 0x000fe40004800000 */
[----:B------:R-:W2:Y:S01]  /*0c40*/  LDG.E R13, desc[UR6][R2.64+0x3c] ;  /* 0x00003c06020d7981 */ /* 0x000ea2000c1e1900 */
        /* <DEDUP_REMOVED lines=9> */
[C---:B------:R-:W-:Y:S02]  /*0ce0*/  IADD3 R4, P3, PT, R5.reuse, 0x30, RZ ;  /* 0x0000003005047810 */ /* 0x040fe40007f7e0ff */
[----:B------:R-:W-:-:S03]  /*0cf0*/  IADD3 R17, P4, PT, R5, 0x34, RZ ;  /* 0x0000003405117810 */ /* 0x000fc60007f9e0ff */
[--C-:B------:R-:W-:Y:S01]  /*0d00*/  IMAD.X R10, RZ, RZ, R9.reuse, P3 ;  /* 0x000000ffff0a7224 */ /* 0x100fe200018e0609 */
[----:B------:R-:W-:Y:S01]  /*0d10*/  @P1 SEL R17, R4, R19, !P5 ;  /* 0x0000001304111207 */ /* 0x000fe20006800000 */
[----:B------:R-:W-:-:S03]  /*0d20*/  IMAD.X R16, RZ, RZ, R9, P4 ;  /* 0x000000ffff107224 */ /* 0x000fc600020e0609 */
[----:B------:R-:W-:Y:S02]  /*0d30*/  @P1 SEL R16, R10, R21, !P5 ;  /* 0x000000150a101207 */ /* 0x000fe40006800000 */
[----:B------:R-:W-:Y:S02]  /*0d40*/  IADD3 R7, P1, PT, R7, 0x40, RZ ;  /* 0x0000004007077810 */ /* 0x000fe40007f3e0ff */
[----:B0-----:R-:W-:-:S03]  /*0d50*/  IADD3 R15, P5, PT, R2, 0x3c, RZ ;  /* 0x0000003c020f7810 */ /* 0x001fc60007fbe0ff */
[----:B------:R-:W-:Y:S01]  /*0d60*/  IMAD.X R6, RZ, RZ, R6, P1 ;  /* 0x000000ffff067224 */ /* 0x000fe200008e0606 */
[----:B------:R-:W-:Y:S01]  /*0d70*/  ISETP.GE.U32.AND P1, PT, R7, UR4, PT ;  /* 0x0000000407007c0c */ /* 0x000fe2000bf26070 */
[----:B------:R-:W-:-:S03]  /*0d80*/  IMAD.X R12, RZ, RZ, R3, P5 ;  /* 0x000000ffff0c7224 */ /* 0x000fc600028e0603 */
[----:B------:R-:W-:Y:S02]  /*0d90*/  ISETP.GE.AND.EX P1, PT, R6, UR5, PT, P1 ;  /* 0x0000000506007c0c */ /* 0x000fe4000bf26310 */
[C---:B------:R-:W-:Y:S02]  /*0da0*/  IADD3 R14, P4, PT, R5.reuse, 0x38, RZ ;  /* 0x00000038050e7810 */ /* 0x040fe40007f9e0ff */
[C---:B------:R-:W-:Y:S02]  /*0db0*/  IADD3 R4, P5, PT, R5.reuse, 0x3c, RZ ;  /* 0x0000003c05047810 */ /* 0x040fe40007fbe0ff */
[CC--:B--2---:R-:W-:Y:S02]  /*0dc0*/  ISETP.GE.AND P3, PT, R0.reuse, R13.reuse, PT ;  /* 0x0000000d0000720c */ /* 0x0c4fe40003f66270 */
[----:B------:R-:W-:Y:S01]  /*0dd0*/  VIMNMX R10, PT, PT, R0, R13, !PT ;  /* 0x0000000d000a7248 */ /* 0x000fe20007fe0100 */
[--C-:B------:R-:W-:Y:S01]  /*0de0*/  IMAD.X R13, RZ, RZ, R9.reuse, P4 ;  /* 0x000000ffff0d7224 */ /* 0x100fe200020e0609 */
[----:B------:R-:W-:Y:S01]  /*0df0*/  IADD3 R2, P4, PT, R2, 0x40, RZ ;  /* 0x0000004002027810 */ /* 0x000fe20007f9e0ff */
[----:B------:R-:W-:Y:S01]  /*0e00*/  IMAD.X R0, RZ, RZ, R9, P5 ;  /* 0x000000ffff007224 */ /* 0x000fe200028e0609 */
[----:B------:R-:W-:-:S03]  /*0e10*/  IADD3 R5, P5, PT, R5, 0x40, RZ ;  /* 0x0000004005057810 */ /* 0x000fc60007fbe0ff */
[----:B------:R-:W-:Y:S02]  /*0e20*/  IMAD.X R3, RZ, RZ, R3, P4 ;  /* 0x000000ffff037224 */ /* 0x000fe400020e0603 */
[----:B------:R-:W-:Y:S02]  /*0e30*/  IMAD.X R9, RZ, RZ, R9, P5 ;  /* 0x000000ffff097224 */ /* 0x000fe400028e0609 */
[----:B------:R-:W-:Y:S02]  /*0e40*/  @P3 SEL R0, R13, R16, !P2 ;  /* 0x000000100d003207 */ /* 0x000fe40005000000 */
[----:B------:R-:W-:Y:S02]  /*0e50*/  SEL R13, R15, R8, !P3 ;  /* 0x000000080f0d7207 */ /* 0x000fe40005800000 */
[----:B------:R-:W-:Y:S02]  /*0e60*/  @P3 SEL R4, R14, R17, !P2 ;  /* 0x000000110e043207 */ /* 0x000fe40005000000 */
[----:B------:R-:W-:Y:S01]  /*0e70*/  SEL R8, R12, R11, !P3 ;  /* 0x0000000b0c087207 */ /* 0x000fe20005800000 */
[----:B------:R-:W-:Y:S06]  /*0e80*/  @!P1 BRA `(.L_x_697) ;  /* 0xfffffff400789947 */ /* 0x000fec000383ffff */
.L_x_696:
[----:B------:R-:W-:-:S04]  /*0e90*/  IADD3 R11, P2, PT, -R7, UR14, RZ ;  /* 0x0000000e070b7c10 */ /* 0x000fc8000ff5e1ff */
[----:B------:R-:W-:Y:S02]  /*0ea0*/  ISETP.GT.U32.AND P1, PT, R11, 0x10, PT ;  /* 0x000000100b00780c */ /* 0x000fe40003f24070 */
[----:B------:R-:W-:-:S04]  /*0eb0*/  IADD3.X R11, PT, PT, ~R6, UR15, RZ, P2, !PT ;  /* 0x0000000f060b7c10 */ /* 0x000fc800097fe5ff */
[----:B------:R-:W-:-:S13]  /*0ec0*/  ISETP.GT.AND.EX P1, PT, R11, RZ, PT, P1 ;  /* 0x000000ff0b00720c */ /* 0x000fda0003f24310 */
[----:B------:R-:W-:Y:S05]  /*0ed0*/  @!P1 BRA `(.L_x_698) ;  /* 0x0000000400449947 */ /* 0x000fea0003800000 */
        /* <DEDUP_REMOVED lines=21> */
[----:B------:R-:W-:-:S03]  /*1030*/  IADD3 R14, P1, PT, R2, 0x10, RZ ;  /* 0x00000010020e7810 */ /* 0x000fc60007f3e0ff */
[----:B------:R-:W4:Y:S01]  /*1040*/  LDG.E R11, desc[UR6][R2.64+0x18] ;  /* 0x00001806020b7981 */ /* 0x000f22000c1e1900 */
[----:B---3--:R-:W-:-:S04]  /*1050*/  VIMNMX R12, PT, PT, R8, R13, !PT ;  /* 0x0000000d080c7248 */ /* 0x008fc80007fe0100 */
[----:B--2---:R-:W-:Y:S02]  /*1060*/  ISETP.GE.AND P2, PT, R12, R15, PT ;  /* 0x0000000f0c00720c */ /* 0x004fe40003f46270 */
[----:B------:R-:W-:Y:S02]  /*1070*/  IADD3 R12, P0, PT, R2, 0xc, RZ ;  /* 0x0000000c020c7810 */ /* 0x000fe40007f1e0ff */
[----:B------:R-:W-:-:S03]  /*1080*/  ISETP.GE.AND P5, PT, R8, R13, PT ;  /* 0x0000000d0800720c */ /* 0x000fc60003fa6270 */
[--C-:B------:R-:W-:Y:S02]  /*1090*/  IMAD.X R8, RZ, RZ, R3.reuse, P0 ;  /* 0x000000ffff087224 */ /* 0x100fe400000e0603 */
[----:B------:R-:W-:-:S04]  /*10a0*/  IMAD.X R15, RZ, RZ, R3, P1 ;  /* 0x000000ffff0f7224 */ /* 0x000fc800008e0603 */
[----:B------:R-:W-:Y:S02]  /*10b0*/  @P2 SEL R14, R12, R17, !P5 ;  /* 0x000000110c0e2207 */ /* 0x000fe40006800000 */
[----:B------:R-:W-:Y:S02]  /*10c0*/  @P2 SEL R15, R8, R16, !P5 ;  /* 0x00000010080f2207 */ /* 0x000fe40006800000 */
[----:B------:R-:W2:Y:S04]  /*10d0*/  LDG.E R16, desc[UR6][R2.64+0x14] ;  /* 0x0000140602107981 */ /* 0x000ea8000c1e1900 */
[----:B------:R-:W2:Y:S01]  /*10e0*/  LDG.E R13, desc[UR6][R14.64] ;  /* 0x000000060e0d7981 */ /* 0x000ea2000c1e1900 */
[----:B------:R-:W-:Y:S02]  /*10f0*/  IADD3 R10, P1, PT, R5, 0x4, RZ ;  /* 0x00000004050a7810 */ /* 0x000fe40007f3e0ff */
[----:B------:R-:W-:-:S03]  /*1100*/  IADD3 R17, P0, PT, R2, 0x14, RZ ;  /* 0x0000001402117810 */ /* 0x000fc60007f1e0ff */
[----:B------:R-:W-:Y:S02]  /*1110*/  IMAD.X R12, RZ, RZ, R9, P1 ;  /* 0x000000ffff0c7224 */ /* 0x000fe400008e0609 */
[----:B------:R-:W-:Y:S01]  /*1120*/  IMAD.X R18, RZ, RZ, R3, P0 ;  /* 0x000000ffff127224 */ /* 0x000fe200000e0603 */
[----:B--2---:R-:W-:-:S04]  /*1130*/  VIMNMX R8, PT, PT, R13, R16, !PT ;  /* 0x000000100d087248 */ /* 0x004fc80007fe0100 */
[----:B----4-:R-:W-:Y:S02]  /*1140*/  ISETP.GE.AND P1, PT, R8, R11, PT ;  /* 0x0000000b0800720c */ /* 0x010fe40003f26270 */
[----:B------:R-:W-:-:S05]  /*1150*/  IADD3 R8, P0, PT, R2, 0x18, RZ ;  /* 0x0000001802087810 */ /* 0x000fca0007f1e0ff */
[----:B------:R-:W-:Y:S01]  /*1160*/  IMAD.X R11, RZ, RZ, R3, P0 ;  /* 0x000000ffff0b7224 */ /* 0x000fe200000e0603 */
[----:B------:R-:W-:Y:S02]  /*1170*/  ISETP.GE.AND P0, PT, R13, R16, PT ;  /* 0x000000100d00720c */ /* 0x000fe40003f06270 */
[----:B------:R-:W2:Y:S03]  /*1180*/  LDG.E R16, desc[UR6][R2.64+0x1c] ;  /* 0x00001c0602107981 */ /* 0x000ea6000c1e1900 */
[----:B------:R-:W-:Y:S02]  /*1190*/  @P1 SEL R8, R17, R14, !P0 ;  /* 0x0000000e11081207 */ /* 0x000fe40004000000 */
[----:B------:R-:W-:-:S03]  /*11a0*/  @P1 SEL R11, R18, R15, !P0 ;  /* 0x0000000f120b1207 */ /* 0x000fc60004000000 */
[----:B------:R-:W-:Y:S02]  /*11b0*/  IMAD.MOV.U32 R14, RZ, RZ, R8 ;  /* 0x000000ffff0e7224 */ /* 0x000fe400078e0008 */
[----:B------:R-:W-:-:S05]  /*11c0*/  IMAD.MOV.U32 R15, RZ, RZ, R11 ;  /* 0x000000ffff0f7224 */ /* 0x000fca00078e000b */
[----:B------:R0:W2:Y:S01]  /*11d0*/  LDG.E R13, desc[UR6][R14.64] ;  /* 0x000000060e0d7981 */ /* 0x0000a2000c1e1900 */
[----:B------:R-:W-:Y:S02]  /*11e0*/  @P3 SEL R10, R5, R4, !P6 ;  /* 0x00000004050a3207 */ /* 0x000fe40007000000 */
[----:B------:R-:W-:Y:S02]  /*11f0*/  @P3 SEL R12, R9, R0, !P6 ;  /* 0x00000000090c3207 */ /* 0x000fe40007000000 */
[C---:B------:R-:W-:Y:S02]  /*1200*/  IADD3 R21, P3, PT, R5.reuse, 0x8, RZ ;  /* 0x0000000805157810 */ /* 0x040fe40007f7e0ff */
[----:B------:R-:W-:-:S03]  /*1210*/  IADD3 R17, P6, PT, R5, 0xc, RZ ;  /* 0x0000000c05117810 */ /* 0x000fc60007fde0ff */
[--C-:B------:R-:W-:Y:S01]  /*1220*/  IMAD.X R23, RZ, RZ, R9.reuse, P3 ;  /* 0x000000ffff177224 */ /* 0x100fe200018e0609 */
[----:B------:R-:W-:Y:S01]  /*1230*/  IADD3 R0, P3, PT, R5, 0x10, RZ ;  /* 0x0000001005007810 */ /* 0x000fe20007f7e0ff */
[--C-:B------:R-:W-:Y:S01]  /*1240*/  IMAD.X R19, RZ, RZ, R9.reuse, P6 ;  /* 0x000000ffff137224 */ /* 0x100fe200030e0609 */
[----:B------:R-:W-:Y:S02]  /*1250*/  @P5 SEL R17, R21, R10, !P4 ;  /* 0x0000000a15115207 */ /* 0x000fe40006000000 */
[----:B------:R-:W-:Y:S01]  /*1260*/  @P5 SEL R19, R23, R12, !P4 ;  /* 0x0000000c17135207 */ /* 0x000fe20006000000 */
[----:B------:R-:W-:Y:S01]  /*1270*/  IMAD.X R10, RZ, RZ, R9, P3 ;  /* 0x000000ffff0a7224 */ /* 0x000fe200018e0609 */
[----:B0-----:R-:W-:Y:S02]  /*1280*/  IADD3 R15, P5, PT, R5, 0x14, RZ ;  /* 0x00000014050f7810 */ /* 0x001fe40007fbe0ff */
[----:B------:R-:W-:-:S03]  /*1290*/  @P0 SEL R15, R0, R17, !P2 ;  /* 0x00000011000f0207 */ /* 0x000fc60005000000 */
[--C-:B------:R-:W-:Y:S01]  /*12a0*/  IMAD.X R17, RZ, RZ, R9.reuse, P5 ;  /* 0x000000ffff117224 */ /* 0x100fe200028e0609 */
[----:B------:R-:W-:Y:S02]  /*12b0*/  @P0 SEL R17, R10, R19, !P2 ;  /* 0x000000130a110207 */ /* 0x000fe40005000000 */
[C---:B------:R-:W-:Y:S02]  /*12c0*/  IADD3 R0, P3, PT, R5.reuse, 0x18, RZ ;  /* 0x0000001805007810 */ /* 0x040fe40007f7e0ff */
[----:B------:R-:W-:Y:S02]  /*12d0*/  IADD3 R4, P5, PT, R5, 0x1c, RZ ;  /* 0x0000001c05047810 */ /* 0x000fe40007fbe0ff */
[----:B------:R-:W-:Y:S01]  /*12e0*/  IADD3 R7, P2, PT, R7, 0x20, RZ ;  /* 0x0000002007077810 */ /* 0x000fe20007f5e0ff */
[----:B------:R-:W-:Y:S01]  /*12f0*/  IMAD.X R14, RZ, RZ, R9, P3 ;  /* 0x000000ffff0e7224 */ /* 0x000fe200018e0609 */
[----:B------:R-:W-:-:S03]  /*1300*/  PLOP3.LUT P0, PT, PT, PT, PT, 0x8, 0x80 ;  /* 0x000000000080781c */ /* 0x000fc60003f0e170 */
[----:B------:R-:W-:Y:S01]  /*1310*/  IMAD.X R6, RZ, RZ, R6, P2 ;  /* 0x000000ffff067224 */ /* 0x000fe200010e0606 */
[CC--:B--2---:R-:W-:Y:S02]  /*1320*/  ISETP.GE.AND P4, PT, R13.reuse, R16.reuse, PT ;  /* 0x000000100d00720c */ /* 0x0c4fe40003f86270 */
[----:B------:R-:W-:Y:S02]  /*1330*/  VIMNMX R10, PT, PT, R13, R16, !PT ;  /* 0x000000100d0a7248 */ /* 0x000fe40007fe0100 */
[C---:B------:R-:W-:Y:S02]  /*1340*/  IADD3 R13, P6, PT, R2.reuse, 0x1c, RZ ;  /* 0x0000001c020d7810 */ /* 0x040fe40007fde0ff */
[----:B------:R-:W-:-:S03]  /*1350*/  IADD3 R2, P3, PT, R2, 0x20, RZ ;  /* 0x0000002002027810 */ /* 0x000fc60007f7e0ff */
[----:B------:R-:W-:-:S04]  /*1360*/  IMAD.X R12, RZ, RZ, R3, P6 ;  /* 0x000000ffff0c7224 */ /* 0x000fc800030e0603 */
[----:B------:R-:W-:Y:S01]  /*1370*/  @P4 SEL R4, R0, R15, !P1 ;  /* 0x0000000f00044207 */ /* 0x000fe20004800000 */
[----:B------:R-:W-:Y:S01]  /*1380*/  IMAD.X R0, RZ, RZ, R9, P5 ;  /* 0x000000ffff007224 */ /* 0x000fe200028e0609 */
[----:B------:R-:W-:Y:S01]  /*1390*/  IADD3 R5, P5, PT, R5, 0x20, RZ ;  /* 0x0000002005057810 */ /* 0x000fe20007fbe0ff */
[----:B------:R-:W-:Y:S01]  /*13a0*/  IMAD.X R3, RZ, RZ, R3, P3 ;  /* 0x000000ffff037224 */ /* 0x000fe200018e0603 */
[----:B------:R-:W-:Y:S02]  /*13b0*/  SEL R13, R13, R8, !P4 ;  /* 0x000000080d0d7207 */ /* 0x000fe40006000000 */
[----:B------:R-:W-:Y:S01]  /*13c0*/  @P4 SEL R0, R14, R17, !P1 ;  /* 0x000000110e004207 */ /* 0x000fe20004800000 */
[----:B------:R-:W-:Y:S01]  /*13d0*/  IMAD.X R9, RZ, RZ, R9, P5 ;  /* 0x000000ffff097224 */ /* 0x000fe200028e0609 */
[----:B------:R-:W-:-:S07]  /*13e0*/  SEL R8, R12, R11, !P4 ;  /* 0x0000000b0c087207 */ /* 0x000fce0006000000 */
.L_x_698:
[----:B------:R-:W-:-:S04]  /*13f0*/  ISETP.NE.U32.AND P1, PT, R7, UR14, PT ;  /* 0x0000000e07007c0c */ /* 0x000fc8000bf25070 */
[----:B------:R-:W-:-:S13]  /*1400*/  ISETP.NE.OR.EX P0, PT, R6, UR15, P0, P1 ;  /* 0x0000000f06007c0c */ /* 0x000fda0008705710 */
[----:B------:R-:W-:Y:S05]  /*1410*/  @!P0 BRA `(.L_x_692) ;  /* 0x0000000000b08947 */ /* 0x000fea0003800000 */
.L_x_695:
[----:B0-----:R-:W2:Y:S04]  /*1420*/  LDG.E R11, desc[UR6][R2.64] ;  /* 0x00000006020b7981 */ /* 0x001ea8000c1e1900 */
[----:B------:R-:W3:Y:S01]  /*1430*/  LDG.E R15, desc[UR6][R2.64+0x8] ;  /* 0x00000806020f7981 */ /* 0x000ee2000c1e1900 */
[----:B--2--5:R-:W-:-:S04]  /*1440*/  ISETP.GE.AND P0, PT, R10, R11, PT ;  /* 0x0000000b0a00720c */ /* 0x024fc80003f06270 */
[----:B------:R-:W-:Y:S02]  /*1450*/  SEL R10, R2, R13, !P0 ;  /* 0x0000000d020a7207 */ /* 0x000fe40004000000 */
[----:B------:R-:W-:Y:S01]  /*1460*/  SEL R11, R3, R8, !P0 ;  /* 0x00000008030b7207 */ /* 0x000fe20004000000 */
[----:B------:R-:W2:Y:S04]  /*1470*/  LDG.E R13, desc[UR6][R2.64+0x4] ;  /* 0x00000406020d7981 */ /* 0x000ea8000c1e1900 */
[----:B------:R-:W2:Y:S02]  /*1480*/  LDG.E R8, desc[UR6][R10.64] ;  /* 0x000000060a087981 */ /* 0x000ea4000c1e1900 */
[----:B--2---:R-:W-:-:S04]  /*1490*/  VIMNMX R12, PT, PT, R8, R13, !PT ;  /* 0x0000000d080c7248 */ /* 0x004fc80007fe0100 */
[----:B---3--:R-:W-:Y:S02]  /*14a0*/  ISETP.GE.AND P1, PT, R12, R15, PT ;  /* 0x0000000f0c00720c */ /* 0x008fe40003f26270 */
[C---:B------:R-:W-:Y:S02]  /*14b0*/  IADD3 R15, P3, PT, R2.reuse, 0x4, RZ ;  /* 0x00000004020f7810 */ /* 0x040fe40007f7e0ff */
[----:B------:R-:W-:Y:S02]  /*14c0*/  IADD3 R12, P4, PT, R2, 0x8, RZ ;  /* 0x00000008020c7810 */ /* 0x000fe40007f9e0ff */
[----:B------:R-:W-:Y:S01]  /*14d0*/  ISETP.GE.AND P2, PT, R8, R13, PT ;  /* 0x0000000d0800720c */ /* 0x000fe20003f46270 */
[--C-:B------:R-:W-:Y:S02]  /*14e0*/  IMAD.X R13, RZ, RZ, R3.reuse, P3 ;  /* 0x000000ffff0d7224 */ /* 0x100fe400018e0603 */
[----:B------:R-:W-:-:S04]  /*14f0*/  IMAD.X R17, RZ, RZ, R3, P4 ;  /* 0x000000ffff117224 */ /* 0x000fc800020e0603 */
[----:B------:R-:W-:Y:S02]  /*1500*/  @P1 SEL R17, R13, R11, !P2 ;  /* 0x0000000b0d111207 */ /* 0x000fe40005000000 */
[----:B------:R-:W-:Y:S01]  /*1510*/  @P1 SEL R12, R15, R10, !P2 ;  /* 0x0000000a0f0c1207 */ /* 0x000fe20005000000 */
[----:B------:R-:W2:Y:S02]  /*1520*/  LDG.E R11, desc[UR6][R2.64+0xc] ;  /* 0x00000c06020b7981 */ /* 0x000ea4000c1e1900 */
[----:B------:R-:W-:-:S05]  /*1530*/  IMAD.MOV.U32 R13, RZ, RZ, R17 ;  /* 0x000000ffff0d7224 */ /* 0x000fca00078e0011 */
[----:B------:R-:W2:Y:S01]  /*1540*/  LDG.E R10, desc[UR6][R12.64] ;  /* 0x000000060c0a7981 */ /* 0x000ea2000c1e1900 */
[C---:B------:R-:W-:Y:S02]  /*1550*/  IADD3 R8, P3, PT, R5.reuse, 0x4, RZ ;  /* 0x0000000405087810 */ /* 0x040fe40007f7e0ff */
[----:B------:R-:W-:-:S03]  /*1560*/  @P2 SEL R8, R5, R4, !P0 ;  /* 0x0000000405082207 */ /* 0x000fc60004000000 */
[----:B------:R-:W-:Y:S01]  /*1570*/  IMAD.X R14, RZ, RZ, R9, P3 ;  /* 0x000000ffff0e7224 */ /* 0x000fe200018e0609 */
[----:B------:R-:W-:Y:S02]  /*1580*/  @P2 SEL R14, R9, R0, !P0 ;  /* 0x00000000090e2207 */ /* 0x000fe40004000000 */
[----:B------:R-:W-:-:S05]  /*1590*/  IADD3 R7, P0, PT, R7, 0x10, RZ ;  /* 0x0000001007077810 */ /* 0x000fca0007f1e0ff */
[----:B------:R-:W-:Y:S01]  /*15a0*/  IMAD.X R6, RZ, RZ, R6, P0 ;  /* 0x000000ffff067224 */ /* 0x000fe200000e0606 */
[----:B------:R-:W-:-:S04]  /*15b0*/  ISETP.NE.U32.AND P0, PT, R7, UR14, PT ;  /* 0x0000000e07007c0c */ /* 0x000fc8000bf05070 */
[----:B------:R-:W-:Y:S02]  /*15c0*/  ISETP.NE.AND.EX P0, PT, R6, UR15, PT, P0 ;  /* 0x0000000f06007c0c */ /* 0x000fe4000bf05300 */
[----:B------:R-:W-:Y:S02]  /*15d0*/  IADD3 R15, P4, PT, R2, 0xc, RZ ;  /* 0x0000000c020f7810 */ /* 0x000fe40007f9e0ff */
[----:B------:R-:W-:-:S03]  /*15e0*/  IADD3 R4, P5, PT, R5, 0xc, RZ ;  /* 0x0000000c05047810 */ /* 0x000fc60007fbe0ff */
[----:B------:R-:W-:Y:S02]  /*15f0*/  IMAD.X R16, RZ, RZ, R3, P4 ;  /* 0x000000ffff107224 */ /* 0x000fe400020e0603 */
[----:B------:R-:W-:Y:S01]  /*1600*/  IMAD.X R0, RZ, RZ, R9, P5 ;  /* 0x000000ffff007224 */ /* 0x000fe200028e0609 */
[CC--:B--2---:R-:W-:Y:S02]  /*1610*/  ISETP.GE.AND P2, PT, R10.reuse, R11.reuse, PT ;  /* 0x0000000b0a00720c */ /* 0x0c4fe40003f46270 */
[----:B------:R-:W-:Y:S02]  /*1620*/  VIMNMX R10, PT, PT, R10, R11, !PT ;  /* 0x0000000b0a0a7248 */ /* 0x000fe40007fe0100 */
[C---:B------:R-:W-:Y:S02]  /*1630*/  IADD3 R11, P3, PT, R5.reuse, 0x8, RZ ;  /* 0x00000008050b7810 */ /* 0x040fe40007f7e0ff */
[----:B------:R-:W-:-:S03]  /*1640*/  IADD3 R5, P4, PT, R5, 0x10, RZ ;  /* 0x0000001005057810 */ /* 0x000fc60007f9e0ff */
[--C-:B------:R-:W-:Y:S01]  /*1650*/  IMAD.X R13, RZ, RZ, R9.reuse, P3 ;  /* 0x000000ffff0d7224 */ /* 0x100fe200018e0609 */
[----:B------:R-:W-:Y:S01]  /*1660*/  IADD3 R2, P3, PT, R2, 0x10, RZ ;  /* 0x0000001002027810 */ /* 0x000fe20007f7e0ff */
[----:B------:R-:W-:Y:S02]  /*1670*/  IMAD.X R9, RZ, RZ, R9, P4 ;  /* 0x000000ffff097224 */ /* 0x000fe400020e0609 */
[----:B------:R-:W-:Y:S02]  /*1680*/  @P2 SEL R4, R11, R8, !P1 ;  /* 0x000000080b042207 */ /* 0x000fe40004800000 */
[----:B------:R-:W-:Y:S01]  /*1690*/  @P2 SEL R0, R13, R14, !P1 ;  /* 0x0000000e0d002207 */ /* 0x000fe20004800000 */
[----:B------:R-:W-:Y:S01]  /*16a0*/  IMAD.X R3, RZ, RZ, R3, P3 ;  /* 0x000000ffff037224 */ /* 0x000fe200018e0603 */
[----:B------:R-:W-:Y:S02]  /*16b0*/  SEL R13, R15, R12, !P2 ;  /* 0x0000000c0f0d7207 */ /* 0x000fe40005000000 */
[----:B------:R-:W-:Y:S01]  /*16c0*/  SEL R8, R16, R17, !P2 ;  /* 0x0000001110087207 */ /* 0x000fe20005000000 */
[----:B------:R-:W-:Y:S06]  /*16d0*/  @P0 BRA `(.L_x_695) ;  /* 0xfffffffc00500947 */ /* 0x000fec000383ffff */
.L_x_692:
[----:B------:R-:W0:Y:S01]  /*16e0*/  LDC.64 R2, c[0x0][0x390] ;  /* 0x0000e400ff027b82 */ /* 0x000e220000000a00 */
[----:B------:R-:W-:-:S04]  /*16f0*/  IADD3 R4, P0, PT, R4, -UR12, RZ ;  /* 0x8000000c04047c10 */ /* 0x000fc8000ff1e0ff */
[----:B------:R-:W-:-:S04]  /*1700*/  IADD3.X R5, PT, PT, R0, ~UR13, RZ, P0, !PT ;  /* 0x8000000d00057c10 */ /* 0x000fc800087fe4ff */
[--C-:B------:R-:W-:Y:S02]  /*1710*/  SHF.R.S64 R4, R4, 0x2, R5.reuse ;  /* 0x0000000204047819 */ /* 0x100fe40000001005 */
[----:B------:R-:W-:-:S05]  /*1720*/  SHF.R.S32.HI R5, RZ, 0x2, R5 ;  /* 0x00000002ff057819 */ /* 0x000fca0000011405 */
[----:B0-----:R-:W-:Y:S01]  /*1730*/  STG.E.64 desc[UR6][R2.64], R4 ;  /* 0x0000000402007986 */ /* 0x001fe2000c101b06 */
[----:B------:R-:W-:Y:S05]  /*1740*/  EXIT ;  /* 0x000000000000794d */ /* 0x000fea0003800000 */
.L_x_699:
        /* <DEDUP_REMOVED lines=11> */
.L_x_710:


//--------------------- .nv.shared._ZN3cub18CUB_300001_SM_10006detail8for_each13static_kernelINS2_12policy_hub_t12policy_500_tEmN6thrust24THRUST_300001_SM_1000_NS8cuda_cub20__uninitialized_fill7functorINS7_10device_ptrImEEmEEEEvT0_T1_ --------------------------
	.section	.nv.shared._ZN3cub18CUB_300001_SM_10006detail8for_each13static_kernelINS2_12policy_hub_t12policy_500_tEmN6thrust24THRUST_300001_SM_1000_NS8cuda_cub20__uninitialized_fill7functorINS7_10device_ptrImEEmEEEEvT0_T1_,"aw",@nobits
	.sectionflags	@""
	.align	16
	.zero		1024


//--------------------- .nv.shared.reserved.0     --------------------------
	.section	.nv.shared.reserved.0,"aw",@nobits
	.weak		__nv_reservedSMEM_offset_0_alias
	.size		__nv_reservedSMEM_offset_0_alias, 0, 64
	.other		__nv_reservedSMEM_offset_0_alias,@"STO_CUDA_RESERVED_SHARED STV_DEFAULT"
__nv_reservedSMEM_offset_0_alias:
	.zero		0
	.zero		64


//--------------------- .nv.global                --------------------------
	.section	.nv.global,"aw",@nobits
.nv.global:
	.type		_ZN34_INTERNAL_7d36aa5d_4_k_cu_5157066d6thrust24THRUST_300001_SM_1000_NS12placeholders2_8E,@object
	.size		_ZN34_INTERNAL_7d36aa5d_4_k_cu_5157066d6thrust24THRUST_300001_SM_1000_NS12placeholders2_8E,(_ZN34_INTERNAL_7d36aa5d_4_k_cu_5157066d4cuda3std3__436_GLOBAL__N__7d36aa5d_4_k_cu_5157066d6ignoreE - _ZN34_INTERNAL_7d36aa5d_4_k_cu_5157066d6thrust24THRUST_300001_SM_1000_NS12placeholders2_8E)
_ZN34_INTERNAL_7d36aa5d_4_k_cu_5157066d6thrust24THRUST_300001_SM_1000_NS12placeholders2_8E:
	.zero		1
	.type		_ZN34_INTERNAL_7d36aa5d_4_k_cu_5157066d4cuda3std3__436_GLOBAL__N__7d36aa5d_4_k_cu_5157066d6ignoreE,@object
	.size		_ZN34_INTERNAL_7d36aa5d_4_k_cu_5157066d4cuda3std3__436_GLOBAL__N__7d36aa5d_4_k_cu_5157066d6ignoreE,(_ZN34_INTERNAL_7d36aa5d_4_k_cu_5157066d4cuda3std6ranges3__45__cpo4dataE - _ZN34_INTERNAL_7d36aa5d_4_k_cu_5157066d4cuda3std3__436_GLOBAL__N__7d36aa5d_4_k_cu_5157066d6ignoreE)
_ZN34_INTERNAL_7d36aa5d_4_k_cu_5157066d4cuda3std3__436_GLOBAL__N__7d36aa5d_4_k_cu_5157066d6ignoreE:
	.zero		1
	.type		_ZN34_INTERNAL_7d36aa5d_4_k_cu_5157066d4cuda3std6ranges3__45__cpo4dataE,@object
	.size		_ZN34_INTERNAL_7d36aa5d_4_k_cu_5157066d4cuda3std6ranges3__45__cpo4dataE,(_ZN34_INTERNAL_7d36aa5d_4_k_cu_5157066d6thrust24THRUST_300001_SM_1000_NS6system3cpp3parE - _ZN34_INTERNAL_7d36aa5d_4_k_cu_5157066d4cuda3std6ranges3__45__cpo4dataE)
_ZN34_INTERNAL_7d36aa5d_4_k_cu_5157066d4cuda3std6ranges3__45__cpo4dataE:
	.zero		1
	.type		_ZN34_INTERNAL_7d36aa5d_4_k_cu_5157066d6thrust24THRUST_300001_SM_1000_NS6system3cpp3parE,@object
	.size		_ZN34_INTERNAL_7d36aa5d_4_k_cu_5157066d6thrust24THRUST_300001_SM_1000_NS6system3cpp3parE,(_ZN34_INTERNAL_7d36aa5d_4_k_cu_5157066d4cuda3std3__45__cpo5beginE - _ZN34_INTERNAL_7d36aa5d_4_k_cu_5157066d6thrust24THRUST_300001_SM_1000_NS6system3cpp3parE)
_ZN34_INTERNAL_7d36aa5d_4_k_cu_5157066d6thrust24THRUST_300001_SM_1000_NS6system3cpp3parE:
	.zero		1
	.type		_ZN34_INTERNAL_7d36aa5d_4_k_cu_5157066d4cuda3std3__45__cpo5beginE,@object
	.size		_ZN34_INTERNAL_7d36aa5d_4_k_cu_5157066d4cuda3std3__45__cpo5beginE,(_ZN34_INTERNAL_7d36aa5d_4_k_cu_5157066d4cuda3std6ranges3__45__cpo5beginE - _ZN34_INTERNAL_7d36aa5d_4_k_cu_5157066d4cuda3std3__45__cpo5beginE)
_ZN34_INTERNAL_7d36aa5d_4_k_cu_5157066d4cuda3std3__45__cpo5beginE:
	.zero		1
	.type		_ZN34_INTERNAL_7d36aa5d_4_k_cu_5157066d4cuda3std6ranges3__45__cpo5beginE,@object
	.size		_ZN34_INTERNAL_7d36aa5d_4_k_cu_5157066d4cuda3std6ranges3__45__cpo5beginE,(_ZN34_INTERNAL_7d36aa5d_4_k_cu_5157066d6thrust24THRUST_300001_SM_1000_NS6deviceE - _ZN34_INTERNAL_7d36aa5d_4_k_cu_5157066d4cuda3std6ranges3__45__cpo5beginE)
_ZN34_INTERNAL_7d36aa5d_4_k_cu_5157066d4cuda3std6ranges3__45__cpo5beginE:
	.zero		1
	.type		_ZN34_INTERNAL_7d36aa5d_4_k_cu_5157066d6thrust24THRUST_300001_SM_1000_NS6deviceE,@object
	.size		_ZN34_INTERNAL_7d36aa5d_4_k_cu_5157066d6thrust24THRUST_300001_SM_1000_NS6deviceE,(_ZN34_INTERNAL_7d36aa5d_4_k_cu_5157066d4cuda3std3__47nulloptE - _ZN34_INTERNAL_7d36aa5d_4_k_cu_5157066d6thrust24THRUST_300001_SM_1000_NS6deviceE)
_ZN34_INTERNAL_7d36aa5d_4_k_cu_5157066d6thrust24THRUST_300001_SM_1000_NS6deviceE:
	.zero		1
	.type		_ZN34_INTERNAL_7d36aa5d_4_k_cu_5157066d4cuda3std3__47nulloptE,@object
	.size		_ZN34_INTERNAL_7d36aa5d_4_k_cu_5157066d4cuda3std3__47nulloptE,(_ZN34_INTERNAL_7d36aa5d_4_k_cu_5157066d4cuda3std6ranges3__45__cpo8distanceE - _ZN34_INTERNAL_7d36aa5d_4_k_cu_5157066d4cuda3std3__47nulloptE)
_ZN34_INTERNAL_7d36aa5d_4_k_cu_5157066d4cuda3std3__47nulloptE:
	.zero		1
	.type		_ZN34_INTERNAL_7d36aa5d_4_k_cu_5157066d4cuda3std6ranges3__45__cpo8distanceE,@object
	.size		_ZN34_INTERNAL_7d36aa5d_4_k_cu_5157066d4cuda3std6ranges3__45__cpo8distanceE,(_ZN34_INTERNAL_7d36aa5d_4_k_cu_5157066d6thrust24THRUST_300001_SM_1000_NS12placeholders2_4E - _ZN34_INTERNAL_7d36aa5d_4_k_cu_5157066d4cuda3std6ranges3__45__cpo8distanceE)
_ZN34_INTERNAL_7d36aa5d_4_k_cu_5157066d4cuda3std6ranges3__45__cpo8distanceE:
	.zero		1
	.type		_ZN34_INTERNAL_7d36aa5d_4_k_cu_5157066d6thrust24THRUST_300001_SM_1000_NS12placeholders2_4E,@object
	.size		_ZN34_INTERNAL_7d36aa5d_4_k_cu_5157066d6thrust24THRUST_300001_SM_1000_NS12placeholders2_4E,(_ZN34_INTERNAL_7d36aa5d_4_k_cu_5157066d4cuda3std3__45__cpo6rbeginE - _ZN34_INTERNAL_7d36aa5d_4_k_cu_5157066d6thrust24THRUST_300001_SM_1000_NS12placeholders2_4E)
_ZN34_INTERNAL_7d36aa5d_4_k_cu_5157066d6thrust24THRUST_300001_SM_1000_NS12placeholders2_4E:
	.zero		1
	.type		_ZN34_INTERNAL_7d36aa5d_4_k_cu_5157066d4cuda3std3__45__cpo6rbeginE,@object
	.size		_ZN34_INTERNAL_7d36aa5d_4_k_cu_5157066d4cuda3std3__45__cpo6rbeginE,(_ZN34_INTERNAL_7d36aa5d_4_k_cu_5157066d4cuda3std6ranges3__45__cpo7advanceE - _ZN34_INTERNAL_7d36aa5d_4_k_cu_5157066d4cuda3std3__45__cpo6rbeginE)
_ZN34_INTERNAL_7d36aa5d_4_k_cu_5157066d4cuda3std3__45__cpo6rbeginE:
	.zero		1
	.type		_ZN34_INTERNAL_7d36aa5d_4_k_cu_5157066d4cuda3std6ranges3__45__cpo7advanceE,@object
	.size		_ZN34_INTERNAL_7d36aa5d_4_k_cu_5157066d4cuda3std6ranges3__45__cpo7advanceE,(_ZN34_INTERNAL_7d36aa5d_4_k_cu_5157066d6thrust24THRUST_300001_SM_1000_NS12placeholders3_10E - _ZN34_INTERNAL_7d36aa5d_4_k_cu_5157066d4cuda3std6ranges3__45__cpo7advanceE)
_ZN34_INTERNAL_7d36aa5d_4_k_cu_5157066d4cuda3std6ranges3__45__cpo7advanceE:
	.zero		1
	.type		_ZN34_INTERNAL_7d36aa5d_4_k_cu_5157066d6thrust24THRUST_300001_SM_1000_NS12placeholders3_10E,@object
	.size		_ZN34_INTERNAL_7d36aa5d_4_k_cu_5157066d6thrust24THRUST_300001_SM_1000_NS12placeholders3_10E,(_ZN34_INTERNAL_7d36aa5d_4_k_cu_5157066d4cuda3std3__48in_placeE - _ZN34_INTERNAL_7d36aa5d_4_k_cu_5157066d6thrust24THRUST_300001_SM_1000_NS12placeholders3_10E)
_ZN34_INTERNAL_7d36aa5d_4_k_cu_5157066d6thrust24THRUST_300001_SM_1000_NS12placeholders3_10E:
	.zero		1
	.type		_ZN34_INTERNAL_7d36aa5d_4_k_cu_5157066d4cuda3std3__48in_placeE,@object
	.size		_ZN34_INTERNAL_7d36aa5d_4_k_cu_5157066d4cuda3std3__48in_placeE,(_ZN34_INTERNAL_7d36aa5d_4_k_cu_5157066d4cuda3std6ranges3__45__cpo4sizeE - _ZN34_INTERNAL_7d36aa5d_4_k_cu_5157066d4cuda3std3__48in_placeE)
_ZN34_INTERNAL_7d36aa5d_4_k_cu_5157066d4cuda3std3__48in_placeE:
	.zero		1
	.type		_ZN34_INTERNAL_7d36aa5d_4_k_cu_5157066d4cuda3std6ranges3__45__cpo4sizeE,@object
	.size		_ZN34_INTERNAL_7d36aa5d_4_k_cu_5157066d4cuda3std6ranges3__45__cpo4sizeE,(_ZN34_INTERNAL_7d36aa5d_4_k_cu_5157066d6thrust24THRUST_300001_SM_1000_NS12placeholders2_2E - _ZN34_INTERNAL_7d36aa5d_4_k_cu_5157066d4cuda3std6ranges3__45__cpo4sizeE)
_ZN34_INTERNAL_7d36aa5d_4_k_cu_5157066d4cuda3std6ranges3__45__cpo4sizeE:
	.zero		1
	.type		_ZN34_INTERNAL_7d36aa5d_4_k_cu_5157066d6thrust24THRUST_300001_SM_1000_NS12placeholders2_2E,@object
	.size		_ZN34_INTERNAL_7d36aa5d_4_k_cu_5157066d6thrust24THRUST_300001_SM_1000_NS12placeholders2_2E,(_ZN34_INTERNAL_7d36aa5d_4_k_cu_5157066d4cuda3std3__45__cpo6cbeginE - _ZN34_INTERNAL_7d36aa5d_4_k_cu_5157066d6thrust24THRUST_300001_SM_1000_NS12placeholders2_2E)
_ZN34_INTERNAL_7d36aa5d_4_k_cu_5157066d6thrust24THRUST_300001_SM_1000_NS12placeholders2_2E:
	.zero		1
	.type		_ZN34_INTERNAL_7d36aa5d_4_k_cu_5157066d4cuda3std3__45__cpo6cbeginE,@object
	.size		_ZN34_INTERNAL_7d36aa5d_4_k_cu_5157066d4cuda3std3__45__cpo6cbeginE,(_ZN34_INTERNAL_7d36aa5d_4_k_cu_5157066d4cuda3std6ranges3__45__cpo6cbeginE - _ZN34_INTERNAL_7d36aa5d_4_k_cu_5157066d4cuda3std3__45__cpo6cbeginE)
_ZN34_INTERNAL_7d36aa5d_4_k_cu_5157066d4cuda3std3__45__cpo6cbeginE:
	.zero		1
	.type		_ZN34_INTERNAL_7d36aa5d_4_k_cu_5157066d4cuda3std6ranges3__45__cpo6cbeginE,@object
	.size		_ZN34_INTERNAL_7d36aa5d_4_k_cu_5157066d4cuda3std6ranges3__45__cpo6cbeginE,(_ZN34_INTERNAL_7d36aa5d_4_k_cu_5157066d6thrust24THRUST_300001_SM_1000_NS12placeholders2_6E - _ZN34_INTERNAL_7d36aa5d_4_k_cu_5157066d4cuda3std6ranges3__45__cpo6cbeginE)
_ZN34_INTERNAL_7d36aa5d_4_k_cu_5157066d4cuda3std6ranges3__45__cpo6cbeginE:
	.zero		1
	.type		_ZN34_INTERNAL_7d36aa5d_4_k_cu_5157066d6thrust24THRUST_300001_SM_1000_NS12placeholders2_6E,@object
	.size		_ZN34_INTERNAL_7d36aa5d_4_k_cu_5157066d6thrust24THRUST_300001_SM_1000_NS12placeholders2_6E,(_ZN34_INTERNAL_7d36aa5d_4_k_cu_5157066d4cuda3std3__45__cpo7crbeginE - _ZN34_INTERNAL_7d36aa5d_4_k_cu_5157066d6thrust24THRUST_300001_SM_1000_NS12placeholders2_6E)
_ZN34_INTERNAL_7d36aa5d_4_k_cu_5157066d6thrust24THRUST_300001_SM_1000_NS12placeholders2_6E:
	.zero		1
	.type		_ZN34_INTERNAL_7d36aa5d_4_k_cu_5157066d4cuda3std3__45__cpo7crbeginE,@object
	.size		_ZN34_INTERNAL_7d36aa5d_4_k_cu_5157066d4cuda3std3__45__cpo7crbeginE,(_ZN34_INTERNAL_7d36aa5d_4_k_cu_5157066d4cuda3std6ranges3__45__cpo4nextE - _ZN34_INTERNAL_7d36aa5d_4_k_cu_5157066d4cuda3std3__45__cpo7crbeginE)
_ZN34_INTERNAL_7d36aa5d_4_k_cu_5157066d4cuda3std3__45__cpo7crbeginE:
	.zero		1
	.type		_ZN34_INTERNAL_7d36aa5d_4_k_cu_5157066d4cuda3std6ranges3__45__cpo4nextE,@object
	.size		_ZN34_INTERNAL_7d36aa5d_4_k_cu_5157066d4cuda3std6ranges3__45__cpo4nextE,(_ZN34_INTERNAL_7d36aa5d_4_k_cu_5157066d4cuda3std6ranges3__45__cpo4swapE - _ZN34_INTERNAL_7d36aa5d_4_k_cu_5157066d4cuda3std6ranges3__45__cpo4nextE)
_ZN34_INTERNAL_7d36aa5d_4_k_cu_5157066d4cuda3std6ranges3__45__cpo4nextE:
	.zero		1
	.type		_ZN34_INTERNAL_7d36aa5d_4_k_cu_5157066d4cuda3std6ranges3__45__cpo4swapE,@object
	.size		_ZN34_INTERNAL_7d36aa5d_4_k_cu_5157066d4cuda3std6ranges3__45__cpo4swapE,(_ZN34_INTERNAL_7d36aa5d_4_k_cu_5157066d6thrust24THRUST_300001_SM_1000_NS8cuda_cub10par_nosyncE - _ZN34_INTERNAL_7d36aa5d_4_k_cu_5157066d4cuda3std6ranges3__45__cpo4swapE)
_ZN34_INTERNAL_7d36aa5d_4_k_cu_5157066d4cuda3std6ranges3__45__cpo4swapE:
	.zero		1
	.type		_ZN34_INTERNAL_7d36aa5d_4_k_cu_5157066d6thrust24THRUST_300001_SM_1000_NS8cuda_cub10par_nosyncE,@object
	.size		_ZN34_INTERNAL_7d36aa5d_4_k_cu_5157066d6thrust24THRUST_300001_SM_1000_NS8cuda_cub10par_nosyncE,(_ZN34_INTERNAL_7d36aa5d_4_k_cu_5157066d6thrust24THRUST_300001_SM_1000_NS3seqE - _ZN34_INTERNAL_7d36aa5d_4_k_cu_5157066d6thrust24THRUST_300001_SM_1000_NS8cuda_cub10par_nosyncE)
_ZN34_INTERNAL_7d36aa5d_4_k_cu_5157066d6thrust24THRUST_300001_SM_1000_NS8cuda_cub10par_nosyncE:
	.zero		1
	.type		_ZN34_INTERNAL_7d36aa5d_4_k_cu_5157066d6thrust24THRUST_300001_SM_1000_NS3seqE,@object
	.size		_ZN34_INTERNAL_7d36aa5d_4_k_cu_5157066d6thrust24THRUST_300001_SM_1000_NS3seqE,(_ZN34_INTERNAL_7d36aa5d_4_k_cu_5157066d4cuda3std3__420unreachable_sentinelE - _ZN34_INTERNAL_7d36aa5d_4_k_cu_5157066d6thrust24THRUST_300001_SM_1000_NS3seqE)
_ZN34_INTERNAL_7d36aa5d_4_k_cu_5157066d6thrust24THRUST_300001_SM_1000_NS3seqE:
	.zero		1
	.type		_ZN34_INTERNAL_7d36aa5d_4_k_cu_5157066d4cuda3std3__420unreachable_sentinelE,@object
	.size		_ZN34_INTERNAL_7d36aa5d_4_k_cu_5157066d4cuda3std3__420unreachable_sentinelE,(_ZN34_INTERNAL_7d36aa5d_4_k_cu_5157066d4cuda3std6ranges3__45__cpo5ssizeE - _ZN34_INTERNAL_7d36aa5d_4_k_cu_5157066d4cuda3std3__420unreachable_sentinelE)
_ZN34_INTERNAL_7d36aa5d_4_k_cu_5157066d4cuda3std3__420unreachable_sentinelE:
	.zero		1
	.type		_ZN34_INTERNAL_7d36aa5d_4_k_cu_5157066d4cuda3std6ranges3__45__cpo5ssizeE,@object
	.size		_ZN34_INTERNAL_7d36aa5d_4_k_cu_5157066d4cuda3std6ranges3__45__cpo5ssizeE,(_ZN34_INTERNAL_7d36aa5d_4_k_cu_5157066d6thrust24THRUST_300001_SM_1000_NS12placeholders2_3E - _ZN34_INTERNAL_7d36aa5d_4_k_cu_5157066d4cuda3std6ranges3__45__cpo5ssizeE)
_ZN34_INTERNAL_7d36aa5d_4_k_cu_5157066d4cuda3std6ranges3__45__cpo5ssizeE:
	.zero		1
	.type		_ZN34_INTERNAL_7d36aa5d_4_k_cu_5157066d6thrust24THRUST_300001_SM_1000_NS12placeholders2_3E,@object
	.size		_ZN34_INTERNAL_7d36aa5d_4_k_cu_5157066d6thrust24THRUST_300001_SM_1000_NS12placeholders2_3E,(_ZN34_INTERNAL_7d36aa5d_4_k_cu_5157066d4cuda3std3__45__cpo4cendE - _ZN34_INTERNAL_7d36aa5d_4_k_cu_5157066d6thrust24THRUST_300001_SM_1000_NS12placeholders2_3E)
_ZN34_INTERNAL_7d36aa5d_4_k_cu_5157066d6thrust24THRUST_300001_SM_1000_NS12placeholders2_3E:
	.zero		1
	.type		_ZN34_INTERNAL_7d36aa5d_4_k_cu_5157066d4cuda3std3__45__cpo4cendE,@object
	.size		_ZN34_INTERNAL_7d36aa5d_4_k_cu_5157066d4cuda3std3__45__cpo4cendE,(_ZN34_INTERNAL_7d36aa5d_4_k_cu_5157066d4cuda3std6ranges3__45__cpo4cendE - _ZN34_INTERNAL_7d36aa5d_4_k_cu_5157066d4cuda3std3__45__cpo4cendE)
_ZN34_INTERNAL_7d36aa5d_4_k_cu_5157066d4cuda3std3__45__cpo4cendE:
	.zero		1
	.type		_ZN34_INTERNAL_7d36aa5d_4_k_cu_5157066d4cuda3std6ranges3__45__cpo4cendE,@object
	.size		_ZN34_INTERNAL_7d36aa5d_4_k_cu_5157066d4cuda3std6ranges3__45__cpo4cendE,(_ZN34_INTERNAL_7d36aa5d_4_k_cu_5157066d6thrust24THRUST_300001_SM_1000_NS12placeholders2_7E - _ZN34_INTERNAL_7d36aa5d_4_k_cu_5157066d4cuda3std6ranges3__45__cpo4cendE)
_ZN34_INTERNAL_7d36aa5d_4_k_cu_5157066d4cuda3std6ranges3__45__cpo4cendE:
	.zero		1
	.type		_ZN34_INTERNAL_7d36aa5d_4_k_cu_5157066d6thrust24THRUST_300001_SM_1000_NS12placeholders2_7E,@object
	.size		_ZN34_INTERNAL_7d36aa5d_4_k_cu_5157066d6thrust24THRUST_300001_SM_1000_NS12placeholders2_7E,(_ZN34_INTERNAL_7d36aa5d_4_k_cu_5157066d4cuda3std3__45__cpo5crendE - _ZN34_INTERNAL_7d36aa5d_4_k_cu_5157066d6thrust24THRUST_300001_SM_1000_NS12placeholders2_7E)
_ZN34_INTERNAL_7d36aa5d_4_k_cu_5157066d6thrust24THRUST_300001_SM_1000_NS12placeholders2_7E:
	.zero		1
	.type		_ZN34_INTERNAL_7d36aa5d_4_k_cu_5157066d4cuda3std3__45__cpo5crendE,@object
	.size		_ZN34_INTERNAL_7d36aa5d_4_k_cu_5157066d4cuda3std3__45__cpo5crendE,(_ZN34_INTERNAL_7d36aa5d_4_k_cu_5157066d4cuda3std6ranges3__45__cpo4prevE - _ZN34_INTERNAL_7d36aa5d_4_k_cu_5157066d4cuda3std3__45__cpo5crendE)
_ZN34_INTERNAL_7d36aa5d_4_k_cu_5157066d4cuda3std3__45__cpo5crendE:
	.zero		1
	.type		_ZN34_INTERNAL_7d36aa5d_4_k_cu_5157066d4cuda3std6ranges3__45__cpo4prevE,@object
	.size		_ZN34_INTERNAL_7d36aa5d_4_k_cu_5157066d4cuda3std6ranges3__45__cpo4prevE,(_ZN34_INTERNAL_7d36aa5d_4_k_cu_5157066d4cuda3std6ranges3__45__cpo9iter_moveE - _ZN34_INTERNAL_7d36aa5d_4_k_cu_5157066d4cuda3std6ranges3__45__cpo4prevE)
_ZN34_INTERNAL_7d36aa5d_4_k_cu_5157066d4cuda3std6ranges3__45__cpo4prevE:
	.zero		1
	.type		_ZN34_INTERNAL_7d36aa5d_4_k_cu_5157066d4cuda3std6ranges3__45__cpo9iter_moveE,@object
	.size		_ZN34_INTERNAL_7d36aa5d_4_k_cu_5157066d4cuda3std6ranges3__45__cpo9iter_moveE,(_ZN34_INTERNAL_7d36aa5d_4_k_cu_5157066d6thrust24THRUST_300001_SM_1000_NS6system6detail10sequential3seqE - _ZN34_INTERNAL_7d36aa5d_4_k_cu_5157066d4cuda3std6ranges3__45__cpo9iter_moveE)
_ZN34_INTERNAL_7d36aa5d_4_k_cu_5157066d4cuda3std6ranges3__45__cpo9iter_moveE:
	.zero		1
	.type		_ZN34_INTERNAL_7d36aa5d_4_k_cu_5157066d6thrust24THRUST_300001_SM_1000_NS6system6detail10sequential3seqE,@object
	.size		_ZN34_INTERNAL_7d36aa5d_4_k_cu_5157066d6thrust24THRUST_300001_SM_1000_NS6system6detail10sequential3seqE,(_ZN34_INTERNAL_7d36aa5d_4_k_cu_5157066d6thrust24THRUST_300001_SM_1000_NS12placeholders2_9E - _ZN34_INTERNAL_7d36aa5d_4_k_cu_5157066d6thrust24THRUST_300001_SM_1000_NS6system6detail10sequential3seqE)
_ZN34_INTERNAL_7d36aa5d_4_k_cu_5157066d6thrust24THRUST_300001_SM_1000_NS6system6detail10sequential3seqE:
	.zero		1
	.type		_ZN34_INTERNAL_7d36aa5d_4_k_cu_5157066d6thrust24THRUST_300001_SM_1000_NS12placeholders2_9E,@object
	.size		_ZN34_INTERNAL_7d36aa5d_4_k_cu_5157066d6thrust24THRUST_300001_SM_1000_NS12placeholders2_9E,(_ZN34_INTERNAL_7d36aa5d_4_k_cu_5157066d4cuda3std3__419piecewise_constructE - _ZN34_INTERNAL_7d36aa5d_4_k_cu_5157066d6thrust24THRUST_300001_SM_1000_NS12placeholders2_9E)
_ZN34_INTERNAL_7d36aa5d_4_k_cu_5157066d6thrust24THRUST_300001_SM_1000_NS12placeholders2_9E:
	.zero		1
	.type		_ZN34_INTERNAL_7d36aa5d_4_k_cu_5157066d4cuda3std3__419piecewise_constructE,@object
	.size		_ZN34_INTERNAL_7d36aa5d_4_k_cu_5157066d4cuda3std3__419piecewise_constructE,(_ZN34_INTERNAL_7d36aa5d_4_k_cu_5157066d4cuda3std6ranges3__45__cpo5cdataE - _ZN34_INTERNAL_7d36aa5d_4_k_cu_5157066d4cuda3std3__419piecewise_constructE)
_ZN34_INTERNAL_7d36aa5d_4_k_cu_5157066d4cuda3std3__419piecewise_constructE:
	.zero		1
	.type		_ZN34_INTERNAL_7d36aa5d_4_k_cu_5157066d4cuda3std6ranges3__45__cpo5cdataE,@object
	.size		_ZN34_INTERNAL_7d36aa5d_4_k_cu_5157066d4cuda3std6ranges3__45__cpo5cdataE,(_ZN34_INTERNAL_7d36aa5d_4_k_cu_5157066d6thrust24THRUST_300001_SM_1000_NS12placeholders2_1E - _ZN34_INTERNAL_7d36aa5d_4_k_cu_5157066d4cuda3std6ranges3__45__cpo5cdataE)
_ZN34_INTERNAL_7d36aa5d_4_k_cu_5157066d4cuda3std6ranges3__45__cpo5cdataE:
	.zero		1
	.type		_ZN34_INTERNAL_7d36aa5d_4_k_cu_5157066d6thrust24THRUST_300001_SM_1000_NS12placeholders2_1E,@object
	.size		_ZN34_INTERNAL_7d36aa5d_4_k_cu_5157066d6thrust24THRUST_300001_SM_1000_NS12placeholders2_1E,(_ZN34_INTERNAL_7d36aa5d_4_k_cu_5157066d4cuda3std3__45__cpo3endE - _ZN34_INTERNAL_7d36aa5d_4_k_cu_5157066d6thrust24THRUST_300001_SM_1000_NS12placeholders2_1E)
_ZN34_INTERNAL_7d36aa5d_4_k_cu_5157066d6thrust24THRUST_300001_SM_1000_NS12placeholders2_1E:
	.zero		1
	.type		_ZN34_INTERNAL_7d36aa5d_4_k_cu_5157066d4cuda3std3__45__cpo3endE,@object
	.size		_ZN34_INTERNAL_7d36aa5d_4_k_cu_5157066d4cuda3std3__45__cpo3endE,(_ZN34_INTERNAL_7d36aa5d_4_k_cu_5157066d4cuda3std6ranges3__45__cpo3endE - _ZN34_INTERNAL_7d36aa5d_4_k_cu_5157066d4cuda3std3__45__cpo3endE)
_ZN34_INTERNAL_7d36aa5d_4_k_cu_5157066d4cuda3std3__45__cpo3endE:
	.zero		1
	.type		_ZN34_INTERNAL_7d36aa5d_4_k_cu_5157066d4cuda3std6ranges3__45__cpo3endE,@object
	.size		_ZN34_INTERNAL_7d36aa5d_4_k_cu_5157066d4cuda3std6ranges3__45__cpo3endE,(_ZN34_INTERNAL_7d36aa5d_4_k_cu_5157066d6thrust24THRUST_300001_SM_1000_NS12placeholders2_5E - _ZN34_INTERNAL_7d36aa5d_4_k_cu_5157066d4cuda3std6ranges3__45__cpo3endE)
_ZN34_INTERNAL_7d36aa5d_4_k_cu_5157066d4cuda3std6ranges3__45__cpo3endE:
	.zero		1
	.type		_ZN34_INTERNAL_7d36aa5d_4_k_cu_5157066d6thrust24THRUST_300001_SM_1000_NS12placeholders2_5E,@object
	.size		_ZN34_INTERNAL_7d36aa5d_4_k_cu_5157066d6thrust24THRUST_300001_SM_1000_NS12placeholders2_5E,(_ZN34_INTERNAL_7d36aa5d_4_k_cu_5157066d4cuda3std3__45__cpo4rendE - _ZN34_INTERNAL_7d36aa5d_4_k_cu_5157066d6thrust24THRUST_300001_SM_1000_NS12placeholders2_5E)
_ZN34_INTERNAL_7d36aa5d_4_k_cu_5157066d6thrust24THRUST_300001_SM_1000_NS12placeholders2_5E:
	.zero		1
	.type		_ZN34_INTERNAL_7d36aa5d_4_k_cu_5157066d4cuda3std3__45__cpo4rendE,@object
	.size		_ZN34_INTERNAL_7d36aa5d_4_k_cu_5157066d4cuda3std3__45__cpo4rendE,(_ZN34_INTERNAL_7d36aa5d_4_k_cu_5157066d4cuda3std6ranges3__45__cpo9iter_swapE - _ZN34_INTERNAL_7d36aa5d_4_k_cu_5157066d4cuda3std3__45__cpo4rendE)
_ZN34_INTERNAL_7d36aa5d_4_k_cu_5157066d4cuda3std3__45__cpo4rendE:
	.zero		1
	.type		_ZN34_INTERNAL_7d36aa5d_4_k_cu_5157066d4cuda3std6ranges3__45__cpo9iter_swapE,@object
	.size		_ZN34_INTERNAL_7d36aa5d_4_k_cu_5157066d4cuda3std6ranges3__45__cpo9iter_swapE,(_ZN34_INTERNAL_7d36aa5d_4_k_cu_5157066d4cuda3std3__48unexpectE - _ZN34_INTERNAL_7d36aa5d_4_k_cu_5157066d4cuda3std6ranges3__45__cpo9iter_swapE)
_ZN34_INTERNAL_7d36aa5d_4_k_cu_5157066d4cuda3std6ranges3__45__cpo9iter_swapE:
	.zero		1
	.type		_ZN34_INTERNAL_7d36aa5d_4_k_cu_5157066d4cuda3std3__48unexpectE,@object
	.size		_ZN34_INTERNAL_7d36aa5d_4_k_cu_5157066d4cuda3std3__48unexpectE,(_ZN34_INTERNAL_7d36aa5d_4_k_cu_5157066d6thrust24THRUST_300001_SM_1000_NS8cuda_cub3parE - _ZN34_INTERNAL_7d36aa5d_4_k_cu_5157066d4cuda3std3__48unexpectE)
_ZN34_INTERNAL_7d36aa5d_4_k_cu_5157066d4cuda3std3__48unexpectE:
	.zero		1
	.type		_ZN34_INTERNAL_7d36aa5d_4_k_cu_5157066d6thrust24THRUST_300001_SM_1000_NS8cuda_cub3parE,@object
	.size		_ZN34_INTERNAL_7d36aa5d_4_k_cu_5157066d6thrust24THRUST_300001_SM_1000_NS8cuda_cub3parE,(.L_29 - _ZN34_INTERNAL_7d36aa5d_4_k_cu_5157066d6thrust24THRUST_300001_SM_1000_NS8cuda_cub3parE)
_ZN34_INTERNAL_7d36aa5d_4_k_cu_5157066d6thrust24THRUST_300001_SM_1000_NS8cuda_cub3parE:
	.zero		1
.L_29:


//--------------------- .nv.shared._ZN3cub18CUB_300001_SM_10006detail11EmptyKernelIvEEvv --------------------------
	.section	.nv.shared._ZN3cub18CUB_300001_SM_10006detail11EmptyKernelIvEEvv,"aw",@nobits
	.sectionflags	@""
	.align	16
	.zero		1024


//--------------------- .nv.shared._ZN6thrust24THRUST_300001_SM_1000_NS8cuda_cub4core6detail13_kernel_agentINS1_8__reduce11ReduceAgentIPN4cuda3std3__45tupleIJilEEESC_SB_lNS1_9__extrema9arg_max_fIilNS9_4lessIiEEEEEEJSC_SC_iSH_EEEvDpT0_ --------------------------
	.section	.nv.shared._ZN6thrust24THRUST_300001_SM_1000_NS8cuda_cub4core6detail13_kernel_agentINS1_8__reduce11ReduceAgentIPN4cuda3std3__45tupleIJilEEESC_SB_lNS1_9__extrema9arg_max_fIilNS9_4lessIiEEEEEEJSC_SC_iSH_EEEvDpT0_,"aw",@nobits
	.sectionflags	@""
	.align	16
	.zero		1024


//--------------------- .nv.shared._ZN6thrust24THRUST_300001_SM_1000_NS8cuda_cub4core6detail13_kernel_agentINS1_8__reduce10DrainAgentIlEEJN3cub18CUB_300001_SM_10009GridQueueIyEElEEEvDpT0_ --------------------------
	.section	.nv.shared._ZN6thrust24THRUST_300001_SM_1000_NS8cuda_cub4core6detail13_kernel_agentINS1_8__reduce10DrainAgentIlEEJN3cub18CUB_300001_SM_10009GridQueueIyEElEEEvDpT0_,"aw",@nobits
	.sectionflags	@""
	.align	16
	.zero		1024


//--------------------- .nv.shared._ZN6thrust24THRUST_300001_SM_1000_NS8cuda_cub4core6detail13_kernel_agentINS1_8__reduce11ReduceAgentINS0_12zip_iteratorIN4cuda3std3__45tupleIJNS0_6detail15normal_iteratorINS0_10device_ptrIiEEEENS0_17counting_iteratorIlNS0_11use_defaultESI_SI_EEEEEEEPNSB_IJilEEESM_lNS1_9__extrema9arg_max_fIilNSA_4lessIiEEEEEEJSL_SN_lN3cub18CUB_300001_SM_100013GridEvenShareIlEENSV_9GridQueueIyEESS_EEEvDpT0_ --------------------------
	.section	.nv.shared._ZN6thrust24THRUST_300001_SM_1000_NS8cuda_cub4core6detail13_kernel_agentINS1_8__reduce11ReduceAgentINS0_12zip_iteratorIN4cuda3std3__45tupleIJNS0_6detail15normal_iteratorINS0_10device_ptrIiEEEENS0_17counting_iteratorIlNS0_11use_defaultESI_SI_EEEEEEEPNSB_IJilEEESM_lNS1_9__extrema9arg_max_fIilNSA_4lessIiEEEEEEJSL_SN_lN3cub18CUB_300001_SM_100013GridEvenShareIlEENSV_9GridQueueIyEESS_EEEvDpT0_,"aw",@nobits
	.sectionflags	@""
	.align	16
	.zero		1024


//--------------------- .nv.shared._ZN6thrust24THRUST_300001_SM_1000_NS8cuda_cub4core6detail13_kernel_agentINS1_8__reduce11ReduceAgentINS0_12zip_iteratorIN4cuda3std3__45tupleIJNS0_6detail15normal_iteratorINS0_10device_ptrIiEEEENS0_17counting_iteratorIlNS0_11use_defaultESI_SI_EEEEEEEPNSB_IJilEEESM_lNS1_9__extrema9arg_max_fIilNSA_4lessIiEEEEEEJSL_SN_lSS_EEEvDpT0_ --------------------------
	.section	.nv.shared._ZN6thrust24THRUST_300001_SM_1000_NS8cuda_cub4core6detail13_kernel_agentINS1_8__reduce11ReduceAgentINS0_12zip_iteratorIN4cuda3std3__45tupleIJNS0_6detail15normal_iteratorINS0_10device_ptrIiEEEENS0_17counting_iteratorIlNS0_11use_defaultESI_SI_EEEEEEEPNSB_IJilEEESM_lNS1_9__extrema9arg_max_fIilNSA_4lessIiEEEEEEJSL_SN_lSS_EEEvDpT0_,"aw",@nobits
	.sectionflags	@""
	.align	16
	.zero		1024


//--------------------- .nv.shared._ZN6thrust24THRUST_300001_SM_1000_NS8cuda_cub4core6detail13_kernel_agentINS1_8__reduce11ReduceAgentIPN4cuda3std3__45tupleIJilEEESC_SB_iNS1_9__extrema9arg_max_fIilNS9_4lessIiEEEEEEJSC_SC_iSH_EEEvDpT0_ --------------------------
	.section	.nv.shared._ZN6thrust24THRUST_300001_SM_1000_NS8cuda_cub4core6detail13_kernel_agentINS1_8__reduce11ReduceAgentIPN4cuda3std3__45tupleIJilEEESC_SB_iNS1_9__extrema9arg_max_fIilNS9_4lessIiEEEEEEJSC_SC_iSH_EEEvDpT0_,"aw",@nobits
	.sectionflags	@""
	.align	16
	.zero		1024


//--------------------- .nv.shared._ZN6thrust24THRUST_300001_SM_1000_NS8cuda_cub4core6detail13_kernel_agentINS1_8__reduce10DrainAgentIiEEJN3cub18CUB_300001_SM_10009GridQueueIjEEiEEEvDpT0_ --------------------------
	.section	.nv.shared._ZN6thrust24THRUST_300001_SM_1000_NS8cuda_cub4core6detail13_kernel_agentINS1_8__reduce10DrainAgentIiEEJN3cub18CUB_300001_SM_10009GridQueueIjEEiEEEvDpT0_,"aw",@nobits
	.sectionflags	@""
	.align	16
	.zero		1024


//--------------------- .nv.shared._ZN6thrust24THRUST_300001_SM_1000_NS8cuda_cub4core6detail13_kernel_agentINS1_8__reduce11ReduceAgentINS0_12zip_iteratorIN4cuda3std3__45tupleIJNS0_6detail15normal_iteratorINS0_10device_ptrIiEEEENS0_17counting_iteratorIlNS0_11use_defaultESI_SI_EEEEEEEPNSB_IJilEEESM_iNS1_9__extrema9arg_max_fIilNSA_4lessIiEEEEEEJSL_SN_iN3cub18CUB_300001_SM_100013GridEvenShareIiEENSV_9GridQueueIjEESS_EEEvDpT0_ --------------------------
	.section	.nv.shared._ZN6thrust24THRUST_300001_SM_1000_NS8cuda_cub4core6detail13_kernel_agentINS1_8__reduce11ReduceAgentINS0_12zip_iteratorIN4cuda3std3__45tupleIJNS0_6detail15normal_iteratorINS0_10device_ptrIiEEEENS0_17counting_iteratorIlNS0_11use_defaultESI_SI_EEEEEEEPNSB_IJilEEESM_iNS1_9__extrema9arg_max_fIilNSA_4lessIiEEEEEEJSL_SN_iN3cub18CUB_300001_SM_100013GridEvenShareIiEENSV_9GridQueueIjEESS_EEEvDpT0_,"aw",@nobits
	.sectionflags	@""
	.align	16
	.zero		1024


//--------------------- .nv.shared._ZN6thrust24THRUST_300001_SM_1000_NS8cuda_cub4core6detail13_kernel_agentINS1_8__reduce11ReduceAgentINS0_12zip_iteratorIN4cuda3std3__45tupleIJNS0_6detail15normal_iteratorINS0_10device_ptrIiEEEENS0_17counting_iteratorIlNS0_11use_defaultESI_SI_EEEEEEEPNSB_IJilEEESM_iNS1_9__extrema9arg_max_fIilNSA_4lessIiEEEEEEJSL_SN_iSS_EEEvDpT0_ --------------------------
	.section	.nv.shared._ZN6thrust24THRUST_300001_SM_1000_NS8cuda_cub4core6detail13_kernel_agentINS1_8__reduce11ReduceAgentINS0_12zip_iteratorIN4cuda3std3__45tupleIJNS0_6detail15normal_iteratorINS0_10device_ptrIiEEEENS0_17counting_iteratorIlNS0_11use_defaultESI_SI_EEEEEEEPNSB_IJilEEESM_iNS1_9__extrema9arg_max_fIilNSA_4lessIiEEEEEEJSL_SN_iSS_EEEvDpT0_,"aw",@nobits
	.sectionflags	@""
	.align	16
	.zero		1024


//--------------------- .nv.shared._Z18max_element_kernelIN6thrust24THRUST_300001_SM_1000_NS6detail15normal_iteratorINS1_10device_ptrIiEEEENS1_16device_referenceImEEEvT_S9_T0_ --------------------------
	.section	.nv.shared._Z18max_element_kernelIN6thrust24THRUST_300001_SM_1000_NS6detail15normal_iteratorINS1_10device_ptrIiEEEENS1_16device_referenceImEEEvT_S9_T0_,"aw",@nobits
	.sectionflags	@""
	.align	16
	.zero		1024


//--------------------- .nv.constant0._ZN3cub18CUB_300001_SM_10006detail8for_each13static_kernelINS2_12policy_hub_t12policy_500_tEmN6thrust24THRUST_300001_SM_1000_NS8cuda_cub20__uninitialized_fill7functorINS7_10device_ptrImEEmEEEEvT0_T1_ --------------------------
	.section	.nv.constant0._ZN3cub18CUB_300001_SM_10006detail8for_each13static_kernelINS2_12policy_hub_t12policy_500_tEmN6thrust24THRUST_300001_SM_1000_NS8cuda_cub20__uninitialized_fill7functorINS7_10device_ptrImEEmEEEEvT0_T1_,"a",@progbits
	.sectionflags	@""
	.align	4
.nv.constant0._ZN3cub18CUB_300001_SM_10006detail8for_each13static_kernelINS2_12policy_hub_t12policy_500_tEmN6thrust24THRUST_300001_SM_1000_NS8cuda_cub20__uninitialized_fill7functorINS7_10device_ptrImEEmEEEEvT0_T1_:
	.zero		920


//--------------------- .nv.constant0._ZN3cub18CUB_300001_SM_10006detail11EmptyKernelIvEEvv --------------------------
	.section	.nv.constant0._ZN3cub18CUB_300001_SM_10006detail11EmptyKernelIvEEvv,"a",@progbits
	.sectionflags	@""
	.align	4
.nv.constant0._ZN3cub18CUB_300001_SM_10006detail11EmptyKernelIvEEvv:
	.zero		896


//--------------------- .nv.constant0._ZN6thrust24THRUST_300001_SM_1000_NS8cuda_cub4core6detail13_kernel_agentINS1_8__reduce11ReduceAgentIPN4cuda3std3__45tupleIJilEEESC_SB_lNS1_9__extrema9arg_max_fIilNS9_4lessIiEEEEEEJSC_SC_iSH_EEEvDpT0_ --------------------------
	.section	.nv.constant0._ZN6thrust24THRUST_300001_SM_1000_NS8cuda_cub4core6detail13_kernel_agentINS1_8__reduce11ReduceAgentIPN4cuda3std3__45tupleIJilEEESC_SB_lNS1_9__extrema9arg_max_fIilNS9_4lessIiEEEEEEJSC_SC_iSH_EEEvDpT0_,"a",@progbits
	.sectionflags	@""
	.align	4
.nv.constant0._ZN6thrust24THRUST_300001_SM_1000_NS8cuda_cub4core6detail13_kernel_agentINS1_8__reduce11ReduceAgentIPN4cuda3std3__45tupleIJilEEESC_SB_lNS1_9__extrema9arg_max_fIilNS9_4lessIiEEEEEEJSC_SC_iSH_EEEvDpT0_:
	.zero		917


//--------------------- .nv.constant0._ZN6thrust24THRUST_300001_SM_1000_NS8cuda_cub4core6detail13_kernel_agentINS1_8__reduce10DrainAgentIlEEJN3cub18CUB_300001_SM_10009GridQueueIyEElEEEvDpT0_ --------------------------
	.section	.nv.constant0._ZN6thrust24THRUST_300001_SM_1000_NS8cuda_cub4core6detail13_kernel_agentINS1_8__reduce10DrainAgentIlEEJN3cub18CUB_300001_SM_10009GridQueueIyEElEEEvDpT0_,"a",@progbits
	.sectionflags	@""
	.align	4
.nv.constant0._ZN6thrust24THRUST_300001_SM_1000_NS8cuda_cub4core6detail13_kernel_agentINS1_8__reduce10DrainAgentIlEEJN3cub18CUB_300001_SM_10009GridQueueIyEElEEEvDpT0_:
	.zero		912


//--------------------- .nv.constant0._ZN6thrust24THRUST_300001_SM_1000_NS8cuda_cub4core6detail13_kernel_agentINS1_8__reduce11ReduceAgentINS0_12zip_iteratorIN4cuda3std3__45tupleIJNS0_6detail15normal_iteratorINS0_10device_ptrIiEEEENS0_17counting_iteratorIlNS0_11use_defaultESI_SI_EEEEEEEPNSB_IJilEEESM_lNS1_9__extrema9arg_max_fIilNSA_4lessIiEEEEEEJSL_SN_lN3cub18CUB_300001_SM_100013GridEvenShareIlEENSV_9GridQueueIyEESS_EEEvDpT0_ --------------------------
	.section	.nv.constant0._ZN6thrust24THRUST_300001_SM_1000_NS8cuda_cub4core6detail13_kernel_agentINS1_8__reduce11ReduceAgentINS0_12zip_iteratorIN4cuda3std3__45tupleIJNS0_6detail15normal_iteratorINS0_10device_ptrIiEEEENS0_17counting_iteratorIlNS0_11use_defaultESI_SI_EEEEEEEPNSB_IJilEEESM_lNS1_9__extrema9arg_max_fIilNSA_4lessIiEEEEEEJSL_SN_lN3cub18CUB_300001_SM_100013GridEvenShareIlEENSV_9GridQueueIyEESS_EEEvDpT0_,"a",@progbits
	.sectionflags	@""
	.align	4
.nv.constant0._ZN6thrust24THRUST_300001_SM_1000_NS8cuda_cub4core6detail13_kernel_agentINS1_8__reduce11ReduceAgentINS0_12zip_iteratorIN4cuda3std3__45tupleIJNS0_6detail15normal_iteratorINS0_10device_ptrIiEEEENS0_17counting_iteratorIlNS0_11use_defaultESI_SI_EEEEEEEPNSB_IJilEEESM_lNS1_9__extrema9arg_max_fIilNSA_4lessIiEEEEEEJSL_SN_lN3cub18CUB_300001_SM_100013GridEvenShareIlEENSV_9GridQueueIyEESS_EEEvDpT0_:
	.zero		1009


//--------------------- .nv.constant0._ZN6thrust24THRUST_300001_SM_1000_NS8cuda_cub4core6detail13_kernel_agentINS1_8__reduce11ReduceAgentINS0_12zip_iteratorIN4cuda3std3__45tupleIJNS0_6detail15normal_iteratorINS0_10device_ptrIiEEEENS0_17counting_iteratorIlNS0_11use_defaultESI_SI_EEEEEEEPNSB_IJilEEESM_lNS1_9__extrema9arg_max_fIilNSA_4lessIiEEEEEEJSL_SN_lSS_EEEvDpT0_ --------------------------
	.section	.nv.constant0._ZN6thrust24THRUST_300001_SM_1000_NS8cuda_cub4core6detail13_kernel_agentINS1_8__reduce11ReduceAgentINS0_12zip_iteratorIN4cuda3std3__45tupleIJNS0_6detail15normal_iteratorINS0_10device_ptrIiEEEENS0_17counting_iteratorIlNS0_11use_defaultESI_SI_EEEEEEEPNSB_IJilEEESM_lNS1_9__extrema9arg_max_fIilNSA_4lessIiEEEEEEJSL_SN_lSS_EEEvDpT0_,"a",@progbits
	.sectionflags	@""
	.align	4
.nv.constant0._ZN6thrust24THRUST_300001_SM_1000_NS8cuda_cub4core6detail13_kernel_agentINS1_8__reduce11ReduceAgentINS0_12zip_iteratorIN4cuda3std3__45tupleIJNS0_6detail15normal_iteratorINS0_10device_ptrIiEEEENS0_17counting_iteratorIlNS0_11use_defaultESI_SI_EEEEEEEPNSB_IJilEEESM_lNS1_9__extrema9arg_max_fIilNSA_4lessIiEEEEEEJSL_SN_lSS_EEEvDpT0_:
	.zero		929


//--------------------- .nv.constant0._ZN6thrust24THRUST_300001_SM_1000_NS8cuda_cub4core6detail13_kernel_agentINS1_8__reduce11ReduceAgentIPN4cuda3std3__45tupleIJilEEESC_SB_iNS1_9__extrema9arg_max_fIilNS9_4lessIiEEEEEEJSC_SC_iSH_EEEvDpT0_ --------------------------
	.section	.nv.constant0._ZN6thrust24THRUST_300001_SM_1000_NS8cuda_cub4core6detail13_kernel_agentINS1_8__reduce11ReduceAgentIPN4cuda3std3__45tupleIJilEEESC_SB_iNS1_9__extrema9arg_max_fIilNS9_4lessIiEEEEEEJSC_SC_iSH_EEEvDpT0_,"a",@progbits
	.sectionflags	@""
	.align	4
.nv.constant0._ZN6thrust24THRUST_300001_SM_1000_NS8cuda_cub4core6detail13_kernel_agentINS1_8__reduce11ReduceAgentIPN4cuda3std3__45tupleIJilEEESC_SB_iNS1_9__extrema9arg_max_fIilNS9_4lessIiEEEEEEJSC_SC_iSH_EEEvDpT0_:
	.zero		917


//--------------------- .nv.constant0._ZN6thrust24THRUST_300001_SM_1000_NS8cuda_cub4core6detail13_kernel_agentINS1_8__reduce10DrainAgentIiEEJN3cub18CUB_300001_SM_10009GridQueueIjEEiEEEvDpT0_ --------------------------
	.section	.nv.constant0._ZN6thrust24THRUST_300001_SM_1000_NS8cuda_cub4core6detail13_kernel_agentINS1_8__reduce10DrainAgentIiEEJN3cub18CUB_300001_SM_10009GridQueueIjEEiEEEvDpT0_,"a",@progbits
	.sectionflags	@""
	.align	4
.nv.constant0._ZN6thrust24THRUST_300001_SM_1000_NS8cuda_cub4core6detail13_kernel_agentINS1_8__reduce10DrainAgentIiEEJN3cub18CUB_300001_SM_10009GridQueueIjEEiEEEvDpT0_:
	.zero		908


//--------------------- .nv.constant0._ZN6thrust24THRUST_300001_SM_1000_NS8cuda_cub4core6detail13_kernel_agentINS1_8__reduce11ReduceAgentINS0_12zip_iteratorIN4cuda3std3__45tupleIJNS0_6detail15normal_iteratorINS0_10device_ptrIiEEEENS0_17counting_iteratorIlNS0_11use_defaultESI_SI_EEEEEEEPNSB_IJilEEESM_iNS1_9__extrema9arg_max_fIilNSA_4lessIiEEEEEEJSL_SN_iN3cub18CUB_300001_SM_100013GridEvenShareIiEENSV_9GridQueueIjEESS_EEEvDpT0_ --------------------------
	.section	.nv.constant0._ZN6thrust24THRUST_300001_SM_1000_NS8cuda_cub4core6detail13_kernel_agentINS1_8__reduce11ReduceAgentINS0_12zip_iteratorIN4cuda3std3__45tupleIJNS0_6detail15normal_iteratorINS0_10device_ptrIiEEEENS0_17counting_iteratorIlNS0_11use_defaultESI_SI_EEEEEEEPNSB_IJilEEESM_iNS1_9__extrema9arg_max_fIilNSA_4lessIiEEEEEEJSL_SN_iN3cub18CUB_300001_SM_100013GridEvenShareIiEENSV_9GridQueueIjEESS_EEEvDpT0_,"a",@progbits
	.sectionflags	@""
	.align	4
.nv.constant0._ZN6thrust24THRUST_300001_SM_1000_NS8cuda_cub4core6detail13_kernel_agentINS1_8__reduce11ReduceAgentINS0_12zip_iteratorIN4cuda3std3__45tupleIJNS0_6detail15normal_iteratorINS0_10device_ptrIiEEEENS0_17counting_iteratorIlNS0_11use_defaultESI_SI_EEEEEEEPNSB_IJilEEESM_iNS1_9__extrema9arg_max_fIilNSA_4lessIiEEEEEEJSL_SN_iN3cub18CUB_300001_SM_100013GridEvenShareIiEENSV_9GridQueueIjEESS_EEEvDpT0_:
	.zero		977


//--------------------- .nv.constant0._ZN6thrust24THRUST_300001_SM_1000_NS8cuda_cub4core6detail13_kernel_agentINS1_8__reduce11ReduceAgentINS0_12zip_iteratorIN4cuda3std3__45tupleIJNS0_6detail15normal_iteratorINS0_10device_ptrIiEEEENS0_17counting_iteratorIlNS0_11use_defaultESI_SI_EEEEEEEPNSB_IJilEEESM_iNS1_9__extrema9arg_max_fIilNSA_4lessIiEEEEEEJSL_SN_iSS_EEEvDpT0_ --------------------------
	.section	.nv.constant0._ZN6thrust24THRUST_300001_SM_1000_NS8cuda_cub4core6detail13_kernel_agentINS1_8__reduce11ReduceAgentINS0_12zip_iteratorIN4cuda3std3__45tupleIJNS0_6detail15normal_iteratorINS0_10device_ptrIiEEEENS0_17counting_iteratorIlNS0_11use_defaultESI_SI_EEEEEEEPNSB_IJilEEESM_iNS1_9__extrema9arg_max_fIilNSA_4lessIiEEEEEEJSL_SN_iSS_EEEvDpT0_,"a",@progbits
	.sectionflags	@""
	.align	4
.nv.constant0._ZN6thrust24THRUST_300001_SM_1000_NS8cuda_cub4core6detail13_kernel_agentINS1_8__reduce11ReduceAgentINS0_12zip_iteratorIN4cuda3std3__45tupleIJNS0_6detail15normal_iteratorINS0_10device_ptrIiEEEENS0_17counting_iteratorIlNS0_11use_defaultESI_SI_EEEEEEEPNSB_IJilEEESM_iNS1_9__extrema9arg_max_fIilNSA_4lessIiEEEEEEJSL_SN_iSS_EEEvDpT0_:
	.zero		925


//--------------------- .nv.constant0._Z18max_element_kernelIN6thrust24THRUST_300001_SM_1000_NS6detail15normal_iteratorINS1_10device_ptrIiEEEENS1_16device_referenceImEEEvT_S9_T0_ --------------------------
	.section	.nv.constant0._Z18max_element_kernelIN6thrust24THRUST_300001_SM_1000_NS6detail15normal_iteratorINS1_10device_ptrIiEEEENS1_16device_referenceImEEEvT_S9_T0_,"a",@progbits
	.sectionflags	@""
	.align	4
.nv.constant0._Z18max_element_kernelIN6thrust24THRUST_300001_SM_1000_NS6detail15normal_iteratorINS1_10device_ptrIiEEEENS1_16device_referenceImEEEvT_S9_T0_:
	.zero		920


//--------------------- SYMBOLS --------------------------

	.type		.nv.reservedSmem.offset0,@object
	.size		.nv.reservedSmem.offset0,0x4
	.type		.nv.reservedSmem.cap,@object
	.size		.nv.reservedSmem.cap,0x4
